def matmul_kernel(
    a_ptr,
    b_ptr,
    c_ptr,
    M,
    N,
    K,
    stride_am,
    stride_ak,
    stride_bk,
    stride_bn,
    stride_cm,
    stride_cn,
    BLOCK_M: tl.constexpr,
    BLOCK_N: tl.constexpr,
    BLOCK_K: tl.constexpr,
    GROUP_M: tl.constexpr,
):
    pid = tl.program_id(axis=0)
    num_pid_m = tl.cdiv(M, BLOCK_M)
    num_pid_n = tl.cdiv(N, BLOCK_N)
    num_pid_in_group = GROUP_M * num_pid_n
    group_id = pid // num_pid_in_group
    first_pid_m = group_id * GROUP_M
    group_size_m = min(num_pid_m - first_pid_m, GROUP_M)
    pid_m = first_pid_m + ((pid % num_pid_in_group) % group_size_m)
    pid_n = (pid % num_pid_in_group) // group_size_m

    offs_am = (pid_m * BLOCK_M + tl.arange(0, BLOCK_M)) % M
    offs_bn = (pid_n * BLOCK_N + tl.arange(0, BLOCK_N)) % N
    offs_k = tl.arange(0, BLOCK_K)
    a_ptrs = a_ptr + offs_am[:, None] * stride_am + offs_k[None, :] * stride_ak
    b_ptrs = b_ptr + offs_k[:, None] * stride_bk + offs_bn[None, :] * stride_bn

    acc = tl.zeros((BLOCK_M, BLOCK_N), dtype=tl.float32)
    for kk in range(0, tl.cdiv(K, BLOCK_K)):
        a = tl.load(a_ptrs, mask=offs_k[None, :] < K - kk * BLOCK_K, other=0.0)
        b = tl.load(b_ptrs, mask=offs_k[:, None] < K - kk * BLOCK_K, other=0.0)
        acc = tl.dot(a, b, acc)
        a_ptrs += BLOCK_K * stride_ak
        b_ptrs += BLOCK_K * stride_bk

    c = acc.to(c_ptr.dtype.element_ty)
    offs_cm = pid_m * BLOCK_M + tl.arange(0, BLOCK_M)
    offs_cn = pid_n * BLOCK_N + tl.arange(0, BLOCK_N)
    c_ptrs = c_ptr + offs_cm[:, None] * stride_cm + offs_cn[None, :] * stride_cn
    mask = (offs_cm[:, None] < M) & (offs_cn[None, :] < N)
    tl.store(c_ptrs, c, mask=mask)

# config = {"BLOCK_K": 256, "BLOCK_M": 512, "BLOCK_N": 128, "GROUP_M": 8, "arch": "sm_100", "dtype": "fp16", "num_ctas": 1, "num_stages": 3, "num_warps": 4}
# arch = sm_100


// ===== COMPILED SASS (sm_100a) =====

	.target	sm_100a

	.elftype	@"ET_EXEC"


//--------------------- .note.nv.tkinfo           --------------------------
	.section	.note.nv.tkinfo,"",@"SHT_NOTE"
	.sectionflags	@"SHF_NOTE_NV_TKINFO"
	.tkinfo
        /*0018*/ 	.word	0x00000081
        /*0030*/ 	.string	""
        /*0030*/ 	.string	"ptxas-blackwell"
        /*0030*/ 	.string	"Cuda compilation tools, release 12.9, V12.9.86"
        /*0030*/ 	.string	"Build cuda_12.9.r12.9/compiler.36037853_0"
        /*0030*/ 	.string	"-v  -suppress-debug-info  -lineinfo  -arch sm_100a "



//--------------------- .note.nv.cuver            --------------------------
	.section	.note.nv.cuver,"",@"SHT_NOTE"
	.sectionflags	@"SHF_NOTE_NV_CUVER"
        /*0018*/ 	.short	0x0001
        /*001a*/ 	.short	0x0064
        /*001c*/ 	.short	0x0001
        /*001e*/ 	.short	0x0000
        /*0020*/ 	.short	0x0001
        /*0022*/ 	.short	0x0000


//--------------------- .nv.info                  --------------------------
	.section	.nv.info,"",@"SHT_CUDA_INFO"
	.align	4


	//----- nvinfo : EIATTR_REGCOUNT
	.align		4
        /*0000*/ 	.byte	0x04, 0x2f
        /*0002*/ 	.short	(.L_4 - .L_3)
	.align		4
.L_3:
        /*0004*/ 	.word	index@(matmul_kernel)
        /*0008*/ 	.word	0x00000060


	//----- nvinfo : EIATTR_FRAME_SIZE
	.align		4
.L_4:
        /*000c*/ 	.byte	0x04, 0x11
        /*000e*/ 	.short	(.L_6 - .L_5)
	.align		4
.L_5:
        /*0010*/ 	.word	index@($__internal_2_$__cuda_sm10x_tcgen05_guardrail_trap_unallocated_columns_being_dealloced)
        /*0014*/ 	.word	0x00006e80


	//----- nvinfo : EIATTR_FRAME_SIZE
	.align		4
.L_6:
        /*0018*/ 	.byte	0x04, 0x11
        /*001a*/ 	.short	(.L_8 - .L_7)
	.align		4
.L_7:
        /*001c*/ 	.word	index@($__internal_1_$__cuda_sm10x_tcgen05_guardrail_trap_phase_invalid_during_alloc)
        /*0020*/ 	.word	0x00006e80


	//----- nvinfo : EIATTR_FRAME_SIZE
	.align		4
.L_8:
        /*0024*/ 	.byte	0x04, 0x11
        /*0026*/ 	.short	(.L_10 - .L_9)
	.align		4
.L_9:
        /*0028*/ 	.word	index@($__internal_0_$__cuda_sm10x_tcgen05_guardrail_trap_col_being_dealloced_not_returned_by_alloc)
        /*002c*/ 	.word	0x00006e80


	//----- nvinfo : EIATTR_FRAME_SIZE
	.align		4
.L_10:
        /*0030*/ 	.byte	0x04, 0x11
        /*0032*/ 	.short	(.L_12 - .L_11)
	.align		4
.L_11:
        /*0034*/ 	.word	index@(matmul_kernel)
        /*0038*/ 	.word	0x00006e80


	//----- nvinfo : EIATTR_MIN_STACK_SIZE
	.align		4
.L_12:
        /*003c*/ 	.byte	0x04, 0x12
        /*003e*/ 	.short	(.L_14 - .L_13)
	.align		4
.L_13:
        /*0040*/ 	.word	index@(matmul_kernel)
        /*0044*/ 	.word	0x00006e80
.L_14:


//--------------------- .nv.info.matmul_kernel    --------------------------
	.section	.nv.info.matmul_kernel,"",@"SHT_CUDA_INFO"
	.sectionflags	@""
	.align	4


	//----- nvinfo : EIATTR_CUDA_API_VERSION
	.align		4
        /*0000*/ 	.byte	0x04, 0x37
        /*0002*/ 	.short	(.L_16 - .L_15)
.L_15:
        /*0004*/ 	.word	0x00000081


	//----- nvinfo : EIATTR_KPARAM_INFO
	.align		4
.L_16:
        /*0008*/ 	.byte	0x04, 0x17
        /*000a*/ 	.short	(.L_18 - .L_17)
.L_17:
        /*000c*/ 	.word	0x00000000
        /*0010*/ 	.short	0x000d
        /*0012*/ 	.short	0x0048
        /*0014*/ 	.byte	0x00, 0xf4, 0x21, 0x00


	//----- nvinfo : EIATTR_KPARAM_INFO
	.align		4
.L_18:
        /*0018*/ 	.byte	0x04, 0x17
        /*001a*/ 	.short	(.L_20 - .L_19)
.L_19:
        /*001c*/ 	.word	0x00000000
        /*0020*/ 	.short	0x000c
        /*0022*/ 	.short	0x0040
        /*0024*/ 	.byte	0x00, 0xf4, 0x21, 0x00


	//----- nvinfo : EIATTR_KPARAM_INFO
	.align		4
.L_20:
        /*0028*/ 	.byte	0x04, 0x17
        /*002a*/ 	.short	(.L_22 - .L_21)
.L_21:
        /*002c*/ 	.word	0x00000000
        /*0030*/ 	.short	0x000b
        /*0032*/ 	.short	0x0038
        /*0034*/ 	.byte	0x00, 0xf0, 0x11, 0x00


	//----- nvinfo : EIATTR_KPARAM_INFO
	.align		4
.L_22:
        /*0038*/ 	.byte	0x04, 0x17
        /*003a*/ 	.short	(.L_24 - .L_23)
.L_23:
        /*003c*/ 	.word	0x00000000
        /*0040*/ 	.short	0x000a
        /*0042*/ 	.short	0x0034
        /*0044*/ 	.byte	0x00, 0xf0, 0x11, 0x00


	//----- nvinfo : EIATTR_KPARAM_INFO
	.align		4
.L_24:
        /*0048*/ 	.byte	0x04, 0x17
        /*004a*/ 	.short	(.L_26 - .L_25)
.L_25:
        /*004c*/ 	.word	0x00000000
        /*0050*/ 	.short	0x0009
        /*0052*/ 	.short	0x0030
        /*0054*/ 	.byte	0x00, 0xf0, 0x11, 0x00


	//----- nvinfo : EIATTR_KPARAM_INFO
	.align		4
.L_26:
        /*0058*/ 	.byte	0x04, 0x17
        /*005a*/ 	.short	(.L_28 - .L_27)
.L_27:
        /*005c*/ 	.word	0x00000000
        /*0060*/ 	.short	0x0008
        /*0062*/ 	.short	0x002c
        /*0064*/ 	.byte	0x00, 0xf0, 0x11, 0x00


	//----- nvinfo : EIATTR_KPARAM_INFO
	.align		4
.L_28:
        /*0068*/ 	.byte	0x04, 0x17
        /*006a*/ 	.short	(.L_30 - .L_29)
.L_29:
        /*006c*/ 	.word	0x00000000
        /*0070*/ 	.short	0x0007
        /*0072*/ 	.short	0x0028
        /*0074*/ 	.byte	0x00, 0xf0, 0x11, 0x00


	//----- nvinfo : EIATTR_KPARAM_INFO
	.align		4
.L_30:
        /*0078*/ 	.byte	0x04, 0x17
        /*007a*/ 	.short	(.L_32 - .L_31)
.L_31:
        /*007c*/ 	.word	0x00000000
        /*0080*/ 	.short	0x0006
        /*0082*/ 	.short	0x0024
        /*0084*/ 	.byte	0x00, 0xf0, 0x11, 0x00


	//----- nvinfo : EIATTR_KPARAM_INFO
	.align		4
.L_32:
        /*0088*/ 	.byte	0x04, 0x17
        /*008a*/ 	.short	(.L_34 - .L_33)
.L_33:
        /*008c*/ 	.word	0x00000000
        /*0090*/ 	.short	0x0005
        /*0092*/ 	.short	0x0020
        /*0094*/ 	.byte	0x00, 0xf0, 0x11, 0x00


	//----- nvinfo : EIATTR_KPARAM_INFO
	.align		4
.L_34:
        /*0098*/ 	.byte	0x04, 0x17
        /*009a*/ 	.short	(.L_36 - .L_35)
.L_35:
        /*009c*/ 	.word	0x00000000
        /*00a0*/ 	.short	0x0004
        /*00a2*/ 	.short	0x001c
        /*00a4*/ 	.byte	0x00, 0xf0, 0x11, 0x00


	//----- nvinfo : EIATTR_KPARAM_INFO
	.align		4
.L_36:
        /*00a8*/ 	.byte	0x04, 0x17
        /*00aa*/ 	.short	(.L_38 - .L_37)
.L_37:
        /*00ac*/ 	.word	0x00000000
        /*00b0*/ 	.short	0x0003
        /*00b2*/ 	.short	0x0018
        /*00b4*/ 	.byte	0x00, 0xf0, 0x11, 0x00


	//----- nvinfo : EIATTR_KPARAM_INFO
	.align		4
.L_38:
        /*00b8*/ 	.byte	0x04, 0x17
        /*00ba*/ 	.short	(.L_40 - .L_39)
.L_39:
        /*00bc*/ 	.word	0x00000000
        /*00c0*/ 	.short	0x0002
        /*00c2*/ 	.short	0x0010
        /*00c4*/ 	.byte	0x00, 0xf4, 0x21, 0x00


	//----- nvinfo : EIATTR_KPARAM_INFO
	.align		4
.L_40:
        /*00c8*/ 	.byte	0x04, 0x17
        /*00ca*/ 	.short	(.L_42 - .L_41)
.L_41:
        /*00cc*/ 	.word	0x00000000
        /*00d0*/ 	.short	0x0001
        /*00d2*/ 	.short	0x0008
        /*00d4*/ 	.byte	0x00, 0xf4, 0x21, 0x00


	//----- nvinfo : EIATTR_KPARAM_INFO
	.align		4
.L_42:
        /*00d8*/ 	.byte	0x04, 0x17
        /*00da*/ 	.short	(.L_44 - .L_43)
.L_43:
        /*00dc*/ 	.word	0x00000000
        /*00e0*/ 	.short	0x0000
        /*00e2*/ 	.short	0x0000
        /*00e4*/ 	.byte	0x00, 0xf4, 0x21, 0x00


	//----- nvinfo : EIATTR_AT_ENTRY_FRAGMENTS
	.align		4
.L_44:
        /*00e8*/ 	.byte	0x04, 0x4f
        /*00ea*/ 	.short	(.L_46 - .L_45)


	//   ....[0]....
.L_45:
        /*00ec*/ 	.word	0x00000004


	//----- nvinfo : EIATTR_RESERVED_SMEM_USED
	.align		4
.L_46:
        /*00f0*/ 	.byte	0x01, 0x41
	.zero		2


	//----- nvinfo : EIATTR_SPARSE_MMA_MASK
	.align		4
        /*00f4*/ 	.byte	0x03, 0x50
        /*00f6*/ 	.short	0x0000


	//----- nvinfo : EIATTR_TCGEN05_1CTA_USED
	.align		4
        /*00f8*/ 	.byte	0x01, 0x51
	.zero		2


	//----- nvinfo : EIATTR_MAXREG_COUNT
	.align		4
        /*00fc*/ 	.byte	0x03, 0x1b
        /*00fe*/ 	.short	0x00ff


	//----- nvinfo : EIATTR_NUM_BARRIERS
	.align		4
        /*0100*/ 	.byte	0x02, 0x4c
        /*0102*/ 	.byte	0x01
	.zero		1


	//----- nvinfo : EIATTR_ANNOTATIONS
	.align		4
        /*0104*/ 	.byte	0x04, 0x55
        /*0106*/ 	.short	(.L_48 - .L_47)


	//   ....[0]....
.L_47:
        /*0108*/ 	.word	0x00000001
        /*010c*/ 	.byte	0xe0, 0x08, 0x00, 0x00, 0x01, 0x00, 0x00, 0x00, 0x00, 0x0a, 0x00, 0x00, 0x01, 0x00, 0x00, 0x00
        /* <DEDUP_REMOVED lines=2866> */
        /*b43c*/ 	.byte	0x90, 0x7d, 0x03, 0x00, 0x01, 0x00, 0x00, 0x00, 0xa0, 0x7d, 0x03, 0x00


	//----- nvinfo : EIATTR_INT_WARP_WIDE_INSTR_OFFSETS
	.align		4
.L_48:
        /*b448*/ 	.byte	0x04, 0x31
        /*b44a*/ 	.short	(.L_50 - .L_49)


	//   ....[0]....
.L_49:
        /*b44c*/ 	.word	0x00007f20


	//   ....[1]....
        /*b450*/ 	.word	0x00007f30


	//   ....[2]....
        /*b454*/ 	.word	0x000147c0


	//   ....[3]....
        /*b458*/ 	.word	0x000ab0e0


	//   ....[4]....
        /*b45c*/ 	.word	0x000ab120


	//----- nvinfo : EIATTR_COOP_GROUP_MASK_REGIDS
	.align		4
.L_50:
        /*b460*/ 	.byte	0x04, 0x29
        /*b462*/ 	.short	(.L_52 - .L_51)


	//   ....[0]....
.L_51:
        /*b464*/ 	.word	0xffffffff


	//   ....[1]....
        /*b468*/ 	.word	0xffffffff


	//   ....[2]....
        /*b46c*/ 	.word	0xffffffff


	//   ....[3]....
        /*b470*/ 	.word	0xffffffff


	//----- nvinfo : EIATTR_COOP_GROUP_INSTR_OFFSETS
	.align		4
.L_52:
        /*b474*/ 	.byte	0x04, 0x28
        /*b476*/ 	.short	(.L_54 - .L_53)


	//   ....[0]....
.L_53:
        /*b478*/ 	.word	0x00000060


	//   ....[1]....
        /*b47c*/ 	.word	0x00000320


	//   ....[2]....
        /*b480*/ 	.word	0x000aaf60


	//   ....[3]....
        /*b484*/ 	.word	0x000ab1d0


	//----- nvinfo : EIATTR_VRC_CTA_INIT_COUNT
	.align		4
.L_54:
        /*b488*/ 	.byte	0x02, 0x4a
        /*b48a*/ 	.byte	0x80
	.zero		1


	//----- nvinfo : EIATTR_MBARRIER_INSTR_OFFSETS
	.align		4
        /*b48c*/ 	.byte	0x04, 0x39
        /*b48e*/ 	.short	(.L_56 - .L_55)


	//   ....[0]....
.L_55:
        /*b490*/ 	.word	0x00008860
        /*b494*/ 	.word	0x000000ff
        /*b498*/ 	.word	0x00000000
        /*b49c*/ 	.short	0x0100
        /*b49e*/ 	.byte	0x04
	.zero		1


	//   ....[1]....
        /*b4a0*/ 	.word	0x000147e0
        /*b4a4*/ 	.word	0x000000ff
        /*b4a8*/ 	.word	0x000a0008
        /*b4ac*/ 	.short	0x0100
        /*b4ae*/ 	.byte	0x4c
	.zero		1


	//   ....[2]....
        /*b4b0*/ 	.word	0x00037c00
        /*b4b4*/ 	.word	0x000000ff
        /*b4b8*/ 	.word	0x00000000
        /*b4bc*/ 	.short	0x010a
        /*b4be*/ 	.byte	0x04
	.zero		1


	//   ....[3]....
        /*b4c0*/ 	.word	0x00098450
        /*b4c4*/ 	.word	0x000000ff
        /*b4c8*/ 	.word	0x00000000
        /*b4cc*/ 	.short	0x010a
        /*b4ce*/ 	.byte	0x04
	.zero		1


	//   ....[4]....
        /*b4d0*/ 	.word	0x00098720
        /*b4d4*/ 	.word	0x000000ff
        /*b4d8*/ 	.word	0x000a0000
        /*b4dc*/ 	.short	0x0108
        /*b4de*/ 	.byte	0x4c
	.zero		1


	//   ....[5]....
        /*b4e0*/ 	.word	0x00098880
        /*b4e4*/ 	.word	0x000000ff
        /*b4e8*/ 	.word	0x000a0008
        /*b4ec*/ 	.short	0x0108
        /*b4ee*/ 	.byte	0x4c
	.zero		1


	//   ....[6]....
        /*b4f0*/ 	.word	0x000ab1f0
        /*b4f4*/ 	.word	0x000000ff
        /*b4f8*/ 	.word	0x00000000
        /*b4fc*/ 	.short	0x010a
        /*b4fe*/ 	.byte	0x04
	.zero		1


	//   ....[7]....
        /*b500*/ 	.word	0x000ab220
        /*b504*/ 	.word	0x000000ff
        /*b508*/ 	.word	0x00000000
        /*b50c*/ 	.short	0x010a
        /*b50e*/ 	.byte	0x04
	.zero		1


	//----- nvinfo : EIATTR_NUM_MBARRIERS
	.align		4
.L_56:
        /*b510*/ 	.byte	0x03, 0x38
        /*b512*/ 	.short	0x0002


	//----- nvinfo : EIATTR_EXIT_INSTR_OFFSETS
	.align		4
        /*b514*/ 	.byte	0x04, 0x1c
        /*b516*/ 	.short	(.L_58 - .L_57)


	//   ....[0]....
.L_57:
        /*b518*/ 	.word	0x000ab1e0


	//----- nvinfo : EIATTR_REQNTID
	.align		4
.L_58:
        /*b51c*/ 	.byte	0x04, 0x10
        /*b51e*/ 	.short	(.L_60 - .L_59)
.L_59:
        /*b520*/ 	.word	0x00000080
        /*b524*/ 	.word	0x00000001
        /*b528*/ 	.word	0x00000001


	//----- nvinfo : EIATTR_CRS_STACK_SIZE
	.align		4
.L_60:
        /*b52c*/ 	.byte	0x04, 0x1e
        /*b52e*/ 	.short	(.L_62 - .L_61)
.L_61:
        /*b530*/ 	.word	0x00000000


	//----- nvinfo : EIATTR_CBANK_PARAM_SIZE
	.align		4
.L_62:
        /*b534*/ 	.byte	0x03, 0x19
        /*b536*/ 	.short	0x0050


	//----- nvinfo : EIATTR_PARAM_CBANK
	.align		4
        /*b538*/ 	.byte	0x04, 0x0a
        /*b53a*/ 	.short	(.L_64 - .L_63)
	.align		4
.L_63:
        /*b53c*/ 	.word	index@(.nv.constant0.matmul_kernel)
        /*b540*/ 	.short	0x0380
        /*b542*/ 	.short	0x0050


	//----- nvinfo : EIATTR_SW_WAR
	.align		4
.L_64:
        /*b544*/ 	.byte	0x04, 0x36
        /*b546*/ 	.short	(.L_66 - .L_65)
.L_65:
        /*b548*/ 	.word	0x00000008
.L_66:


//--------------------- .nv.compat                --------------------------
	.section	.nv.compat,"",@"SHT_CUDA_COMPAT_INFO"
	.align	4
        /*0000*/ 	.byte	0x02, 0x02, 0x02, 0x00, 0x02, 0x05, 0x05, 0x00, 0x02, 0x03, 0x00, 0x00, 0x02, 0x06, 0x01, 0x00


//--------------------- .nv.callgraph             --------------------------
	.section	.nv.callgraph,"",@"SHT_CUDA_CALLGRAPH"
	.align	4
	.sectionentsize	8
	.align		4
        /*0000*/ 	.word	0x00000000
	.align		4
        /*0004*/ 	.word	0xffffffff
	.align		4
        /*0008*/ 	.word	0x00000000
	.align		4
        /*000c*/ 	.word	0xfffffffe
	.align		4
        /*0010*/ 	.word	0x00000000
	.align		4
        /*0014*/ 	.word	0xfffffffd
	.align		4
        /*0018*/ 	.word	0x00000000
	.align		4
        /*001c*/ 	.word	0xfffffffc


//--------------------- .text.matmul_kernel       --------------------------
	.section	.text.matmul_kernel,"ax",@progbits
	.align	128
        .global         matmul_kernel
        .type           matmul_kernel,@function
        .size           matmul_kernel,(.L_x_20 - matmul_kernel)
        .other          matmul_kernel,@"STO_CUDA_ENTRY STV_DEFAULT"
matmul_kernel:
.text.matmul_kernel:
[----:B------:R-:W0:Y:S01]  /*0000*/  LDC R1, c[0x0][0x37c] ;  /* 0x0000df00ff017b82 */ /* 0x000e220000000800 */
[----:B------:R-:W1:Y:S01]  /*0010*/  S2R R0, SR_TID.X ;  /* 0x0000000000007919 */ /* 0x000e620000002100 */
[----:B0-----:R-:W-:Y:S01]  /*0020*/  VIADD R1, R1, 0xffff9180 ;  /* 0xffff918001017836 */ /* 0x001fe20000000000 */
[----:B-1----:R-:W-:-:S13]  /*0030*/  ISETP.GE.U32.AND P0, PT, R0, 0x20, PT ;  /* 0x000000200000780c */ /* 0x002fda0003f06070 */
[----:B------:R-:W-:Y:S05]  /*0040*/  @P0 BRA `(.L_x_0) ;  /* 0x0000000000b80947 */ /* 0x000fea0003800000 */
[----:B------:R-:W0:Y:S01]  /*0050*/  S2R R7, SR_CgaCtaId ;  /* 0x0000000000077919 */ /* 0x000e220000008800 */
[----:B------:R-:W-:Y:S01]  /*0060*/  NOP ;  /* 0x0000000000007918 */ /* 0x000fe20000000000 */
[----:B------:R-:W-:-:S04]  /*0070*/  MOV R0, 0x40 ;  /* 0x0000004000007802 */ /* 0x000fc80000000f00 */
[----:B0-----:R-:W-:Y:S02]  /*0080*/  LEA R2, R7, R0, 0x18 ;  /* 0x0000000007027211 */ /* 0x001fe400078ec0ff */
[----:B------:R-:W-:-:S04]  /*0090*/  MOV R0, 0x400 ;  /* 0x0000040000007802 */ /* 0x000fc80000000f00 */
[----:B------:R-:W0:Y:S01]  /*00a0*/  LDS.U8 R2, [R2] ;  /* 0x0000000002027984 */ /* 0x000e220000000000 */
[----:B------:R-:W-:Y:S02]  /*00b0*/  LEA R0, R7, R0, 0x18 ;  /* 0x0000000007007211 */ /* 0x000fe400078ec0ff */
[----:B0-----:R-:W-:-:S13]  /*00c0*/  ISETP.NE.AND P0, PT, R2, RZ, PT ;  /* 0x000000ff0200720c */ /* 0x001fda0003f05270 */
[----:B------:R-:W-:Y:S05]  /*00d0*/  @P0 BRA `(.L_x_1) ;  /* 0x00000000007c0947 */ /* 0x000fea0003800000 */
[----:B------:R-:W-:-:S13]  /*00e0*/  ELECT P0, URZ, PT ;  /* 0x0000000000ff782f */ /* 0x000fda0003800000 */
[----:B------:R-:W-:Y:S05]  /*00f0*/  @!P0 BRA `(.L_x_2) ;  /* 0x0000000000848947 */ /* 0x000fea0003800000 */
[----:B------:R-:W-:Y:S01]  /*0100*/  UMOV UR4, 0x10 ;  /* 0x0000001000047882 */ /* 0x000fe20000000000 */
[----:B------:R-:W-:Y:S02]  /*0110*/  IMAD.MOV.U32 R9, RZ, RZ, 0x1 ;  /* 0x00000001ff097424 */ /* 0x000fe400078e00ff */
[----:B------:R-:W-:Y:S02]  /*0120*/  IMAD.MOV.U32 R3, RZ, RZ, 0xffff ;  /* 0x0000ffffff037424 */ /* 0x000fe400078e00ff */
[----:B------:R-:W-:Y:S04]  /*0130*/  DEPBAR.LE SB0, 0x36 ;  /* 0x00008d800000791a */ /* 0x000fe80000000000 */
[----:B------:R-:W0:Y:S02]  /*0140*/  UTCATOMSWS.FIND_AND_SET.ALIGN UP0, UR4, UR4 ;  /* 0x00000004000475e3 */ /* 0x000e240008000800 */
[----:B0-----:R-:W-:-:S04]  /*0150*/  PLOP3.LUT P0, PT, PT, PT, UP0, 0x80, 0x8 ;  /* 0x000000000008781c */ /* 0x001fc80003f0f008 */
[----:B------:R-:W-:-:S04]  /*0160*/  SEL R2, RZ, 0xffffffff, !P0 ;  /* 0xffffffffff027807 */ /* 0x000fc80004000000 */
[----:B------:R-:W-:Y:S01]  /*0170*/  ISETP.NE.AND P0, PT, R2, RZ, PT ;  /* 0x000000ff0200720c */ /* 0x000fe20003f05270 */
[----:B------:R-:W-:-:S12]  /*0180*/  IMAD.U32 R2, RZ, RZ, UR4 ;  /* 0x00000004ff027e24 */ /* 0x000fd8000f8e00ff */
[----:B------:R-:W-:Y:S05]  /*0190*/  @P0 BRA `(.L_x_3) ;  /* 0x0000000000240947 */ /* 0x000fea0003800000 */
.L_x_4:
[----:B------:R-:W-:Y:S05]  /*01a0*/  NANOSLEEP 0x64 ;  /* 0x000000640000795d */ /* 0x000fea0003800000 */
[----:B------:R-:W-:-:S05]  /*01b0*/  UMOV UR4, 0x10 ;  /* 0x0000001000047882 */ /* 0x000fca0000000000 */
[----:B------:R-:W-:Y:S04]  /*01c0*/  DEPBAR.LE SB0, 0x36 ;  /* 0x00008d800000791a */ /* 0x000fe80000000000 */
[----:B------:R-:W0:Y:S02]  /*01d0*/  UTCATOMSWS.FIND_AND_SET.ALIGN UP0, UR4, UR4 ;  /* 0x00000004000475e3 */ /* 0x000e240008000800 */
[----:B0-----:R-:W-:-:S04]  /*01e0*/  PLOP3.LUT P0, PT, PT, PT, UP0, 0x80, 0x8 ;  /* 0x000000000008781c */ /* 0x001fc80003f0f008 */
[----:B------:R-:W-:-:S04]  /*01f0*/  SEL R2, RZ, 0xffffffff, !P0 ;  /* 0xffffffffff027807 */ /* 0x000fc80004000000 */
[----:B------:R-:W-:Y:S01]  /*0200*/  ISETP.NE.AND P0, PT, R2, RZ, PT ;  /* 0x000000ff0200720c */ /* 0x000fe20003f05270 */
[----:B------:R-:W-:-:S12]  /*0210*/  IMAD.U32 R2, RZ, RZ, UR4 ;  /* 0x00000004ff027e24 */ /* 0x000fd8000f8e00ff */
[----:B------:R-:W-:Y:S05]  /*0220*/  @!P0 BRA `(.L_x_4) ;  /* 0xfffffffc00dc8947 */ /* 0x000fea000383ffff */
.L_x_3:
[C---:B------:R-:W-:Y:S01]  /*0230*/  VIADD R4, R2.reuse, 0x10 ;  /* 0x0000001002047836 */ /* 0x040fe20000000000 */
[----:B------:R-:W-:Y:S02]  /*0240*/  SHF.L.U32 R3, R3, R2, RZ ;  /* 0x0000000203037219 */ /* 0x000fe400000006ff */
[----:B------:R-:W-:Y:S02]  /*0250*/  MOV R5, 0x50 ;  /* 0x0000005000057802 */ /* 0x000fe40000000f00 */
[----:B------:R-:W-:Y:S02]  /*0260*/  SHF.L.U32 R4, R9, R4, RZ ;  /* 0x0000000409047219 */ /* 0x000fe400000006ff */
[----:B------:R-:W-:Y:S01]  /*0270*/  LEA R6, R7, R5, 0x18 ;  /* 0x0000000507067211 */ /* 0x000fe200078ec0ff */
[----:B------:R-:W-:Y:S01]  /*0280*/  IMAD.SHL.U32 R5, R2, 0x20, RZ ;  /* 0x0000002002057824 */ /* 0x000fe200078e00ff */
[----:B------:R-:W-:-:S05]  /*0290*/  LOP3.LUT R3, R4, R3, RZ, 0xfc, !PT ;  /* 0x0000000304037212 */ /* 0x000fca00078efcff */
[----:B------:R0:W-:Y:S04]  /*02a0*/  ATOMS.OR RZ, [R6], R3 ;  /* 0x0000000306ff738c */ /* 0x0001e80003000000 */
[----:B------:R0:W-:Y:S01]  /*02b0*/  STS [R0], R5 ;  /* 0x0000000500007388 */ /* 0x0001e20000000800 */
[----:B------:R-:W-:Y:S05]  /*02c0*/  BRA `(.L_x_2) ;  /* 0x0000000000107947 */ /* 0x000fea0003800000 */
.L_x_1:
[----:B------:R-:W-:Y:S01]  /*02d0*/  IMAD.MOV.U32 R3, RZ, RZ, -0x1 ;  /* 0xffffffffff037424 */ /* 0x000fe200078e00ff */
[----:B------:R-:W-:-:S04]  /*02e0*/  MOV R2, 0x310 ;  /* 0x0000031000027802 */ /* 0x000fc80000000f00 */
[----:B------:R0:W-:Y:S03]  /*02f0*/  STS [R0], R3 ;  /* 0x0000000300007388 */ /* 0x0001e60000000800 */
[----:B0-----:R-:W-:Y:S05]  /*0300*/  CALL.REL.NOINC `($__internal_1_$__cuda_sm10x_tcgen05_guardrail_trap_phase_invalid_during_alloc) ;  /* 0x00000aac00dc7944 */ /* 0x001fea0003c00000 */
.L_x_2:
[----:B------:R-:W-:Y:S05]  /*0310*/  WARPSYNC.ALL ;  /* 0x0000000000007948 */ /* 0x000fea0003800000 */
[----:B------:R-:W-:Y:S01]  /*0320*/  NOP ;  /* 0x0000000000007918 */ /* 0x000fe20000000000 */
.L_x_0:
[----:B------:R-:W1:Y:S01]  /*0330*/  LDC.64 R16, c[0x0][0x398] ;  /* 0x0000e600ff107b82 */ /* 0x000e620000000a00 */
[----:B0-----:R-:W0:Y:S01]  /*0340*/  S2R R5, SR_CTAID.X ;  /* 0x0000000000057919 */ /* 0x001e220000002500 */
[----:B------:R-:W2:Y:S06]  /*0350*/  S2R R24, SR_TID.X ;  /* 0x0000000000187919 */ /* 0x000eac0000002100 */
[----:B------:R-:W3:Y:S01]  /*0360*/  S2UR UR4, SR_CgaCtaId ;  /* 0x00000000000479c3 */ /* 0x000ee20000008800 */
[----:B-1----:R-:W-:Y:S01]  /*0370*/  VIADD R0, R17, 0x7f ;  /* 0x0000007f11007836 */ /* 0x002fe20000000000 */
[----:B------:R-:W-:-:S04]  /*0380*/  IABS R11, R16 ;  /* 0x00000010000b7213 */ /* 0x000fc80000000000 */
[----:B------:R-:W-:-:S04]  /*0390*/  SHF.R.S32.HI R3, RZ, 0x1f, R0 ;  /* 0x0000001fff037819 */ /* 0x000fc80000011400 */
[----:B------:R-:W-:Y:S02]  /*03a0*/  LEA.HI R3, R3, R0, RZ, 0x7 ;  /* 0x0000000003037211 */ /* 0x000fe400078f38ff */
[----:B0-----:R-:W-:Y:S02]  /*03b0*/  IABS R8, R5 ;  /* 0x0000000500087213 */ /* 0x001fe40000000000 */
[----:B------:R-:W-:Y:S02]  /*03c0*/  SHF.R.S32.HI R3, RZ, 0x7, R3 ;  /* 0x00000007ff037819 */ /* 0x000fe40000011403 */
[C---:B--2---:R-:W-:Y:S02]  /*03d0*/  LOP3.LUT R90, R24.reuse, 0x7f, RZ, 0xc0, !PT ;  /* 0x0000007f185a7812 */ /* 0x044fe400078ec0ff */
[----:B------:R-:W-:Y:S01]  /*03e0*/  SHF.R.U32.HI R12, RZ, 0x5, R24 ;  /* 0x00000005ff0c7819 */ /* 0x000fe20000011618 */
[----:B------:R-:W-:Y:S01]  /*03f0*/  IMAD.SHL.U32 R4, R3, 0x8, RZ ;  /* 0x0000000803047824 */ /* 0x000fe200078e00ff */
[----:B------:R-:W-:Y:S01]  /*0400*/  BAR.SYNC.DEFER_BLOCKING 0x0 ;  /* 0x0000000000007b1d */ /* 0x000fe20000010000 */
[----:B------:R-:W-:-:S03]  /*0410*/  ISETP.GE.U32.AND P5, PT, R24, 0x20, PT ;  /* 0x000000201800780c */ /* 0x000fc60003fa6070 */
[-C--:B------:R-:W-:Y:S02]  /*0420*/  IABS R7, R4.reuse ;  /* 0x0000000400077213 */ /* 0x080fe40000000000 */
[----:B------:R-:W-:Y:S02]  /*0430*/  IABS R10, R4 ;  /* 0x00000004000a7213 */ /* 0x000fe40000000000 */
[----:B------:R-:W0:Y:S08]  /*0440*/  I2F.RP R0, R7 ;  /* 0x0000000700007306 */ /* 0x000e300000209400 */
[----:B0-----:R-:W0:Y:S02]  /*0450*/  MUFU.RCP R0, R0 ;  /* 0x0000000000007308 */ /* 0x001e240000001000 */
[----:B0-----:R-:W-:-:S02]  /*0460*/  VIADD R2, R0, 0xffffffe ;  /* 0x0ffffffe00027836 */ /* 0x001fc40000000000 */
[----:B------:R-:W-:-:S04]  /*0470*/  IMAD.MOV R0, RZ, RZ, -R10 ;  /* 0x000000ffff007224 */ /* 0x000fc800078e0a0a */
[----:B------:R0:W1:Y:S02]  /*0480*/  F2I.FTZ.U32.TRUNC.NTZ R3, R2 ;  /* 0x0000000200037305 */ /* 0x000064000021f000 */
[----:B0-----:R-:W-:Y:S02]  /*0490*/  IMAD.MOV.U32 R2, RZ, RZ, RZ ;  /* 0x000000ffff027224 */ /* 0x001fe400078e00ff */
[----:B-1----:R-:W-:-:S04]  /*04a0*/  IMAD.MOV R6, RZ, RZ, -R3 ;  /* 0x000000ffff067224 */ /* 0x002fc800078e0a03 */
[----:B------:R-:W-:Y:S02]  /*04b0*/  IMAD R9, R6, R7, RZ ;  /* 0x0000000706097224 */ /* 0x000fe400078e02ff */
[----:B------:R-:W-:Y:S01]  /*04c0*/  IMAD.MOV.U32 R6, RZ, RZ, R8 ;  /* 0x000000ffff067224 */ /* 0x000fe200078e0008 */
[----:B------:R-:W-:Y:S01]  /*04d0*/  IABS R8, R17 ;  /* 0x0000001100087213 */ /* 0x000fe20000000000 */
[----:B------:R-:W-:-:S06]  /*04e0*/  IMAD.HI.U32 R3, R3, R9, R2 ;  /* 0x0000000903037227 */ /* 0x000fcc00078e0002 */
[----:B------:R-:W-:-:S04]  /*04f0*/  IMAD.HI.U32 R3, R3, R6, RZ ;  /* 0x0000000603037227 */ /* 0x000fc800078e00ff */
[----:B------:R-:W-:-:S05]  /*0500*/  IMAD R0, R3, R0, R6 ;  /* 0x0000000003007224 */ /* 0x000fca00078e0206 */
[----:B------:R-:W-:-:S13]  /*0510*/  ISETP.GT.U32.AND P1, PT, R7, R0, PT ;  /* 0x000000000700720c */ /* 0x000fda0003f24070 */
[----:B------:R-:W-:Y:S02]  /*0520*/  @!P1 IMAD.IADD R0, R0, 0x1, -R7 ;  /* 0x0000000100009824 */ /* 0x000fe400078e0a07 */
[----:B------:R-:W-:Y:S01]  /*0530*/  @!P1 VIADD R3, R3, 0x1 ;  /* 0x0000000103039836 */ /* 0x000fe20000000000 */
[----:B------:R-:W-:Y:S02]  /*0540*/  ISETP.NE.AND P1, PT, R4, RZ, PT ;  /* 0x000000ff0400720c */ /* 0x000fe40003f25270 */
[----:B------:R-:W-:Y:S02]  /*0550*/  ISETP.GE.U32.AND P0, PT, R0, R7, PT ;  /* 0x000000070000720c */ /* 0x000fe40003f06070 */
[----:B------:R-:W-:-:S04]  /*0560*/  LOP3.LUT R0, R5, R4, RZ, 0x3c, !PT ;  /* 0x0000000405007212 */ /* 0x000fc800078e3cff */
[----:B------:R-:W-:Y:S01]  /*0570*/  ISETP.GE.AND P2, PT, R0, RZ, PT ;  /* 0x000000ff0000720c */ /* 0x000fe20003f46270 */
[----:B------:R-:W-:-:S06]  /*0580*/  VIADD R0, R16, 0x1ff ;  /* 0x000001ff10007836 */ /* 0x000fcc0000000000 */
[----:B------:R-:W-:-:S04]  /*0590*/  @P0 VIADD R3, R3, 0x1 ;  /* 0x0000000103030836 */ /* 0x000fc80000000000 */
[----:B------:R-:W-:Y:S01]  /*05a0*/  IMAD.MOV.U32 R2, RZ, RZ, R3 ;  /* 0x000000ffff027224 */ /* 0x000fe200078e0003 */
[----:B------:R-:W-:-:S03]  /*05b0*/  SHF.R.S32.HI R3, RZ, 0x1f, R0 ;  /* 0x0000001fff037819 */ /* 0x000fc60000011400 */
[----:B------:R-:W-:Y:S01]  /*05c0*/  @!P2 IMAD.MOV R2, RZ, RZ, -R2 ;  /* 0x000000ffff02a224 */ /* 0x000fe200078e0a02 */
[----:B------:R-:W-:Y:S02]  /*05d0*/  @!P1 LOP3.LUT R2, RZ, R4, RZ, 0x33, !PT ;  /* 0x00000004ff029212 */ /* 0x000fe400078e33ff */
[----:B------:R-:W-:-:S03]  /*05e0*/  LEA.HI R3, R3, R0, RZ, 0x9 ;  /* 0x0000000003037211 */ /* 0x000fc600078f48ff */
[----:B------:R-:W-:Y:S02]  /*05f0*/  IMAD.SHL.U32 R9, R2, 0x8, RZ ;  /* 0x0000000802097824 */ /* 0x000fe400078e00ff */
[----:B------:R-:W-:-:S03]  /*0600*/  IMAD.MOV R2, RZ, RZ, -R2 ;  /* 0x000000ffff027224 */ /* 0x000fc600078e0a02 */
[----:B------:R-:W-:Y:S01]  /*0610*/  LEA.HI.SX32 R3, R3, -R9, 0x17 ;  /* 0x8000000903037211 */ /* 0x000fe200078fbaff */
[----:B------:R-:W-:Y:S02]  /*0620*/  IMAD R10, R4, R2, R5 ;  /* 0x00000002040a7224 */ /* 0x000fe400078e0205 */
[----:B------:R-:W-:Y:S01]  /*0630*/  IMAD.MOV.U32 R2, RZ, RZ, RZ ;  /* 0x000000ffff027224 */ /* 0x000fe200078e00ff */
[----:B------:R-:W-:Y:S02]  /*0640*/  VIMNMX R13, PT, PT, R3, 0x8, PT ;  /* 0x00000008030d7848 */ /* 0x000fe40003fe0100 */
[----:B------:R-:W-:Y:S02]  /*0650*/  IABS R4, R10 ;  /* 0x0000000a00047213 */ /* 0x000fe40000000000 */
[----:B------:R-:W-:-:S04]  /*0660*/  IABS R7, R13 ;  /* 0x0000000d00077213 */ /* 0x000fc80000000000 */
[----:B------:R-:W0:Y:S08]  /*0670*/  I2F.RP R0, R7 ;  /* 0x0000000700007306 */ /* 0x000e300000209400 */
[----:B0-----:R-:W0:Y:S02]  /*0680*/  MUFU.RCP R0, R0 ;  /* 0x0000000000007308 */ /* 0x001e240000001000 */
[----:B0-----:R-:W-:-:S06]  /*0690*/  VIADD R3, R0, 0xffffffe ;  /* 0x0ffffffe00037836 */ /* 0x001fcc0000000000 */
[----:B------:R-:W0:Y:S02]  /*06a0*/  F2I.FTZ.U32.TRUNC.NTZ R3, R3 ;  /* 0x0000000300037305 */ /* 0x000e24000021f000 */
[----:B0-----:R-:W-:-:S04]  /*06b0*/  IMAD.MOV R6, RZ, RZ, -R3 ;  /* 0x000000ffff067224 */ /* 0x001fc800078e0a03 */
[----:B------:R-:W-:Y:S01]  /*06c0*/  IMAD R5, R6, R7, RZ ;  /* 0x0000000706057224 */ /* 0x000fe200078e02ff */
[----:B------:R-:W-:-:S03]  /*06d0*/  IABS R6, R13 ;  /* 0x0000000d00067213 */ /* 0x000fc60000000000 */
[----:B------:R-:W-:Y:S01]  /*06e0*/  IMAD.HI.U32 R2, R3, R5, R2 ;  /* 0x0000000503027227 */ /* 0x000fe200078e0002 */
[----:B------:R-:W-:-:S03]  /*06f0*/  MOV R3, R4 ;  /* 0x0000000400037202 */ /* 0x000fc60000000f00 */
[----:B------:R-:W-:Y:S02]  /*0700*/  IMAD.MOV R0, RZ, RZ, -R6 ;  /* 0x000000ffff007224 */ /* 0x000fe400078e0a06 */
[----:B------:R-:W-:Y:S01]  /*0710*/  IMAD.HI.U32 R2, R2, R3, RZ ;  /* 0x0000000302027227 */ /* 0x000fe200078e00ff */
[----:B------:R-:W0:Y:S03]  /*0720*/  I2F.RP R6, R8 ;  /* 0x0000000800067306 */ /* 0x000e260000209400 */
[----:B------:R-:W-:-:S05]  /*0730*/  IMAD R0, R2, R0, R3 ;  /* 0x0000000002007224 */ /* 0x000fca00078e0203 */
[----:B------:R-:W1:Y:S01]  /*0740*/  I2F.RP R3, R11 ;  /* 0x0000000b00037306 */ /* 0x000e620000209400 */
[----:B------:R-:W-:-:S07]  /*0750*/  ISETP.GT.U32.AND P1, PT, R7, R0, PT ;  /* 0x000000000700720c */ /* 0x000fce0003f24070 */
[----:B0-----:R-:W0:Y:S06]  /*0760*/  MUFU.RCP R6, R6 ;  /* 0x0000000600067308 */ /* 0x001e2c0000001000 */
[----:B------:R-:W-:Y:S02]  /*0770*/  @!P1 IMAD.IADD R0, R0, 0x1, -R7 ;  /* 0x0000000100009824 */ /* 0x000fe400078e0a07 */
[----:B-1----:R-:W1:Y:S01]  /*0780*/  MUFU.RCP R3, R3 ;  /* 0x0000000300037308 */ /* 0x002e620000001000 */
[----:B------:R-:W-:Y:S01]  /*0790*/  @!P1 VIADD R2, R2, 0x1 ;  /* 0x0000000102029836 */ /* 0x000fe20000000000 */
[----:B------:R-:W-:-:S02]  /*07a0*/  ISETP.NE.AND P1, PT, R13, RZ, PT ;  /* 0x000000ff0d00720c */ /* 0x000fc40003f25270 */
[----:B------:R-:W-:Y:S02]  /*07b0*/  ISETP.GE.U32.AND P0, PT, R0, R7, PT ;  /* 0x000000070000720c */ /* 0x000fe40003f06070 */
[----:B------:R-:W-:Y:S01]  /*07c0*/  LOP3.LUT R0, R10, R13, RZ, 0x3c, !PT ;  /* 0x0000000d0a007212 */ /* 0x000fe200078e3cff */
[----:B0-----:R-:W-:-:S03]  /*07d0*/  VIADD R4, R6, 0xffffffe ;  /* 0x0ffffffe06047836 */ /* 0x001fc60000000000 */
[----:B------:R-:W-:Y:S02]  /*07e0*/  ISETP.GE.AND P2, PT, R0, RZ, PT ;  /* 0x000000ff0000720c */ /* 0x000fe40003f46270 */
[----:B------:R-:W-:Y:S01]  /*07f0*/  MOV R0, 0x400 ;  /* 0x0000040000007802 */ /* 0x000fe20000000f00 */
[----:B------:R0:W2:Y:S03]  /*0800*/  F2I.FTZ.U32.TRUNC.NTZ R5, R4 ;  /* 0x0000000400057305 */ /* 0x0000a6000021f000 */
[----:B------:R-:W-:Y:S01]  /*0810*/  R2UR UR76, R0 ;  /* 0x00000000004c72ca */ /* 0x000fe200000e0000 */
[----:B------:R-:W-:Y:S02]  /*0820*/  @P0 VIADD R2, R2, 0x1 ;  /* 0x0000000102020836 */ /* 0x000fe40000000000 */
[----:B-1----:R-:W-:Y:S02]  /*0830*/  VIADD R3, R3, 0xffffffe ;  /* 0x0ffffffe03037836 */ /* 0x002fe40000000000 */
[----:B0-----:R-:W-:-:S02]  /*0840*/  IMAD.MOV.U32 R4, RZ, RZ, RZ ;  /* 0x000000ffff047224 */ /* 0x001fc400078e00ff */
[----:B------:R-:W-:Y:S01]  /*0850*/  @!P2 IMAD.MOV R2, RZ, RZ, -R2 ;  /* 0x000000ffff02a224 */ /* 0x000fe200078e0a02 */
[----:B------:R-:W-:Y:S01]  /*0860*/  @!P1 LOP3.LUT R2, RZ, R13, RZ, 0x33, !PT ;  /* 0x0000000dff029212 */ /* 0x000fe200078e33ff */
[----:B------:R-:W0:Y:S01]  /*0870*/  F2I.FTZ.U32.TRUNC.NTZ R3, R3 ;  /* 0x0000000300037305 */ /* 0x000e22000021f000 */
[----:B--2---:R-:W-:-:S03]  /*0880*/  IMAD.MOV R7, RZ, RZ, -R5 ;  /* 0x000000ffff077224 */ /* 0x004fc600078e0a05 */
[----:B---3--:R-:W-:Y:S01]  /*0890*/  ULEA UR76, UR4, UR76, 0x18 ;  /* 0x0000004c044c7291 */ /* 0x008fe2000f8ec0ff */
[----:B------:R-:W-:Y:S02]  /*08a0*/  IMAD.MOV R0, RZ, RZ, -R2 ;  /* 0x000000ffff007224 */ /* 0x000fe400078e0a02 */
[----:B------:R-:W-:Y:S02]  /*08b0*/  IMAD.SHL.U32 R23, R2, 0x80, RZ ;  /* 0x0000008002177824 */ /* 0x000fe400078e00ff */
[----:B------:R-:W-:Y:S02]  /*08c0*/  IMAD R0, R13, R0, R10 ;  /* 0x000000000d007224 */ /* 0x000fe400078e020a */
[----:B------:R-:W-:Y:S01]  /*08d0*/  VIADD R14, R23, 0x7f ;  /* 0x0000007f170e7836 */ /* 0x000fe20000000000 */
[----:B------:R-:W-:Y:S01]  /*08e0*/  STL [R1+0x538], R23 ;  /* 0x0005381701007387 */ /* 0x000fe20000100800 */
[----:B------:R-:W-:Y:S02]  /*08f0*/  IMAD R7, R7, R8, RZ ;  /* 0x0000000807077224 */ /* 0x000fe400078e02ff */
[----:B------:R-:W-:Y:S01]  /*0900*/  IMAD.IADD R0, R9, 0x1, R0 ;  /* 0x0000000109007824 */ /* 0x000fe200078e0200 */
[----:B------:R-:W-:Y:S01]  /*0910*/  IABS R19, R14 ;  /* 0x0000000e00137213 */ /* 0x000fe20000000000 */
[----:B------:R-:W-:Y:S01]  /*0920*/  IMAD.HI.U32 R5, R5, R7, R4 ;  /* 0x0000000705057227 */ /* 0x000fe200078e0004 */
[----:B------:R-:W1:Y:S03]  /*0930*/  LDS R13, [UR76] ;  /* 0x0000004cff0d7984 */ /* 0x000e660008000800 */
[----:B0-----:R-:W-:-:S02]  /*0940*/  IMAD.MOV R2, RZ, RZ, -R3 ;  /* 0x000000ffff027224 */ /* 0x001fc400078e0a03 */
[----:B------:R-:W-:Y:S02]  /*0950*/  IMAD.SHL.U32 R0, R0, 0x200, RZ ;  /* 0x0000020000007824 */ /* 0x000fe400078e00ff */
[----:B------:R-:W-:-:S03]  /*0960*/  IMAD.HI.U32 R4, R5, R19, RZ ;  /* 0x0000001305047227 */ /* 0x000fc600078e00ff */
[----:B------:R-:W-:Y:S01]  /*0970*/  LOP3.LUT R22, R0, 0x7f, R24, 0xf8, !PT ;  /* 0x0000007f00167812 */ /* 0x000fe200078ef818 */
[----:B------:R-:W-:Y:S01]  /*0980*/  IMAD R7, R2, R11, RZ ;  /* 0x0000000b02077224 */ /* 0x000fe200078e02ff */
[----:B------:R-:W-:Y:S01]  /*0990*/  LOP3.LUT R21, R0, 0x80, R90, 0xfe, !PT ;  /* 0x0000008000157812 */ /* 0x000fe200078efe5a */
[----:B------:R-:W-:Y:S01]  /*09a0*/  IMAD.MOV.U32 R2, RZ, RZ, RZ ;  /* 0x000000ffff027224 */ /* 0x000fe200078e00ff */
[C---:B------:R-:W-:Y:S01]  /*09b0*/  LOP3.LUT R20, R22.reuse, 0x100, RZ, 0xfc, !PT ;  /* 0x0000010016147812 */ /* 0x040fe200078efcff */
[----:B------:R-:W-:Y:S01]  /*09c0*/  IMAD.MOV R4, RZ, RZ, -R4 ;  /* 0x000000ffff047224 */ /* 0x000fe200078e0a04 */
[----:B------:R-:W-:Y:S01]  /*09d0*/  LOP3.LUT R18, R22, 0x180, RZ, 0xfc, !PT ;  /* 0x0000018016127812 */ /* 0x000fe200078efcff */
[----:B------:R-:W-:Y:S01]  /*09e0*/  IMAD.HI.U32 R2, R3, R7, R2 ;  /* 0x0000000703027227 */ /* 0x000fe200078e0002 */
[----:B------:R-:W-:Y:S01]  /*09f0*/  IABS R7, R22 ;  /* 0x0000001600077213 */ /* 0x000fe20000000000 */
[----:B------:R0:W-:Y:S01]  /*0a00*/  STL [R1+0x53c], R22 ;  /* 0x00053c1601007387 */ /* 0x0001e20000100800 */
[----:B------:R-:W-:Y:S01]  /*0a10*/  IABS R9, R21 ;  /* 0x0000001500097213 */ /* 0x000fe20000000000 */
[----:B------:R-:W-:Y:S01]  /*0a20*/  IMAD R19, R8, R4, R19 ;  /* 0x0000000408137224 */ /* 0x000fe200078e0213 */
[----:B------:R-:W-:Y:S01]  /*0a30*/  IABS R10, R20 ;  /* 0x00000014000a7213 */ /* 0x000fe20000000000 */
[----:B------:R-:W-:Y:S01]  /*0a40*/  IMAD.HI.U32 R0, R2, R7, RZ ;  /* 0x0000000702007227 */ /* 0x000fe200078e00ff */
[----:B------:R0:W-:Y:S01]  /*0a50*/  STL [R1+0x26c0], R21 ;  /* 0x0026c01501007387 */ /* 0x0001e20000100800 */
[----:B------:R-:W-:Y:S01]  /*0a60*/  BAR.SYNC.DEFER_BLOCKING 0x0 ;  /* 0x0000000000007b1d */ /* 0x000fe20000010000 */
[----:B------:R-:W-:Y:S01]  /*0a70*/  ISETP.GT.U32.AND P0, PT, R8, R19, PT ;  /* 0x000000130800720c */ /* 0x000fe20003f04070 */
[----:B------:R-:W-:-:S02]  /*0a80*/  IMAD.MOV R0, RZ, RZ, -R0 ;  /* 0x000000ffff007224 */ /* 0x000fc400078e0a00 */
[----:B------:R-:W-:Y:S01]  /*0a90*/  IMAD.SHL.U32 R3, R12, 0x200000, RZ ;  /* 0x002000000c037824 */ /* 0x000fe200078e00ff */
[----:B------:R-:W-:Y:S01]  /*0aa0*/  IABS R12, R18 ;  /* 0x00000012000c7213 */ /* 0x000fe20000000000 */
[----:B------:R-:W-:Y:S01]  /*0ab0*/  IMAD R0, R11, R0, R7 ;  /* 0x000000000b007224 */ /* 0x000fe200078e0207 */
[----:B------:R0:W-:Y:S02]  /*0ac0*/  STL [R1+0x26c8], R20 ;  /* 0x0026c81401007387 */ /* 0x0001e40000100800 */
[----:B------:R-:W-:Y:S01]  /*0ad0*/  LOP3.LUT R6, R3, 0x600000, RZ, 0xc0, !PT ;  /* 0x0060000003067812 */ /* 0x000fe200078ec0ff */
[----:B------:R-:W-:Y:S01]  /*0ae0*/  IMAD.HI.U32 R3, R2, R9, RZ ;  /* 0x0000000902037227 */ /* 0x000fe200078e00ff */
[----:B------:R0:W-:Y:S02]  /*0af0*/  STL [R1+0x26c4], R18 ;  /* 0x0026c41201007387 */ /* 0x0001e40000100800 */
[----:B------:R-:W-:Y:S01]  /*0b00*/  R2UR UR4, R6 ;  /* 0x00000000060472ca */ /* 0x000fe200000e0000 */
[----:B------:R-:W-:Y:S01]  /*0b10*/  @!P0 IMAD.IADD R19, R19, 0x1, -R8 ;  /* 0x0000000113138824 */ /* 0x000fe200078e0a08 */
[----:B------:R-:W-:Y:S01]  /*0b20*/  ISETP.GT.U32.AND P0, PT, R11, R0, PT ;  /* 0x000000000b00720c */ /* 0x000fe20003f04070 */
[----:B------:R-:W2:Y:S01]  /*0b30*/  S2R R7, SR_CgaCtaId ;  /* 0x0000000000077919 */ /* 0x000ea20000008800 */
[----:B------:R-:W-:Y:S01]  /*0b40*/  IMAD.HI.U32 R4, R2, R10, RZ ;  /* 0x0000000a02047227 */ /* 0x000fe200078e00ff */
[----:B-1----:R-:W-:-:S02]  /*0b50*/  R2UR UR5, R13 ;  /* 0x000000000d0572ca */ /* 0x002fc400000e0000 */
[----:B------:R-:W-:Y:S01]  /*0b60*/  ISETP.GT.U32.AND P3, PT, R8, R19, PT ;  /* 0x000000130800720c */ /* 0x000fe20003f64070 */
[----:B------:R-:W-:Y:S02]  /*0b70*/  IMAD.MOV R6, RZ, RZ, -R3 ;  /* 0x000000ffff067224 */ /* 0x000fe400078e0a03 */
[----:B------:R-:W-:Y:S02]  /*0b80*/  IMAD.MOV R3, RZ, RZ, -R4 ;  /* 0x000000ffff037224 */ /* 0x000fe400078e0a04 */
[----:B------:R-:W-:-:S04]  /*0b90*/  IMAD.HI.U32 R4, R2, R12, RZ ;  /* 0x0000000c02047227 */ /* 0x000fc800078e00ff */
[C---:B------:R-:W-:Y:S02]  /*0ba0*/  IMAD R2, R11.reuse, R6, R9 ;  /* 0x000000060b027224 */ /* 0x040fe400078e0209 */
[----:B------:R-:W-:Y:S02]  /*0bb0*/  IMAD R3, R11, R3, R10 ;  /* 0x000000030b037224 */ /* 0x000fe400078e020a */
[----:B------:R-:W-:Y:S01]  /*0bc0*/  VIADD R15, R23, 0x1 ;  /* 0x00000001170f7836 */ /* 0x000fe20000000000 */
[C---:B------:R-:W-:Y:S01]  /*0bd0*/  ISETP.GT.U32.AND P4, PT, R11.reuse, R2, PT ;  /* 0x000000020b00720c */ /* 0x040fe20003f84070 */
[----:B------:R-:W-:Y:S01]  /*0be0*/  IMAD.MOV R4, RZ, RZ, -R4 ;  /* 0x000000ffff047224 */ /* 0x000fe200078e0a04 */
[C---:B------:R-:W-:Y:S01]  /*0bf0*/  ISETP.GT.U32.AND P1, PT, R11.reuse, R3, PT ;  /* 0x000000030b00720c */ /* 0x040fe20003f24070 */
[----:B------:R-:W-:Y:S01]  /*0c00*/  @!P0 IMAD.IADD R0, R0, 0x1, -R11 ;  /* 0x0000000100008824 */ /* 0x000fe200078e0a0b */
[----:B------:R-:W-:Y:S01]  /*0c10*/  IABS R9, R15 ;  /* 0x0000000f00097213 */ /* 0x000fe20000000000 */
[----:B------:R-:W-:Y:S01]  /*0c20*/  IMAD R6, R11, R4, R12 ;  /* 0x000000040b067224 */ /* 0x000fe200078e020c */
[----:B0-----:R-:W-:Y:S09]  /*0c30*/  @P5 BRA `(.L_x_5) ;  /* 0x0000000000185947 */ /* 0x001ff20003800000 */
[----:B------:R-:W-:Y:S01]  /*0c40*/  ELECT P0, URZ, PT ;  /* 0x0000000000ff782f */ /* 0x000fe20003800000 */
[----:B------:R-:W-:Y:S01]  /*0c50*/  IMAD.MOV.U32 R4, RZ, RZ, 0x1 ;  /* 0x00000001ff047424 */ /* 0x000fe200078e00ff */
[----:B------:R-:W-:Y:S11]  /*0c60*/  UVIRTCOUNT.DEALLOC.SMPOOL 0x80 ;  /* 0x000000800000784c */ /* 0x000ff60000000000 */
[----:B------:R-:W-:-:S04]  /*0c70*/  @P0 MOV R10, 0x40 ;  /* 0x00000040000a0802 */ /* 0x000fc80000000f00 */
[----:B--2---:R-:W-:-:S05]  /*0c80*/  @P0 LEA R7, R7, R10, 0x18 ;  /* 0x0000000a07070211 */ /* 0x004fca00078ec0ff */
[----:B------:R0:W-:Y:S02]  /*0c90*/  @P0 STS.U8 [R7], R4 ;  /* 0x0000000407000388 */ /* 0x0001e40000000000 */
.L_x_5:
[----:B------:R-:W-:Y:S01]  /*0ca0*/  STL.64 [R1+0x52f8], R82 ;  /* 0x0052f85201007387 */ /* 0x000fe20000100a00 */
[C---:B------:R-:W-:Y:S01]  /*0cb0*/  ISETP.GT.U32.AND P5, PT, R11.reuse, R0, PT ;  /* 0x000000000b00720c */ /* 0x040fe20003fa4070 */
[--C-:B------:R-:W-:Y:S01]  /*0cc0*/  @!P4 IMAD.IADD R2, R2, 0x1, -R11.reuse ;  /* 0x000000010202c824 */ /* 0x100fe200078e0a0b */
[----:B------:R-:W-:Y:S01]  /*0cd0*/  ISETP.GT.U32.AND P2, PT, R11, R6, PT ;  /* 0x000000060b00720c */ /* 0x000fe20003f44070 */
[----:B------:R-:W-:Y:S01]  /*0ce0*/  STL.64 [R1+0x56a0], R82 ;  /* 0x0056a05201007387 */ /* 0x000fe20000100a00 */
[--C-:B------:R-:W-:Y:S01]  /*0cf0*/  @!P1 IMAD.IADD R3, R3, 0x1, -R11.reuse ;  /* 0x0000000103039824 */ /* 0x100fe200078e0a0b */
[----:B------:R-:W-:Y:S01]  /*0d00*/  ISETP.GE.AND P1, PT, R21, RZ, PT ;  /* 0x000000ff1500720c */ /* 0x000fe20003f26270 */
[----:B------:R-:W-:Y:S01]  /*0d10*/  @!P3 IMAD.IADD R19, R19, 0x1, -R8 ;  /* 0x000000011313b824 */ /* 0x000fe200078e0a08 */
[----:B------:R-:W-:Y:S01]  /*0d20*/  STL.64 [R1+0x52f0], R86 ;  /* 0x0052f05601007387 */ /* 0x000fe20000100a00 */
[----:B------:R-:W-:Y:S01]  /*0d30*/  ISETP.GT.U32.AND P4, PT, R11, R2, PT ;  /* 0x000000020b00720c */ /* 0x000fe20003f84070 */
[----:B0-----:R-:W-:Y:S01]  /*0d40*/  IMAD.HI.U32 R4, R5, R9, RZ ;  /* 0x0000000905047227 */ /* 0x001fe200078e00ff */
[----:B------:R-:W-:Y:S01]  /*0d50*/  ISETP.GE.AND P3, PT, R22, RZ, PT ;  /* 0x000000ff1600720c */ /* 0x000fe20003f66270 */
[----:B------:R-:W-:Y:S01]  /*0d60*/  STL.64 [R1+0x5318], R86 ;  /* 0x0053185601007387 */ /* 0x000fe20000100a00 */
[----:B------:R-:W-:Y:S01]  /*0d70*/  ISETP.GE.AND P0, PT, R14, RZ, PT ;  /* 0x000000ff0e00720c */ /* 0x000fe20003f06270 */
[--C-:B------:R-:W-:Y:S01]  /*0d80*/  @!P5 IMAD.IADD R0, R0, 0x1, -R11.reuse ;  /* 0x000000010000d824 */ /* 0x100fe200078e0a0b */
[C---:B------:R-:W-:Y:S01]  /*0d90*/  ISETP.GT.U32.AND P5, PT, R11.reuse, R3, PT ;  /* 0x000000030b00720c */ /* 0x040fe20003fa4070 */
[----:B------:R-:W-:Y:S01]  /*0da0*/  STL.64 [R1+0x5338], R86 ;  /* 0x0053385601007387 */ /* 0x000fe20000100a00 */
[----:B------:R-:W-:Y:S01]  /*0db0*/  @!P2 IMAD.IADD R6, R6, 0x1, -R11 ;  /* 0x000000010606a824 */ /* 0x000fe200078e0a0b */
[----:B------:R-:W-:Y:S01]  /*0dc0*/  UIADD3 UR9, UPT, UPT, UR5, UR4, URZ ;  /* 0x0000000405097290 */ /* 0x000fe2000fffe0ff */
[----:B------:R-:W-:Y:S01]  /*0dd0*/  IMAD.MOV R4, RZ, RZ, -R4 ;  /* 0x000000ffff047224 */ /* 0x000fe200078e0a04 */
[----:B------:R-:W-:Y:S01]  /*0de0*/  STL.64 [R1+0x5358], R86 ;  /* 0x0053585601007387 */ /* 0x000fe20000100a00 */
[----:B------:R-:W-:Y:S01]  /*0df0*/  IMAD.MOV.U32 R14, RZ, RZ, R19 ;  /* 0x000000ffff0e7224 */ /* 0x000fe200078e0013 */
[----:B------:R-:W-:Y:S01]  /*0e00*/  ISETP.GT.U32.AND P2, PT, R11, R6, PT ;  /* 0x000000060b00720c */ /* 0x000fe20003f44070 */
[----:B------:R-:W-:Y:S01]  /*0e10*/  IMAD R9, R8, R4, R9 ;  /* 0x0000000408097224 */ /* 0x000fe200078e0209 */
[----:B------:R-:W-:Y:S01]  /*0e20*/  STL.64 [R1+0x5378], R86 ;  /* 0x0053785601007387 */ /* 0x000fe20000100a00 */
[--C-:B------:R-:W-:Y:S01]  /*0e30*/  @!P4 IMAD.IADD R2, R2, 0x1, -R11.reuse ;  /* 0x000000010202c824 */ /* 0x100fe200078e0a0b */
[----:B------:R-:W-:Y:S01]  /*0e40*/  ISETP.GE.AND P4, PT, R20, RZ, PT ;  /* 0x000000ff1400720c */ /* 0x000fe20003f86270 */
[----:B------:R-:W-:Y:S01]  /*0e50*/  @!P3 IMAD.MOV R0, RZ, RZ, -R0 ;  /* 0x000000ffff00b224 */ /* 0x000fe200078e0a00 */
[----:B------:R-:W-:Y:S01]  /*0e60*/  STL.64 [R1+0x5398], R86 ;  /* 0x0053985601007387 */ /* 0x000fe20000100a00 */
[----:B------:R-:W-:Y:S01]  /*0e70*/  @!P5 IMAD.IADD R3, R3, 0x1, -R11 ;  /* 0x000000010303d824 */ /* 0x000fe200078e0a0b */
[----:B------:R-:W-:Y:S01]  /*0e80*/  ISETP.GE.AND P5, PT, R18, RZ, PT ;  /* 0x000000ff1200720c */ /* 0x000fe20003fa6270 */
[----:B------:R-:W-:Y:S01]  /*0e90*/  @!P1 IMAD.MOV R2, RZ, RZ, -R2 ;  /* 0x000000ffff029224 */ /* 0x000fe200078e0a02 */
[----:B------:R-:W-:Y:S01]  /*0ea0*/  STL.64 [R1+0x53b8], R86 ;  /* 0x0053b85601007387 */ /* 0x000fe20000100a00 */
[----:B------:R-:W-:Y:S01]  /*0eb0*/  ISETP.GT.U32.AND P3, PT, R8, R9, PT ;  /* 0x000000090800720c */ /* 0x000fe20003f64070 */
[----:B------:R-:W-:Y:S01]  /*0ec0*/  IMAD.MOV.U32 R4, RZ, RZ, R3 ;  /* 0x000000ffff047224 */ /* 0x000fe200078e0003 */
[----:B------:R-:W-:Y:S01]  /*0ed0*/  ISETP.GE.AND P1, PT, R15, RZ, PT ;  /* 0x000000ff0f00720c */ /* 0x000fe20003f26270 */
[----:B------:R-:W-:Y:S01]  /*0ee0*/  STL.64 [R1+0x53d8], R86 ;  /* 0x0053d85601007387 */ /* 0x000fe20000100a00 */
[----:B------:R-:W-:Y:S01]  /*0ef0*/  @!P2 IMAD.IADD R6, R6, 0x1, -R11 ;  /* 0x000000010606a824 */ /* 0x000fe200078e0a0b */
[----:B------:R-:W-:Y:S01]  /*0f00*/  @!P0 IADD3 R14, PT, PT, -R14, RZ, RZ ;  /* 0x000000ff0e0e8210 */ /* 0x000fe20007ffe1ff */
[----:B------:R-:W-:Y:S01]  /*0f10*/  @!P4 IMAD.MOV R4, RZ, RZ, -R4 ;  /* 0x000000ffff04c224 */ /* 0x000fe200078e0a04 */
[----:B------:R-:W-:Y:S01]  /*0f20*/  STL.64 [R1+0x53f8], R86 ;  /* 0x0053f85601007387 */ /* 0x000fe20000100a00 */
[----:B------:R-:W-:Y:S01]  /*0f30*/  UMOV UR8, 0x1 ;  /* 0x0000000100087882 */ /* 0x000fe20000000000 */
[----:B------:R-:W0:Y:S01]  /*0f40*/  LDC R92, c[0x0][0x3a8] ;  /* 0x0000ea00ff5c7b82 */ /* 0x000e220000000800 */
[----:B------:R-:W-:Y:S01]  /*0f50*/  @!P5 IMAD.MOV R6, RZ, RZ, -R6 ;  /* 0x000000ffff06d224 */ /* 0x000fe200078e0a06 */
[----:B------:R-:W-:Y:S01]  /*0f60*/  STL.64 [R1+0x5418], R86 ;  /* 0x0054185601007387 */ /* 0x000fe20000100a00 */
[----:B------:R-:W-:Y:S01]  /*0f70*/  ISETP.NE.AND P5, PT, R16, RZ, PT ;  /* 0x000000ff1000720c */ /* 0x000fe20003fa5270 */
[--C-:B------:R-:W-:Y:S01]  /*0f80*/  @!P3 IMAD.IADD R9, R9, 0x1, -R8.reuse ;  /* 0x000000010909b824 */ /* 0x100fe200078e0a08 */
[----:B------:R-:W1:Y:S01]  /*0f90*/  LDCU.64 UR6, c[0x0][0x358] ;  /* 0x00006b00ff0677ac */ /* 0x000e620008000a00 */
[----:B------:R-:W-:Y:S03]  /*0fa0*/  STL.64 [R1+0x5438], R86 ;  /* 0x0054385601007387 */ /* 0x000fe60000100a00 */
[----:B------:R-:W-:Y:S01]  /*0fb0*/  ISETP.GT.U32.AND P3, PT, R8, R9, PT ;  /* 0x000000090800720c */ /* 0x000fe20003f64070 */
[----:B------:R-:W-:Y:S04]  /*0fc0*/  STL.64 [R1+0x5458], R86 ;  /* 0x0054585601007387 */ /* 0x000fe80000100a00 */
[----:B------:R-:W-:Y:S04]  /*0fd0*/  STL.64 [R1+0x5478], R86 ;  /* 0x0054785601007387 */ /* 0x000fe80000100a00 */
[----:B------:R-:W-:Y:S04]  /*0fe0*/  STL.64 [R1+0x5498], R86 ;  /* 0x0054985601007387 */ /* 0x000fe80000100a00 */
[----:B------:R-:W-:Y:S01]  /*0ff0*/  STL.64 [R1+0x54b8], R86 ;  /* 0x0054b85601007387 */ /* 0x000fe20000100a00 */
[----:B------:R-:W-:-:S03]  /*1000*/  @!P3 IMAD.IADD R9, R9, 0x1, -R8 ;  /* 0x000000010909b824 */ /* 0x000fc600078e0a08 */
[----:B------:R-:W-:Y:S04]  /*1010*/  STL.64 [R1+0x54d8], R86 ;  /* 0x0054d85601007387 */ /* 0x000fe80000100a00 */
        /* <DEDUP_REMOVED lines=21> */
[----:B------:R3:W-:Y:S04]  /*1170*/  STL.64 [R1+0x57b8], R86 ;  /* 0x0057b85601007387 */ /* 0x0007e80000100a00 */
[----:B------:R-:W-:Y:S04]  /*1180*/  STL.64 [R1+0x52e8], R88 ;  /* 0x0052e85801007387 */ /* 0x000fe80000100a00 */
[----:B------:R-:W-:Y:S04]  /*1190*/  STL.64 [R1+0x5308], R88 ;  /* 0x0053085801007387 */ /* 0x000fe80000100a00 */
[----:B------:R-:W-:Y:S01]  /*11a0*/  STL.64 [R1+0x5328], R88 ;  /* 0x0053285801007387 */ /* 0x000fe20000100a00 */
[----:B---3--:R-:W-:-:S02]  /*11b0*/  PRMT R87, RZ, 0x7610, R87 ;  /* 0x00007610ff577816 */ /* 0x008fc40000000057 */
[----:B------:R-:W-:Y:S01]  /*11c0*/  PRMT R86, RZ, 0x7610, R86 ;  /* 0x00007610ff567816 */ /* 0x000fe20000000056 */
        /* <DEDUP_REMOVED lines=143> */
[----:B------:R-:W-:Y:S04]  /*1ac0*/  STL [R1+0x4990], R17 ;  /* 0x0049901101007387 */ /* 0x000fe80000100800 */
[----:B------:R-:W-:Y:S01]  /*1ad0*/  STL [R1+0x5108], R17 ;  /* 0x0051081101007387 */ /* 0x000fe20000100800 */
[----:B---3--:R-:W-:-:S03]  /*1ae0*/  MOV R47, R23 ;  /* 0x00000017002f7202 */ /* 0x008fc60000000f00 */
[----:B------:R3:W-:Y:S02]  /*1af0*/  STL [R1+0x2874], R14 ;  /* 0x0028740e01007387 */ /* 0x0007e40000100800 */
[C---:B--2---:R-:W-:Y:S01]  /*1b00*/  VIADD R7, R47.reuse, 0x2 ;  /* 0x000000022f077836 */ /* 0x044fe20000000000 */
[----:B------:R-:W-:Y:S01]  /*1b10*/  STTM.x64 tmem[UR9], RZ ;  /* 0x000000ff000079ed */ /* 0x000fe20008340009 */
[C---:B------:R-:W-:Y:S01]  /*1b20*/  VIADD R10, R47.reuse, 0x3 ;  /* 0x000000032f0a7836 */ /* 0x040fe20000000000 */
[----:B------:R-:W-:Y:S01]  /*1b30*/  STTM.x64 tmem[UR9+0x40], RZ ;  /* 0x000040ff000079ed */ /* 0x000fe20008340009 */
[----:B------:R-:W-:Y:S01]  /*1b40*/  VIADD R18, R47, 0xa ;  /* 0x0000000a2f127836 */ /* 0x000fe20000000000 */
[----:B------:R-:W-:Y:S01]  /*1b50*/  IABS R13, R7 ;  /* 0x00000007000d7213 */ /* 0x000fe20000000000 */
[----:B---3--:R-:W-:Y:S01]  /*1b60*/  IMAD.MOV.U32 R14, RZ, RZ, R9 ;  /* 0x000000ffff0e7224 */ /* 0x008fe200078e0009 */
[----:B------:R-:W-:Y:S01]  /*1b70*/  ISETP.GE.AND P2, PT, R7, RZ, PT ;  /* 0x000000ff0700720c */ /* 0x000fe20003f46270 */
[----:B------:R-:W-:Y:S01]  /*1b80*/  VIADD R28, R47, 0x71 ;  /* 0x000000712f1c7836 */ /* 0x000fe20000000000 */
[----:B------:R-:W-:Y:S01]  /*1b90*/  LOP3.LUT R7, RZ, R16, RZ, 0x33, !PT ;  /* 0x00000010ff077212 */ /* 0x000fe200078e33ff */
[----:B------:R-:W-:Y:S01]  /*1ba0*/  IMAD.HI.U32 R3, R5, R13, RZ ;  /* 0x0000000d05037227 */ /* 0x000fe200078e00ff */
[----:B------:R-:W-:Y:S01]  /*1bb0*/  IABS R12, R10 ;  /* 0x0000000a000c7213 */ /* 0x000fe20000000000 */
[----:B------:R-:W-:Y:S01]  /*1bc0*/  STTM.x64 tmem[UR9+0x80], RZ ;  /* 0x000080ff000079ed */ /* 0x000fe20008340009 */
[C---:B------:R-:W-:Y:S01]  /*1bd0*/  SEL R11, R7.reuse, R0, !P5 ;  /* 0x00000000070b7207 */ /* 0x040fe20006800000 */
[----:B------:R-:W-:Y:S01]  /*1be0*/  IMAD.MOV R3, RZ, RZ, -R3 ;  /* 0x000000ffff037224 */ /* 0x000fe200078e0a03 */
[C---:B------:R-:W-:Y:S01]  /*1bf0*/  SEL R15, R7.reuse, R4, !P5 ;  /* 0x00000004070f7207 */ /* 0x040fe20006800000 */
[----:B------:R-:W-:Y:S01]  /*1c00*/  @!P1 IMAD.MOV R14, RZ, RZ, -R14 ;  /* 0x000000ffff0e9224 */ /* 0x000fe200078e0a0e */
[C---:B------:R-:W-:Y:S01]  /*1c10*/  SEL R24, R7.reuse, R6, !P5 ;  /* 0x0000000607187207 */ /* 0x040fe20006800000 */
[----:B------:R-:W-:Y:S01]  /*1c20*/  IMAD R13, R8, R3, R13 ;  /* 0x00000003080d7224 */ /* 0x000fe200078e020d */
[----:B------:R-:W-:Y:S01]  /*1c30*/  SEL R3, R7, R2, !P5 ;  /* 0x0000000207037207 */ /* 0x000fe20006800000 */
[----:B------:R-:W-:Y:S01]  /*1c40*/  VIADD R2, R47, 0x4 ;  /* 0x000000042f027836 */ /* 0x000fe20000000000 */
[----:B------:R-:W-:Y:S01]  /*1c50*/  ISETP.GE.AND P4, PT, R10, RZ, PT ;  /* 0x000000ff0a00720c */ /* 0x000fe20003f86270 */
[----:B------:R-:W-:Y:S01]  /*1c60*/  IMAD.HI.U32 R10, R5, R12, RZ ;  /* 0x0000000c050a7227 */ /* 0x000fe200078e00ff */
[----:B------:R-:W-:Y:S01]  /*1c70*/  ISETP.GT.U32.AND P5, PT, R8, R13, PT ;  /* 0x0000000d0800720c */ /* 0x000fe20003fa4070 */
[----:B------:R2:W-:Y:S01]  /*1c80*/  STL [R1+0x388], R14 ;  /* 0x0003880e01007387 */ /* 0x0005e20000100800 */
[----:B------:R-:W-:Y:S01]  /*1c90*/  IABS R6, R2 ;  /* 0x0000000200067213 */ /* 0x000fe20000000000 */
[----:B------:R-:W-:Y:S01]  /*1ca0*/  IMAD.MOV R21, RZ, RZ, -R10 ;  /* 0x000000ffff157224 */ /* 0x000fe200078e0a0a */
[----:B------:R-:W-:Y:S01]  /*1cb0*/  ISETP.GE.AND P0, PT, R2, RZ, PT ;  /* 0x000000ff0200720c */ /* 0x000fe20003f06270 */
[C---:B------:R-:W-:Y:S01]  /*1cc0*/  VIADD R10, R47.reuse, 0x5 ;  /* 0x000000052f0a7836 */ /* 0x040fe20000000000 */
[----:B------:R-:W-:Y:S01]  /*1cd0*/  STTM.x64 tmem[UR9+0xc0], RZ ;  /* 0x0000c0ff000079ed */ /* 0x000fe20008340009 */
[C---:B------:R-:W-:Y:S01]  /*1ce0*/  IMAD R7, R8.reuse, R21, R12 ;  /* 0x0000001508077224 */ /* 0x040fe200078e020c */
[----:B------:R-:W-:Y:S01]  /*1cf0*/  STTM.x64 tmem[UR9+0x100], RZ ;  /* 0x000100ff000079ed */ /* 0x000fe20008340009 */
[C---:B------:R-:W-:Y:S01]  /*1d00*/  VIADD R12, R47.reuse, 0x6 ;  /* 0x000000062f0c7836 */ /* 0x040fe20000000000 */
[----:B------:R-:W-:Y:S01]  /*1d10*/  IABS R0, R10 ;  /* 0x0000000a00007213 */ /* 0x000fe20000000000 */
[----:B--2---:R-:W-:Y:S01]  /*1d20*/  VIADD R14, R47, 0x8 ;  /* 0x000000082f0e7836 */ /* 0x004fe20000000000 */
[----:B------:R-:W-:Y:S01]  /*1d30*/  ISETP.GT.U32.AND P3, PT, R8, R7, PT ;  /* 0x000000070800720c */ /* 0x000fe20003f64070 */
[----:B------:R-:W-:Y:S01]  /*1d40*/  @!P5 IMAD.IADD R13, R13, 0x1, -R8 ;  /* 0x000000010d0dd824 */ /* 0x000fe200078e0a08 */
[----:B------:R-:W-:Y:S01]  /*1d50*/  IABS R21, R12 ;  /* 0x0000000c00157213 */ /* 0x000fe20000000000 */
[----:B------:R-:W-:Y:S01]  /*1d60*/  IMAD.MOV.U32 R19, RZ, RZ, R0 ;  /* 0x000000ffff137224 */ /* 0x000fe200078e0000 */
[----:B------:R-:W-:Y:S01]  /*1d70*/  ISETP.GE.AND P1, PT, R10, RZ, PT ;  /* 0x000000ff0a00720c */ /* 0x000fe20003f26270 */
[C---:B------:R-:W-:Y:S01]  /*1d80*/  IMAD.HI.U32 R0, R5.reuse, R6, RZ ;  /* 0x0000000605007227 */ /* 0x040fe200078e00ff */
[----:B------:R-:W-:Y:S01]  /*1d90*/  ISETP.GT.U32.AND P5, PT, R8, R13, PT ;  /* 0x0000000d0800720c */ /* 0x000fe20003fa4070 */
[----:B------:R-:W-:Y:S01]  /*1da0*/  STTM.x64 tmem[UR9+0x140], RZ ;  /* 0x000140ff000079ed */ /* 0x000fe20008340009 */
[----:B------:R-:W-:Y:S01]  /*1db0*/  STTM.x64 tmem[UR9+0x180], RZ ;  /* 0x000180ff000079ed */ /* 0x000fe20008340009 */
[----:B------:R-:W-:Y:S01]  /*1dc0*/  IMAD.MOV R9, RZ, RZ, -R0 ;  /* 0x000000ffff097224 */ /* 0x000fe200078e0a00 */
[----:B------:R-:W-:Y:S01]  /*1dd0*/  IABS R0, R14 ;  /* 0x0000000e00007213 */ /* 0x000fe20000000000 */
[----:B------:R-:W-:Y:S01]  /*1de0*/  IMAD.HI.U32 R4, R5, R21, RZ ;  /* 0x0000001505047227 */ /* 0x000fe200078e00ff */
[----:B------:R-:W-:Y:S01]  /*1df0*/  STTM.x64 tmem[UR9+0x1c0], RZ ;  /* 0x0001c0ff000079ed */ /* 0x000fe20008340009 */
[----:B------:R-:W2:Y:S02]  /*1e00*/  FENCE.VIEW.ASYNC.T ;  /* 0x00000000000073c6 */ /* 0x000ea40000000200 */
[----:B------:R-:W-:-:S02]  /*1e10*/  @!P3 IMAD.IADD R7, R7, 0x1, -R8 ;  /* 0x000000010707b824 */ /* 0x000fc400078e0a08 */
[C---:B------:R-:W-:Y:S01]  /*1e20*/  IMAD R9, R8.reuse, R9, R6 ;  /* 0x0000000908097224 */ /* 0x040fe200078e0206 */
[----:B------:R-:W-:Y:S01]  /*1e30*/  IABS R6, R18 ;  /* 0x0000001200067213 */ /* 0x000fe20000000000 */
[----:B------:R-:W-:Y:S01]  /*1e40*/  @!P5 IMAD.IADD R13, R13, 0x1, -R8 ;  /* 0x000000010d0dd824 */ /* 0x000fe200078e0a08 */
[C---:B------:R-:W-:Y:S01]  /*1e50*/  ISETP.GT.U32.AND P3, PT, R8.reuse, R7, PT ;  /* 0x000000070800720c */ /* 0x040fe20003f64070 */
[----:B------:R-:W-:Y:S01]  /*1e60*/  IMAD.HI.U32 R2, R5, R19, RZ ;  /* 0x0000001305027227 */ /* 0x000fe200078e00ff */
[----:B------:R-:W-:-:S03]  /*1e70*/  ISETP.GT.U32.AND P5, PT, R8, R9, PT ;  /* 0x000000090800720c */ /* 0x000fc60003fa4070 */
[----:B------:R-:W-:Y:S02]  /*1e80*/  IMAD.MOV R4, RZ, RZ, -R4 ;  /* 0x000000ffff047224 */ /* 0x000fe400078e0a04 */
[----:B------:R-:W-:Y:S02]  /*1e90*/  IMAD.MOV R2, RZ, RZ, -R2 ;  /* 0x000000ffff027224 */ /* 0x000fe400078e0a02 */
[C---:B------:R-:W-:Y:S02]  /*1ea0*/  IMAD R21, R8.reuse, R4, R21 ;  /* 0x0000000408157224 */ /* 0x040fe400078e0215 */
[----:B------:R-:W-:Y:S02]  /*1eb0*/  IMAD.MOV.U32 R20, RZ, RZ, R13 ;  /* 0x000000ffff147224 */ /* 0x000fe400078e000d */
[----:B------:R-:W-:Y:S02]  /*1ec0*/  IMAD R19, R8, R2, R19 ;  /* 0x0000000208137224 */ /* 0x000fe400078e0213 */
[----:B------:R-:W-:-:S02]  /*1ed0*/  VIADD R10, R47, 0x7 ;  /* 0x000000072f0a7836 */ /* 0x000fc40000000000 */
[----:B------:R-:W-:Y:S01]  /*1ee0*/  @!P2 IMAD.MOV R20, RZ, RZ, -R20 ;  /* 0x000000ffff14a224 */ /* 0x000fe200078e0a14 */
[C---:B------:R-:W-:Y:S01]  /*1ef0*/  ISETP.GT.U32.AND P2, PT, R8.reuse, R21, PT ;  /* 0x000000150800720c */ /* 0x040fe20003f44070 */
[--C-:B------:R-:W-:Y:S01]  /*1f00*/  @!P3 IMAD.IADD R7, R7, 0x1, -R8.reuse ;  /* 0x000000010707b824 */ /* 0x100fe200078e0a08 */
[----:B------:R-:W-:Y:S01]  /*1f10*/  IABS R2, R10 ;  /* 0x0000000a00027213 */ /* 0x000fe20000000000 */
[----:B------:R-:W-:Y:S01]  /*1f20*/  @!P5 IMAD.IADD R9, R9, 0x1, -R8 ;  /* 0x000000010909d824 */ /* 0x000fe200078e0a08 */
[C---:B------:R-:W-:Y:S01]  /*1f30*/  ISETP.GT.U32.AND P3, PT, R8.reuse, R19, PT ;  /* 0x000000130800720c */ /* 0x040fe20003f64070 */
[----:B------:R-:W-:Y:S01]  /*1f40*/  IMAD.MOV.U32 R13, RZ, RZ, R0 ;  /* 0x000000ffff0d7224 */ /* 0x000fe200078e0000 */
[----:B------:R-:W-:Y:S01]  /*1f50*/  STL [R1+0x384], R20 ;  /* 0x0003841401007387 */ /* 0x000fe20000100800 */
[----:B------:R-:W-:Y:S01]  /*1f60*/  IMAD.HI.U32 R0, R5, R2, RZ ;  /* 0x0000000205007227 */ /* 0x000fe200078e00ff */
[----:B------:R-:W-:-:S03]  /*1f70*/  ISETP.GT.U32.AND P5, PT, R8, R9, PT ;  /* 0x000000090800720c */ /* 0x000fc60003fa4070 */
[----:B------:R-:W-:Y:S02]  /*1f80*/  IMAD.MOV.U32 R4, RZ, RZ, R7 ;  /* 0x000000ffff047224 */ /* 0x000fe400078e0007 */
[----:B------:R-:W-:Y:S02]  /*1f90*/  VIADD R16, R47, 0x9 ;  /* 0x000000092f107836 */ /* 0x000fe40000000000 */
[----:B------:R-:W-:Y:S02]  /*1fa0*/  IMAD.MOV R7, RZ, RZ, -R0 ;  /* 0x000000ffff077224 */ /* 0x000fe400078e0a00 */
[--C-:B------:R-:W-:Y:S01]  /*1fb0*/  @!P2 IMAD.IADD R21, R21, 0x1, -R8.reuse ;  /* 0x000000011515a824 */ /* 0x100fe200078e0a08 */
[----:B------:R-:W-:Y:S01]  /*1fc0*/  IABS R23, R16 ;  /* 0x0000001000177213 */ /* 0x000fe20000000000 */
[----:B------:R-:W-:Y:S02]  /*1fd0*/  @!P3 IMAD.IADD R19, R19, 0x1, -R8 ;  /* 0x000000011313b824 */ /* 0x000fe400078e0a08 */
[C---:B------:R-:W-:Y:S01]  /*1fe0*/  IMAD R7, R8.reuse, R7, R2 ;  /* 0x0000000708077224 */ /* 0x040fe200078e0202 */
[C---:B------:R-:W-:Y:S01]  /*1ff0*/  ISETP.GT.U32.AND P2, PT, R8.reuse, R21, PT ;  /* 0x000000150800720c */ /* 0x040fe20003f44070 */
[----:B------:R-:W-:Y:S01]  /*2000*/  @!P4 IMAD.MOV R4, RZ, RZ, -R4 ;  /* 0x000000ffff04c224 */ /* 0x000fe200078e0a04 */
[C---:B------:R-:W-:Y:S01]  /*2010*/  ISETP.GT.U32.AND P3, PT, R8.reuse, R19, PT ;  /* 0x000000130800720c */ /* 0x040fe20003f64070 */
[----:B------:R-:W-:Y:S01]  /*2020*/  @!P5 IMAD.IADD R9, R9, 0x1, -R8 ;  /* 0x000000010909d824 */ /* 0x000fe200078e0a08 */
[----:B------:R-:W-:Y:S01]  /*2030*/  ISETP.GT.U32.AND P5, PT, R8, R7, PT ;  /* 0x000000070800720c */ /* 0x000fe20003fa4070 */
[----:B------:R-:W-:Y:S01]  /*2040*/  IMAD.HI.U32 R2, R5, R23, RZ ;  /* 0x0000001705027227 */ /* 0x000fe200078e00ff */
[----:B------:R-:W-:Y:S01]  /*2050*/  ISETP.GE.AND P4, PT, R12, RZ, PT ;  /* 0x000000ff0c00720c */ /* 0x000fe20003f86270 */
[----:B------:R3:W-:Y:S01]  /*2060*/  STL [R1+0x380], R4 ;  /* 0x0003800401007387 */ /* 0x0007e20000100800 */
[----:B------:R-:W-:Y:S01]  /*2070*/  IADD3 R12, PT, PT, R47, 0xb, RZ ;  /* 0x0000000b2f0c7810 */ /* 0x000fe20007ffe0ff */
[----:B------:R-:W-:-:S02]  /*2080*/  IMAD.MOV R2, RZ, RZ, -R2 ;  /* 0x000000ffff027224 */ /* 0x000fc400078e0a02 */
[----:B------:R-:W-:-:S04]  /*2090*/  IMAD.HI.U32 R0, R5, R13, RZ ;  /* 0x0000000d05007227 */ /* 0x000fc800078e00ff */
[----:B------:R-:W-:Y:S01]  /*20a0*/  IMAD R23, R8, R2, R23 ;  /* 0x0000000208177224 */ /* 0x000fe200078e0217 */
[----:B------:R-:W-:Y:S01]  /*20b0*/  IABS R2, R12 ;  /* 0x0000000c00027213 */ /* 0x000fe20000000000 */
[----:B---3--:R-:W-:-:S04]  /*20c0*/  IMAD.HI.U32 R4, R5, R6, RZ ;  /* 0x0000000605047227 */ /* 0x008fc800078e00ff */
[----:B------:R-:W-:Y:S02]  /*20d0*/  IMAD.MOV R25, RZ, RZ, -R4 ;  /* 0x000000ffff197224 */ /* 0x000fe400078e0a04 */
[----:B------:R-:W-:Y:S01]  /*20e0*/  @!P2 IMAD.IADD R21, R21, 0x1, -R8 ;  /* 0x000000011515a824 */ /* 0x000fe200078e0a08 */
[----:B------:R-:W-:Y:S01]  /*20f0*/  ISETP.GT.U32.AND P2, PT, R8, R23, PT ;  /* 0x000000170800720c */ /* 0x000fe20003f44070 */
[----:B------:R-:W-:Y:S02]  /*2100*/  IMAD.MOV R0, RZ, RZ, -R0 ;  /* 0x000000ffff007224 */ /* 0x000fe400078e0a00 */
[----:B------:R-:W-:Y:S02]  /*2110*/  IMAD.MOV.U32 R20, RZ, RZ, R9 ;  /* 0x000000ffff147224 */ /* 0x000fe400078e0009 */
[--C-:B------:R-:W-:Y:S01]  /*2120*/  @!P3 IMAD.IADD R19, R19, 0x1, -R8.reuse ;  /* 0x000000011313b824 */ /* 0x100fe200078e0a08 */
[----:B------:R-:W-:Y:S01]  /*2130*/  ISETP.GE.AND P3, PT, R10, RZ, PT ;  /* 0x000000ff0a00720c */ /* 0x000fe20003f66270 */
[----:B------:R-:W-:-:S02]  /*2140*/  @!P5 IMAD.IADD R7, R7, 0x1, -R8 ;  /* 0x000000010707d824 */ /* 0x000fc400078e0a08 */
[C---:B------:R-:W-:Y:S02]  /*2150*/  IMAD R9, R8.reuse, R25, R6 ;  /* 0x0000001908097224 */ /* 0x040fe400078e0206 */
[----:B------:R-:W-:Y:S02]  /*2160*/  IMAD.MOV.U32 R4, RZ, RZ, R21 ;  /* 0x000000ffff047224 */ /* 0x000fe400078e0015 */
[C---:B------:R-:W-:Y:S02]  /*2170*/  IMAD R13, R8.reuse, R0, R13 ;  /* 0x00000000080d7224 */ /* 0x040fe400078e020d */
[----:B------:R-:W-:Y:S01]  /*2180*/  @!P0 IMAD.MOV R20, RZ, RZ, -R20 ;  /* 0x000000ffff148224 */ /* 0x000fe200078e0a14 */
[C---:B------:R-:W-:Y:S01]  /*2190*/  ISETP.GT.U32.AND P0, PT, R8.reuse, R7, PT ;  /* 0x000000070800720c */ /* 0x040fe20003f04070 */
[----:B------:R-:W-:Y:S01]  /*21a0*/  IMAD.MOV.U32 R0, RZ, RZ, R19 ;  /* 0x000000ffff007224 */ /* 0x000fe200078e0013 */
[C---:B------:R-:W-:Y:S01]  /*21b0*/  ISETP.GT.U32.AND P5, PT, R8.reuse, R13, PT ;  /* 0x0000000d0800720c */ /* 0x040fe20003fa4070 */
[----:B------:R-:W-:Y:S01]  /*21c0*/  @!P4 IMAD.MOV R4, RZ, RZ, -R4 ;  /* 0x000000ffff04c224 */ /* 0x000fe200078e0a04 */
[----:B------:R-:W-:Y:S01]  /*21d0*/  ISETP.GT.U32.AND P4, PT, R8, R9, PT ;  /* 0x000000090800720c */ /* 0x000fe20003f84070 */
[----:B------:R-:W-:Y:S01]  /*21e0*/  @!P1 IMAD.MOV R0, RZ, RZ, -R0 ;  /* 0x000000ffff009224 */ /* 0x000fe200078e0a00 */
[----:B------:R-:W-:Y:S01]  /*21f0*/  ISETP.GE.AND P1, PT, R14, RZ, PT ;  /* 0x000000ff0e00720c */ /* 0x000fe20003f26270 */
[----:B------:R-:W-:Y:S01]  /*2200*/  VIADD R14, R47, 0xc ;  /* 0x0000000c2f0e7836 */ /* 0x000fe20000000000 */
[----:B------:R-:W-:Y:S01]  /*2210*/  STL [R1+0x37c], R20 ;  /* 0x00037c1401007387 */ /* 0x000fe20000100800 */
[----:B------:R-:W-:-:S02]  /*2220*/  @!P2 IMAD.IADD R23, R23, 0x1, -R8 ;  /* 0x000000011717a824 */ /* 0x000fc400078e0a08 */
[----:B------:R-:W-:Y:S01]  /*2230*/  VIADD R79, R47, 0x7b ;  /* 0x0000007b2f4f7836 */ /* 0x000fe20000000000 */
[----:B------:R3:W-:Y:S01]  /*2240*/  STL [R1+0x378], R0 ;  /* 0x0003780001007387 */ /* 0x0007e20000100800 */
[--C-:B------:R-:W-:Y:S01]  /*2250*/  @!P0 IMAD.IADD R7, R7, 0x1, -R8.reuse ;  /* 0x0000000107078824 */ /* 0x100fe200078e0a08 */
[----:B------:R-:W-:Y:S01]  /*2260*/  ISETP.GE.AND P0, PT, R16, RZ, PT ;  /* 0x000000ff1000720c */ /* 0x000fe20003f06270 */
[--C-:B------:R-:W-:Y:S01]  /*2270*/  @!P5 IMAD.IADD R13, R13, 0x1, -R8.reuse ;  /* 0x000000010d0dd824 */ /* 0x100fe200078e0a08 */
[----:B------:R4:W-:Y:S01]  /*2280*/  STL [R1+0x28d0], R4 ;  /* 0x0028d00401007387 */ /* 0x0009e20000100800 */
[----:B------:R-:W-:Y:S01]  /*2290*/  @!P4 IMAD.IADD R9, R9, 0x1, -R8 ;  /* 0x000000010909c824 */ /* 0x000fe200078e0a08 */
[C---:B------:R-:W-:Y:S01]  /*22a0*/  ISETP.GT.U32.AND P4, PT, R8.reuse, R23, PT ;  /* 0x000000170800720c */ /* 0x040fe20003f84070 */
[----:B------:R-:W-:Y:S01]  /*22b0*/  IMAD.MOV.U32 R6, RZ, RZ, R7 ;  /* 0x000000ffff067224 */ /* 0x000fe200078e0007 */
[----:B------:R-:W-:Y:S01]  /*22c0*/  ISETP.GT.U32.AND P2, PT, R8, R13, PT ;  /* 0x0000000d0800720c */ /* 0x000fe20003f44070 */
[----:B------:R-:W-:Y:S01]  /*22d0*/  VIADD R16, R47, 0xd ;  /* 0x0000000d2f107836 */ /* 0x000fe20000000000 */
[----:B------:R-:W-:Y:S01]  /*22e0*/  ISETP.GE.AND P5, PT, R18, RZ, PT ;  /* 0x000000ff1200720c */ /* 0x000fe20003fa6270 */
[----:B---3--:R-:W-:Y:S01]  /*22f0*/  IMAD.HI.U32 R0, R5, R2, RZ ;  /* 0x0000000205007227 */ /* 0x008fe200078e00ff */
[----:B----4-:R-:W-:-:S03]  /*2300*/  IABS R4, R14 ;  /* 0x0000000e00047213 */ /* 0x010fc60000000000 */
[----:B------:R-:W-:Y:S02]  /*2310*/  IMAD.MOV R19, RZ, RZ, -R0 ;  /* 0x000000ffff137224 */ /* 0x000fe400078e0a00 */
[----:B------:R-:W-:Y:S01]  /*2320*/  @!P3 IMAD.MOV R6, RZ, RZ, -R6 ;  /* 0x000000ffff06b224 */ /* 0x000fe200078e0a06 */
[----:B------:R-:W-:Y:S01]  /*2330*/  ISETP.GT.U32.AND P3, PT, R8, R9, PT ;  /* 0x000000090800720c */ /* 0x000fe20003f64070 */
[----:B------:R-:W-:-:S03]  /*2340*/  IMAD.HI.U32 R0, R5, R4, RZ ;  /* 0x0000000405007227 */ /* 0x000fc600078e00ff */
[----:B------:R3:W-:Y:S01]  /*2350*/  STL [R1+0x28cc], R6 ;  /* 0x0028cc0601007387 */ /* 0x0007e20000100800 */
[C---:B------:R-:W-:Y:S02]  /*2360*/  IMAD R7, R8.reuse, R19, R2 ;  /* 0x0000001308077224 */ /* 0x040fe400078e0202 */
[----:B------:R-:W-:Y:S02]  /*2370*/  IMAD.MOV R19, RZ, RZ, -R0 ;  /* 0x000000ffff137224 */ /* 0x000fe400078e0a00 */
[----:B------:R-:W-:Y:S02]  /*2380*/  @!P4 IMAD.IADD R23, R23, 0x1, -R8 ;  /* 0x000000011717c824 */ /* 0x000fe400078e0a08 */
[C---:B------:R-:W-:Y:S02]  /*2390*/  IMAD R19, R8.reuse, R19, R4 ;  /* 0x0000001308137224 */ /* 0x040fe400078e0204 */
[----:B------:R-:W-:Y:S01]  /*23a0*/  VIADD R18, R47, 0xe ;  /* 0x0000000e2f127836 */ /* 0x000fe20000000000 */
[----:B---3--:R-:W-:Y:S01]  /*23b0*/  IABS R6, R16 ;  /* 0x0000001000067213 */ /* 0x008fe20000000000 */
[----:B------:R-:W-:Y:S01]  /*23c0*/  @!P2 IMAD.IADD R13, R13, 0x1, -R8 ;  /* 0x000000010d0da824 */ /* 0x000fe200078e0a08 */
[C---:B------:R-:W-:Y:S01]  /*23d0*/  ISETP.GT.U32.AND P4, PT, R8.reuse, R19, PT ;  /* 0x000000130800720c */ /* 0x040fe20003f84070 */
[----:B------:R-:W-:Y:S01]  /*23e0*/  VIADD R20, R47, 0xf ;  /* 0x0000000f2f147836 */ /* 0x000fe20000000000 */
[----:B------:R-:W-:Y:S01]  /*23f0*/  IABS R21, R18 ;  /* 0x0000001200157213 */ /* 0x000fe20000000000 */
[----:B------:R-:W-:Y:S01]  /*2400*/  IMAD.HI.U32 R0, R5, R6, RZ ;  /* 0x0000000605007227 */ /* 0x000fe200078e00ff */
[----:B------:R-:W-:-:S02]  /*2410*/  ISETP.GT.U32.AND P2, PT, R8, R7, PT ;  /* 0x000000070800720c */ /* 0x000fc40003f44070 */
[----:B------:R-:W-:Y:S01]  /*2420*/  IABS R10, R20 ;  /* 0x00000014000a7213 */ /* 0x000fe20000000000 */
[----:B------:R-:W-:-:S04]  /*2430*/  IMAD.HI.U32 R2, R5, R21, RZ ;  /* 0x0000001505027227 */ /* 0x000fc800078e00ff */
[----:B------:R-:W-:Y:S01]  /*2440*/  IMAD.MOV.U32 R22, RZ, RZ, R13 ;  /* 0x000000ffff167224 */ /* 0x000fe200078e000d */
[----:B------:R-:W-:Y:S01]  /*2450*/  IADD3 R2, PT, PT, -R2, RZ, RZ ;  /* 0x000000ff02027210 */ /* 0x000fe20007ffe1ff */
[----:B------:R-:W-:Y:S02]  /*2460*/  IMAD.MOV R13, RZ, RZ, -R0 ;  /* 0x000000ffff0d7224 */ /* 0x000fe400078e0a00 */
[--C-:B------:R-:W-:Y:S02]  /*2470*/  @!P4 IMAD.IADD R19, R19, 0x1, -R8.reuse ;  /* 0x000000011313c824 */ /* 0x100fe400078e0a08 */
[----:B------:R-:W-:Y:S01]  /*2480*/  @!P3 IMAD.IADD R9, R9, 0x1, -R8 ;  /* 0x000000010909b824 */ /* 0x000fe200078e0a08 */
[----:B------:R-:W-:Y:S01]  /*2490*/  ISETP.GE.AND P3, PT, R12, RZ, PT ;  /* 0x000000ff0c00720c */ /* 0x000fe20003f66270 */
[C---:B------:R-:W-:Y:S01]  /*24a0*/  IMAD R13, R8.reuse, R13, R6 ;  /* 0x0000000d080d7224 */ /* 0x040fe200078e0206 */
[----:B------:R-:W-:Y:S01]  /*24b0*/  ISETP.GT.U32.AND P4, PT, R8, R19, PT ;  /* 0x000000130800720c */ /* 0x000fe20003f84070 */
[----:B------:R-:W-:-:S02]  /*24c0*/  IMAD.MOV.U32 R12, RZ, RZ, R23 ;  /* 0x000000ffff0c7224 */ /* 0x000fc400078e0017 */
[----:B------:R-:W-:-:S04]  /*24d0*/  IMAD.HI.U32 R4, R5, R10, RZ ;  /* 0x0000000a05047227 */ /* 0x000fc800078e00ff */
[C---:B------:R-:W-:Y:S02]  /*24e0*/  IMAD R21, R8.reuse, R2, R21 ;  /* 0x0000000208157224 */ /* 0x040fe400078e0215 */
[----:B------:R-:W-:Y:S02]  /*24f0*/  IMAD.MOV.U32 R0, RZ, RZ, R9 ;  /* 0x000000ffff007224 */ /* 0x000fe400078e0009 */
[----:B------:R-:W-:Y:S01]  /*2500*/  @!P0 IMAD.MOV R12, RZ, RZ, -R12 ;  /* 0x000000ffff0c8224 */ /* 0x000fe200078e0a0c */
[----:B------:R-:W-:Y:S01]  /*2510*/  ISETP.GT.U32.AND P0, PT, R8, R13, PT ;  /* 0x0000000d0800720c */ /* 0x000fe20003f04070 */
[----:B------:R-:W-:Y:S01]  /*2520*/  @!P2 IMAD.IADD R7, R7, 0x1, -R8 ;  /* 0x000000010707a824 */ /* 0x000fe200078e0a08 */
[----:B------:R-:W-:Y:S01]  /*2530*/  ISETP.GE.AND P2, PT, R14, RZ, PT ;  /* 0x000000ff0e00720c */ /* 0x000fe20003f46270 */
[----:B------:R-:W-:Y:S02]  /*2540*/  IMAD.MOV R25, RZ, RZ, -R4 ;  /* 0x000000ffff197224 */ /* 0x000fe400078e0a04 */
[----:B------:R-:W-:Y:S01]  /*2550*/  @!P5 IMAD.MOV R0, RZ, RZ, -R0 ;  /* 0x000000ffff00d224 */ /* 0x000fe200078e0a00 */
[C---:B------:R-:W-:Y:S01]  /*2560*/  ISETP.GT.U32.AND P5, PT, R8.reuse, R21, PT ;  /* 0x000000150800720c */ /* 0x040fe20003fa4070 */
[----:B------:R-:W-:Y:S01]  /*2570*/  @!P1 IMAD.MOV R22, RZ, RZ, -R22 ;  /* 0x000000ffff169224 */ /* 0x000fe200078e0a16 */
[C---:B------:R-:W-:Y:S01]  /*2580*/  ISETP.GT.U32.AND P1, PT, R8.reuse, R7, PT ;  /* 0x000000070800720c */ /* 0x040fe20003f24070 */
[----:B------:R-:W-:-:S02]  /*2590*/  IMAD R9, R8, R25, R10 ;  /* 0x0000001908097224 */ /* 0x000fc400078e020a */
[----:B------:R-:W-:Y:S01]  /*25a0*/  VIADD R10, R47, 0x10 ;  /* 0x000000102f0a7836 */ /* 0x000fe20000000000 */
[----:B------:R-:W-:Y:S01]  /*25b0*/  STL [R1+0x374], R22 ;  /* 0x0003741601007387 */ /* 0x000fe20000100800 */
[--C-:B------:R-:W-:Y:S01]  /*25c0*/  @!P4 IMAD.IADD R19, R19, 0x1, -R8.reuse ;  /* 0x000000011313c824 */ /* 0x100fe200078e0a08 */
[----:B------:R-:W-:Y:S01]  /*25d0*/  ISETP.GT.U32.AND P4, PT, R8, R9, PT ;  /* 0x000000090800720c */ /* 0x000fe20003f84070 */
[--C-:B------:R-:W-:Y:S01]  /*25e0*/  @!P0 IMAD.IADD R13, R13, 0x1, -R8.reuse ;  /* 0x000000010d0d8824 */ /* 0x100fe200078e0a08 */
[----:B------:R-:W-:Y:S01]  /*25f0*/  IABS R2, R10 ;  /* 0x0000000a00027213 */ /* 0x000fe20000000000 */
[----:B------:R3:W-:Y:S01]  /*2600*/  STL [R1+0x370], R12 ;  /* 0x0003700c01007387 */ /* 0x0007e20000100800 */
[----:B------:R-:W-:Y:S01]  /*2610*/  VIADD R14, R47, 0x12 ;  /* 0x000000122f0e7836 */ /* 0x000fe20000000000 */
[----:B------:R-:W-:Y:S01]  /*2620*/  ISETP.GE.AND P0, PT, R18, RZ, PT ;  /* 0x000000ff1200720c */ /* 0x000fe20003f06270 */
[--C-:B------:R-:W-:Y:S01]  /*2630*/  @!P5 IMAD.IADD R21, R21, 0x1, -R8.reuse ;  /* 0x000000011515d824 */ /* 0x100fe200078e0a08 */
[----:B------:R4:W-:Y:S01]  /*2640*/  STL [R1+0x36c], R0 ;  /* 0x00036c0001007387 */ /* 0x0009e20000100800 */
[--C-:B------:R-:W-:Y:S01]  /*2650*/  @!P1 IMAD.IADD R7, R7, 0x1, -R8.reuse ;  /* 0x0000000107079824 */ /* 0x100fe200078e0a08 */
[----:B------:R-:W-:Y:S01]  /*2660*/  ISETP.GT.U32.AND P5, PT, R8, R13, PT ;  /* 0x0000000d0800720c */ /* 0x000fe20003fa4070 */
[C---:B------:R-:W-:Y:S01]  /*2670*/  VIADD R18, R47.reuse, 0x14 ;  /* 0x000000142f127836 */ /* 0x040fe20000000000 */
[----:B------:R-:W-:Y:S01]  /*2680*/  IABS R25, R14 ;  /* 0x0000000e00197213 */ /* 0x000fe20000000000 */
[----:B------:R-:W-:Y:S01]  /*2690*/  IMAD.MOV.U32 R4, RZ, RZ, R7 ;  /* 0x000000ffff047224 */ /* 0x000fe200078e0007 */
[----:B------:R-:W-:Y:S01]  /*26a0*/  ISETP.GE.AND P1, PT, R16, RZ, PT ;  /* 0x000000ff1000720c */ /* 0x000fe20003f26270 */
[----:B---3--:R-:W-:Y:S01]  /*26b0*/  VIADD R12, R47, 0x11 ;  /* 0x000000112f0c7836 */ /* 0x008fe20000000000 */
[----:B------:R-:W-:Y:S01]  /*26c0*/  IABS R6, R18 ;  /* 0x0000001200067213 */ /* 0x000fe20000000000 */
[----:B------:R-:W-:Y:S01]  /*26d0*/  @!P4 IMAD.IADD R9, R9, 0x1, -R8 ;  /* 0x000000010909c824 */ /* 0x000fe200078e0a08 */
[----:B------:R-:W-:Y:S01]  /*26e0*/  ISETP.GT.U32.AND P4, PT, R8, R21, PT ;  /* 0x000000150800720c */ /* 0x000fe20003f84070 */
[----:B----4-:R-:W-:Y:S01]  /*26f0*/  IMAD.HI.U32 R0, R5, R2, RZ ;  /* 0x0000000205007227 */ /* 0x010fe200078e00ff */
[----:B------:R-:W-:-:S02]  /*2700*/  IABS R23, R12 ;  /* 0x0000000c00177213 */ /* 0x000fc40000000000 */
[----:B------:R-:W-:Y:S01]  /*2710*/  MOV R22, R19 ;  /* 0x0000001300167202 */ /* 0x000fe20000000f00 */
[----:B------:R-:W-:Y:S02]  /*2720*/  IMAD.MOV R7, RZ, RZ, -R0 ;  /* 0x000000ffff077224 */ /* 0x000fe400078e0a00 */
[----:B------:R-:W-:-:S04]  /*2730*/  IMAD.HI.U32 R0, R5, R23, RZ ;  /* 0x0000001705007227 */ /* 0x000fc800078e00ff */
[C---:B------:R-:W-:Y:S02]  /*2740*/  IMAD R7, R8.reuse, R7, R2 ;  /* 0x0000000708077224 */ /* 0x040fe400078e0202 */
[----:B------:R-:W-:Y:S02]  /*2750*/  IMAD.MOV R0, RZ, RZ, -R0 ;  /* 0x000000ffff007224 */ /* 0x000fe400078e0a00 */
[----:B------:R-:W-:Y:S01]  /*2760*/  @!P3 IMAD.MOV R4, RZ, RZ, -R4 ;  /* 0x000000ffff04b224 */ /* 0x000fe200078e0a04 */
[C---:B------:R-:W-:Y:S01]  /*2770*/  ISETP.GT.U32.AND P3, PT, R8.reuse, R9, PT ;  /* 0x000000090800720c */ /* 0x040fe20003f64070 */
[--C-:B------:R-:W-:Y:S01]  /*2780*/  @!P5 IMAD.IADD R13, R13, 0x1, -R8.reuse ;  /* 0x000000010d0dd824 */ /* 0x100fe200078e0a08 */
[C---:B------:R-:W-:Y:S01]  /*2790*/  ISETP.GT.U32.AND P5, PT, R8.reuse, R7, PT ;  /* 0x000000070800720c */ /* 0x040fe20003fa4070 */
[----:B------:R-:W-:Y:S01]  /*27a0*/  IMAD R23, R8, R0, R23 ;  /* 0x0000000008177224 */ /* 0x000fe200078e0217 */
[----:B------:R3:W-:Y:S01]  /*27b0*/  STL [R1+0x368], R4 ;  /* 0x0003680401007387 */ /* 0x0007e20000100800 */
[----:B------:R-:W-:-:S02]  /*27c0*/  @!P4 IMAD.IADD R21, R21, 0x1, -R8 ;  /* 0x000000011515c824 */ /* 0x000fc400078e0a08 */
[----:B------:R-:W-:Y:S01]  /*27d0*/  IMAD.HI.U32 R0, R5, R25, RZ ;  /* 0x0000001905007227 */ /* 0x000fe200078e00ff */
[----:B------:R-:W-:-:S03]  /*27e0*/  ISETP.GT.U32.AND P4, PT, R8, R23, PT ;  /* 0x000000170800720c */ /* 0x000fc60003f84070 */
[----:B------:R-:W-:Y:S02]  /*27f0*/  VIADD R16, R47, 0x13 ;  /* 0x000000132f107836 */ /* 0x000fe40000000000 */
[----:B------:R-:W-:Y:S02]  /*2800*/  IMAD.MOV R2, RZ, RZ, -R0 ;  /* 0x000000ffff027224 */ /* 0x000fe400078e0a00 */
[--C-:B------:R-:W-:Y:S01]  /*2810*/  @!P3 IMAD.IADD R9, R9, 0x1, -R8.reuse ;  /* 0x000000010909b824 */ /* 0x100fe200078e0a08 */
[----:B---3--:R-:W-:Y:S01]  /*2820*/  IABS R4, R16 ;  /* 0x0000001000047213 */ /* 0x008fe20000000000 */
[----:B------:R-:W-:Y:S01]  /*2830*/  @!P5 IMAD.IADD R7, R7, 0x1, -R8 ;  /* 0x000000010707d824 */ /* 0x000fe200078e0a08 */
[----:B------:R-:W-:Y:S01]  /*2840*/  ISETP.GE.AND P3, PT, R20, RZ, PT ;  /* 0x000000ff1400720c */ /* 0x000fe20003f66270 */
[----:B------:R-:W-:Y:S01]  /*2850*/  IMAD R25, R8, R2, R25 ;  /* 0x0000000208197224 */ /* 0x000fe200078e0219 */
[----:B------:R-:W-:Y:S01]  /*2860*/  ISETP.GE.AND P5, PT, R10, RZ, PT ;  /* 0x000000ff0a00720c */ /* 0x000fe20003fa6270 */
[----:B------:R-:W-:-:S02]  /*2870*/  IMAD.MOV.U32 R10, RZ, RZ, R13 ;  /* 0x000000ffff0a7224 */ /* 0x000fc400078e000d */
[----:B------:R-:W-:-:S04]  /*2880*/  IMAD.HI.U32 R0, R5, R4, RZ ;  /* 0x0000000405007227 */ /* 0x000fc800078e00ff */
[----:B------:R-:W-:Y:S01]  /*2890*/  @!P1 IMAD.MOV R10, RZ, RZ, -R10 ;  /* 0x000000ffff0a9224 */ /* 0x000fe200078e0a0a */
[C---:B------:R-:W-:Y:S01]  /*28a0*/  ISETP.GT.U32.AND P1, PT, R8.reuse, R25, PT ;  /* 0x000000190800720c */ /* 0x040fe20003f24070 */
[----:B------:R-:W-:Y:S02]  /*28b0*/  @!P4 IMAD.IADD R23, R23, 0x1, -R8 ;  /* 0x000000011717c824 */ /* 0x000fe400078e0a08 */
[----:B------:R-:W-:Y:S02]  /*28c0*/  IMAD.MOV.U32 R2, RZ, RZ, R6 ;  /* 0x000000ffff027224 */ /* 0x000fe400078e0006 */
[----:B------:R-:W-:Y:S01]  /*28d0*/  IMAD.MOV R19, RZ, RZ, -R0 ;  /* 0x000000ffff137224 */ /* 0x000fe200078e0a00 */
[----:B------:R-:W-:Y:S01]  /*28e0*/  ISETP.GT.U32.AND P4, PT, R8, R23, PT ;  /* 0x000000170800720c */ /* 0x000fe20003f84070 */
[----:B------:R-:W-:Y:S02]  /*28f0*/  IMAD.MOV.U32 R6, RZ, RZ, R21 ;  /* 0x000000ffff067224 */ /* 0x000fe400078e0015 */
[----:B------:R-:W-:-:S02]  /*2900*/  IMAD.MOV.U32 R0, RZ, RZ, R9 ;  /* 0x000000ffff007224 */ /* 0x000fc400078e0009 */
[----:B------:R-:W-:Y:S01]  /*2910*/  @!P2 IMAD.MOV R22, RZ, RZ, -R22 ;  /* 0x000000ffff16a224 */ /* 0x000fe200078e0a16 */
[----:B------:R-:W-:Y:S01]  /*2920*/  ISETP.GT.U32.AND P2, PT, R8, R7, PT ;  /* 0x000000070800720c */ /* 0x000fe20003f44070 */
[----:B------:R-:W-:Y:S01]  /*2930*/  @!P0 IMAD.MOV R6, RZ, RZ, -R6 ;  /* 0x000000ffff068224 */ /* 0x000fe200078e0a06 */
[----:B------:R-:W-:Y:S01]  /*2940*/  ISETP.GE.AND P0, PT, R12, RZ, PT ;  /* 0x000000ff0c00720c */ /* 0x000fe20003f06270 */
[----:B------:R-:W-:Y:S01]  /*2950*/  @!P3 IMAD.MOV R0, RZ, RZ, -R0 ;  /* 0x000000ffff00b224 */ /* 0x000fe200078e0a00 */
[----:B------:R-:W-:Y:S01]  /*2960*/  STL [R1+0x364], R22 ;  /* 0x0003641601007387 */ /* 0x000fe20000100800 */
[----:B------:R-:W-:Y:S01]  /*2970*/  @!P1 IMAD.IADD R25, R25, 0x1, -R8 ;  /* 0x0000000119199824 */ /* 0x000fe200078e0a08 */
[----:B------:R-:W-:Y:S01]  /*2980*/  ISETP.GE.AND P3, PT, R14, RZ, PT ;  /* 0x000000ff0e00720c */ /* 0x000fe20003f66270 */
[C---:B------:R-:W-:Y:S01]  /*2990*/  IMAD R9, R8.reuse, R19, R4 ;  /* 0x0000001308097224 */ /* 0x040fe200078e0204 */
[----:B------:R3:W-:Y:S01]  /*29a0*/  STL [R1+0x360], R10 ;  /* 0x0003600a01007387 */ /* 0x0007e20000100800 */
[--C-:B------:R-:W-:Y:S01]  /*29b0*/  @!P4 IMAD.IADD R23, R23, 0x1, -R8.reuse ;  /* 0x000000011717c824 */ /* 0x100fe200078e0a08 */
[C---:B------:R-:W-:Y:S01]  /*29c0*/  ISETP.GT.U32.AND P1, PT, R8.reuse, R25, PT ;  /* 0x000000190800720c */ /* 0x040fe20003f24070 */
[----:B------:R-:W-:Y:S01]  /*29d0*/  VIADD R14, R47, 0x17 ;  /* 0x000000172f0e7836 */ /* 0x000fe20000000000 */
[----:B------:R4:W-:Y:S01]  /*29e0*/  STL [R1+0x28c8], R6 ;  /* 0x0028c80601007387 */ /* 0x0009e20000100800 */
[----:B------:R-:W-:Y:S01]  /*29f0*/  @!P2 IMAD.IADD R7, R7, 0x1, -R8 ;  /* 0x000000010707a824 */ /* 0x000fe200078e0a08 */
[----:B------:R-:W-:-:S02]  /*2a00*/  ISETP.GT.U32.AND P4, PT, R8, R9, PT ;  /* 0x000000090800720c */ /* 0x000fc40003f84070 */
[----:B------:R0:W-:Y:S01]  /*2a10*/  STL [R1+0x28c4], R0 ;  /* 0x0028c40001007387 */ /* 0x0001e20000100800 */
[----:B------:R-:W-:Y:S01]  /*2a20*/  IMAD.MOV.U32 R12, RZ, RZ, R7 ;  /* 0x000000ffff0c7224 */ /* 0x000fe200078e0007 */
[----:B------:R-:W-:Y:S01]  /*2a30*/  ISETP.GE.AND P2, PT, R16, RZ, PT ;  /* 0x000000ff1000720c */ /* 0x000fe20003f46270 */
[----:B---3--:R-:W-:Y:S02]  /*2a40*/  IMAD.MOV.U32 R10, RZ, RZ, R23 ;  /* 0x000000ffff0a7224 */ /* 0x008fe400078e0017 */
[----:B------:R-:W-:Y:S01]  /*2a50*/  @!P5 IMAD.MOV R12, RZ, RZ, -R12 ;  /* 0x000000ffff0cd224 */ /* 0x000fe200078e0a0c */
[----:B------:R-:W-:Y:S01]  /*2a60*/  ISETP.GE.AND P5, PT, R18, RZ, PT ;  /* 0x000000ff1200720c */ /* 0x000fe20003fa6270 */
[----:B----4-:R-:W-:Y:S02]  /*2a70*/  VIADD R6, R47, 0x15 ;  /* 0x000000152f067836 */ /* 0x010fe40000000000 */
[----:B------:R-:W-:Y:S01]  /*2a80*/  @!P0 IMAD.MOV R10, RZ, RZ, -R10 ;  /* 0x000000ffff0a8224 */ /* 0x000fe200078e0a0a */
[----:B------:R3:W-:Y:S01]  /*2a90*/  STL [R1+0x35c], R12 ;  /* 0x00035c0c01007387 */ /* 0x0007e20000100800 */
[----:B0-----:R-:W-:-:S03]  /*2aa0*/  IMAD.HI.U32 R0, R5, R2, RZ ;  /* 0x0000000205007227 */ /* 0x001fc600078e00ff */
[----:B------:R0:W-:Y:S01]  /*2ab0*/  STL [R1+0x358], R10 ;  /* 0x0003580a01007387 */ /* 0x0001e20000100800 */
[----:B------:R-:W-:Y:S01]  /*2ac0*/  IMAD.MOV R13, RZ, RZ, -R0 ;  /* 0x000000ffff0d7224 */ /* 0x000fe200078e0a00 */
[----:B------:R-:W-:Y:S01]  /*2ad0*/  IABS R0, R6 ;  /* 0x0000000600007213 */ /* 0x000fe20000000000 */
[----:B------:R-:W-:Y:S01]  /*2ae0*/  @!P1 IMAD.IADD R25, R25, 0x1, -R8 ;  /* 0x0000000119199824 */ /* 0x000fe200078e0a08 */
[----:B------:R-:W-:Y:S01]  /*2af0*/  ISETP.GE.AND P1, PT, R6, RZ, PT ;  /* 0x000000ff0600720c */ /* 0x000fe20003f26270 */
[C---:B------:R-:W-:Y:S01]  /*2b00*/  IMAD R13, R8.reuse, R13, R2 ;  /* 0x0000000d080d7224 */ /* 0x040fe200078e0202 */
[----:B------:R-:W-:Y:S01]  /*2b10*/  IABS R6, R14 ;  /* 0x0000000e00067213 */ /* 0x000fe20000000000 */
[----:B------:R-:W-:Y:S02]  /*2b20*/  IMAD.MOV.U32 R7, RZ, RZ, R0 ;  /* 0x000000ffff077224 */ /* 0x000fe400078e0000 */
[----:B------:R-:W-:Y:S01]  /*2b30*/  @!P4 IMAD.IADD R9, R9, 0x1, -R8 ;  /* 0x000000010909c824 */ /* 0x000fe200078e0a08 */
[----:B------:R-:W-:Y:S01]  /*2b40*/  ISETP.GT.U32.AND P0, PT, R8, R13, PT ;  /* 0x0000000d0800720c */ /* 0x000fe20003f04070 */
[----:B------:R-:W-:-:S03]  /*2b50*/  IMAD.HI.U32 R0, R5, R7, RZ ;  /* 0x0000000705007227 */ /* 0x000fc600078e00ff */
[C---:B------:R-:W-:Y:S01]  /*2b60*/  ISETP.GT.U32.AND P4, PT, R8.reuse, R9, PT ;  /* 0x000000090800720c */ /* 0x040fe20003f84070 */
[----:B------:R-:W-:Y:S02]  /*2b70*/  IMAD.MOV R0, RZ, RZ, -R0 ;  /* 0x000000ffff007224 */ /* 0x000fe400078e0a00 */
[----:B------:R-:W-:Y:S02]  /*2b80*/  IMAD.MOV.U32 R18, RZ, RZ, R25 ;  /* 0x000000ffff127224 */ /* 0x000fe400078e0019 */
[C---:B------:R-:W-:Y:S02]  /*2b90*/  IMAD R7, R8.reuse, R0, R7 ;  /* 0x0000000008077224 */ /* 0x040fe400078e0207 */
[C---:B---3--:R-:W-:Y:S02]  /*2ba0*/  VIADD R12, R47.reuse, 0x16 ;  /* 0x000000162f0c7836 */ /* 0x048fe40000000000 */
[----:B------:R-:W-:Y:S01]  /*2bb0*/  @!P3 IMAD.MOV R18, RZ, RZ, -R18 ;  /* 0x000000ffff12b224 */ /* 0x000fe200078e0a12 */
[C---:B------:R-:W-:Y:S01]  /*2bc0*/  ISETP.GT.U32.AND P3, PT, R8.reuse, R7, PT ;  /* 0x000000070800720c */ /* 0x040fe20003f64070 */
[----:B------:R-:W-:Y:S01]  /*2bd0*/  VIADD R16, R47, 0x18 ;  /* 0x000000182f107836 */ /* 0x000fe20000000000 */
[----:B------:R-:W-:Y:S01]  /*2be0*/  @!P0 IADD3 R13, PT, PT, R13, -R8, RZ ;  /* 0x800000080d0d8210 */ /* 0x000fe20007ffe0ff */
[----:B------:R-:W-:Y:S01]  /*2bf0*/  IMAD.HI.U32 R2, R5, R6, RZ ;  /* 0x0000000605027227 */ /* 0x000fe200078e00ff */
[----:B------:R-:W-:Y:S01]  /*2c00*/  IABS R4, R12 ;  /* 0x0000000c00047213 */ /* 0x000fe20000000000 */
[----:B------:R3:W-:Y:S01]  /*2c10*/  STL [R1+0x354], R18 ;  /* 0x0003541201007387 */ /* 0x0007e20000100800 */
[----:B------:R-:W-:Y:S01]  /*2c20*/  ISETP.GT.U32.AND P0, PT, R8, R13, PT ;  /* 0x0000000d0800720c */ /* 0x000fe20003f04070 */
[----:B------:R-:W-:Y:S01]  /*2c30*/  @!P4 IMAD.IADD R9, R9, 0x1, -R8 ;  /* 0x000000010909c824 */ /* 0x000fe200078e0a08 */
[----:B0-----:R-:W-:Y:S01]  /*2c40*/  IABS R10, R16 ;  /* 0x00000010000a7213 */ /* 0x001fe20000000000 */
[----:B------:R-:W-:Y:S01]  /*2c50*/  IMAD.HI.U32 R0, R5, R4, RZ ;  /* 0x0000000405007227 */ /* 0x000fe200078e00ff */
[----:B------:R-:W-:-:S03]  /*2c60*/  ISETP.GE.AND P4, PT, R12, RZ, PT ;  /* 0x000000ff0c00720c */ /* 0x000fc60003f86270 */
[----:B------:R-:W-:Y:S02]  /*2c70*/  IMAD.MOV R19, RZ, RZ, -R0 ;  /* 0x000000ffff137224 */ /* 0x000fe400078e0a00 */
[----:B------:R-:W-:Y:S02]  /*2c80*/  @!P3 IMAD.IADD R7, R7, 0x1, -R8 ;  /* 0x000000010707b824 */ /* 0x000fe400078e0a08 */
[----:B---3--:R-:W-:Y:S02]  /*2c90*/  IMAD.MOV.U32 R18, RZ, RZ, R9 ;  /* 0x000000ffff127224 */ /* 0x008fe400078e0009 */
[----:B------:R-:W-:Y:S01]  /*2ca0*/  IMAD.MOV R21, RZ, RZ, -R2 ;  /* 0x000000ffff157224 */ /* 0x000fe200078e0a02 */
[C---:B------:R-:W-:Y:S01]  /*2cb0*/  ISETP.GT.U32.AND P3, PT, R8.reuse, R7, PT ;  /* 0x000000070800720c */ /* 0x040fe20003f64070 */
[----:B------:R-:W-:Y:S02]  /*2cc0*/  IMAD.MOV.U32 R2, RZ, RZ, R10 ;  /* 0x000000ffff027224 */ /* 0x000fe400078e000a */
[----:B------:R-:W-:-:S02]  /*2cd0*/  IMAD R9, R8, R19, R4 ;  /* 0x0000001308097224 */ /* 0x000fc400078e0204 */
[----:B------:R-:W-:Y:S02]  /*2ce0*/  @!P0 IMAD.IADD R13, R13, 0x1, -R8 ;  /* 0x000000010d0d8824 */ /* 0x000fe400078e0a08 */
[----:B------:R-:W-:Y:S01]  /*2cf0*/  IMAD.HI.U32 R0, R5, R2, RZ ;  /* 0x0000000205007227 */ /* 0x000fe200078e00ff */
[----:B------:R-:W-:-:S03]  /*2d00*/  ISETP.GT.U32.AND P0, PT, R8, R9, PT ;  /* 0x000000090800720c */ /* 0x000fc60003f04070 */
[C---:B------:R-:W-:Y:S02]  /*2d10*/  IMAD R19, R8.reuse, R21, R6 ;  /* 0x0000001508137224 */ /* 0x040fe400078e0206 */
[----:B------:R-:W-:Y:S02]  /*2d20*/  IMAD.MOV.U32 R4, RZ, RZ, R13 ;  /* 0x000000ffff047224 */ /* 0x000fe400078e000d */
[----:B------:R-:W-:Y:S02]  /*2d30*/  IMAD.MOV R13, RZ, RZ, -R0 ;  /* 0x000000ffff0d7224 */ /* 0x000fe400078e0a00 */
[----:B------:R-:W-:Y:S01]  /*2d40*/  @!P5 IMAD.MOV R4, RZ, RZ, -R4 ;  /* 0x000000ffff04d224 */ /* 0x000fe200078e0a04 */
[C---:B------:R-:W-:Y:S01]  /*2d50*/  ISETP.GT.U32.AND P5, PT, R8.reuse, R19, PT ;  /* 0x000000130800720c */ /* 0x040fe20003fa4070 */
[----:B------:R-:W-:Y:S02]  /*2d60*/  IMAD R13, R8, R13, R2 ;  /* 0x0000000d080d7224 */ /* 0x000fe400078e0202 */
[----:B------:R-:W-:-:S02]  /*2d70*/  @!P3 IMAD.IADD R7, R7, 0x1, -R8 ;  /* 0x000000010707b824 */ /* 0x000fc400078e0a08 */
[----:B------:R-:W-:Y:S01]  /*2d80*/  @!P0 IMAD.IADD R9, R9, 0x1, -R8 ;  /* 0x0000000109098824 */ /* 0x000fe200078e0a08 */
[----:B------:R-:W-:Y:S01]  /*2d90*/  ISETP.GT.U32.AND P3, PT, R8, R13, PT ;  /* 0x0000000d0800720c */ /* 0x000fe20003f64070 */
[----:B------:R-:W-:Y:S01]  /*2da0*/  @!P2 IMAD.MOV R18, RZ, RZ, -R18 ;  /* 0x000000ffff12a224 */ /* 0x000fe200078e0a12 */
[----:B------:R-:W-:Y:S01]  /*2db0*/  ISETP.GE.AND P2, PT, R14, RZ, PT ;  /* 0x000000ff0e00720c */ /* 0x000fe20003f46270 */
[C---:B------:R-:W-:Y:S01]  /*2dc0*/  VIADD R12, R47.reuse, 0x1a ;  /* 0x0000001a2f0c7836 */ /* 0x040fe20000000000 */
[----:B------:R-:W-:Y:S01]  /*2dd0*/  ISETP.GT.U32.AND P0, PT, R8, R9, PT ;  /* 0x000000090800720c */ /* 0x000fe20003f04070 */
[----:B------:R-:W-:Y:S01]  /*2de0*/  VIADD R14, R47, 0x1b ;  /* 0x0000001b2f0e7836 */ /* 0x000fe20000000000 */
[----:B------:R-:W-:Y:S01]  /*2df0*/  STL [R1+0x350], R18 ;  /* 0x0003501201007387 */ /* 0x000fe20000100800 */
[----:B------:R-:W-:Y:S01]  /*2e00*/  @!P5 IMAD.IADD R19, R19, 0x1, -R8 ;  /* 0x000000011313d824 */ /* 0x000fe200078e0a08 */
[----:B------:R-:W-:Y:S01]  /*2e10*/  IABS R21, R12 ;  /* 0x0000000c00157213 */ /* 0x000fe20000000000 */
[----:B------:R-:W-:Y:S01]  /*2e20*/  VIADD R10, R47, 0x19 ;  /* 0x000000192f0a7836 */ /* 0x000fe20000000000 */
[----:B------:R0:W-:Y:S01]  /*2e30*/  STL [R1+0x34c], R4 ;  /* 0x00034c0401007387 */ /* 0x0001e20000100800 */
[----:B------:R-:W-:-:S02]  /*2e40*/  IABS R23, R14 ;  /* 0x0000000e00177213 */ /* 0x000fc40000000000 */
[----:B------:R-:W-:Y:S01]  /*2e50*/  ISETP.GT.U32.AND P5, PT, R8, R19, PT ;  /* 0x000000130800720c */ /* 0x000fe20003fa4070 */
[----:B------:R-:W-:Y:S01]  /*2e60*/  @!P3 IMAD.IADD R13, R13, 0x1, -R8 ;  /* 0x000000010d0db824 */ /* 0x000fe200078e0a08 */
[----:B------:R-:W-:Y:S01]  /*2e70*/  IABS R6, R10 ;  /* 0x0000000a00067213 */ /* 0x000fe20000000000 */
[----:B------:R-:W-:-:S03]  /*2e80*/  IMAD.HI.U32 R2, R5, R21, RZ ;  /* 0x0000001505027227 */ /* 0x000fc600078e00ff */
[----:B------:R-:W-:Y:S01]  /*2e90*/  ISETP.GT.U32.AND P3, PT, R8, R13, PT ;  /* 0x0000000d0800720c */ /* 0x000fe20003f64070 */
[----:B0-----:R-:W-:Y:S02]  /*2ea0*/  IMAD.MOV.U32 R4, RZ, RZ, R7 ;  /* 0x000000ffff047224 */ /* 0x001fe400078e0007 */
[----:B------:R-:W-:Y:S02]  /*2eb0*/  IMAD.MOV R2, RZ, RZ, -R2 ;  /* 0x000000ffff027224 */ /* 0x000fe400078e0a02 */
[----:B------:R-:W-:Y:S01]  /*2ec0*/  @!P1 IMAD.MOV R4, RZ, RZ, -R4 ;  /* 0x000000ffff049224 */ /* 0x000fe200078e0a04 */
[----:B------:R-:W-:Y:S01]  /*2ed0*/  ISETP.GE.AND P1, PT, R16, RZ, PT ;  /* 0x000000ff1000720c */ /* 0x000fe20003f26270 */
[----:B------:R-:W-:Y:S01]  /*2ee0*/  @!P0 IMAD.IADD R9, R9, 0x1, -R8 ;  /* 0x0000000109098824 */ /* 0x000fe200078e0a08 */
[----:B------:R-:W-:Y:S01]  /*2ef0*/  @!P5 IADD3 R19, PT, PT, R19, -R8, RZ ;  /* 0x800000081313d210 */ /* 0x000fe20007ffe0ff */
[----:B------:R-:W-:Y:S01]  /*2f00*/  IMAD.HI.U32 R0, R5, R6, RZ ;  /* 0x0000000605007227 */ /* 0x000fe200078e00ff */
[----:B------:R0:W-:Y:S01]  /*2f10*/  STL [R1+0x348], R4 ;  /* 0x0003480401007387 */ /* 0x0001e20000100800 */
[----:B------:R-:W-:-:S02]  /*2f20*/  ISETP.GE.AND P0, PT, R10, RZ, PT ;  /* 0x000000ff0a00720c */ /* 0x000fc40003f06270 */
[C---:B------:R-:W-:Y:S02]  /*2f30*/  IMAD R21, R8.reuse, R2, R21 ;  /* 0x0000000208157224 */ /* 0x040fe400078e0215 */
[----:B------:R-:W-:Y:S02]  /*2f40*/  IMAD.MOV.U32 R20, RZ, RZ, R9 ;  /* 0x000000ffff147224 */ /* 0x000fe400078e0009 */
[----:B------:R-:W-:Y:S02]  /*2f50*/  IMAD.MOV R7, RZ, RZ, -R0 ;  /* 0x000000ffff077224 */ /* 0x000fe400078e0a00 */
[----:B------:R-:W-:Y:S01]  /*2f60*/  @!P4 IMAD.MOV R20, RZ, RZ, -R20 ;  /* 0x000000ffff14c224 */ /* 0x000fe200078e0a14 */
[----:B------:R-:W-:Y:S01]  /*2f70*/  ISETP.GT.U32.AND P4, PT, R8, R21, PT ;  /* 0x000000150800720c */ /* 0x000fe20003f84070 */
[----:B0-----:R-:W-:-:S03]  /*2f80*/  IMAD.HI.U32 R4, R5, R23, RZ ;  /* 0x0000001705047227 */ /* 0x001fc600078e00ff */
[----:B------:R0:W-:Y:S01]  /*2f90*/  STL [R1+0x28c0], R20 ;  /* 0x0028c01401007387 */ /* 0x0001e20000100800 */
[----:B------:R-:W-:Y:S02]  /*2fa0*/  IMAD.MOV R4, RZ, RZ, -R4 ;  /* 0x000000ffff047224 */ /* 0x000fe400078e0a04 */
[C---:B------:R-:W-:Y:S02]  /*2fb0*/  IMAD R7, R8.reuse, R7, R6 ;  /* 0x0000000708077224 */ /* 0x040fe400078e0206 */
[C---:B------:R-:W-:Y:S02]  /*2fc0*/  IMAD R23, R8.reuse, R4, R23 ;  /* 0x0000000408177224 */ /* 0x040fe400078e0217 */
[----:B------:R-:W-:Y:S01]  /*2fd0*/  IMAD.MOV.U32 R18, RZ, RZ, R19 ;  /* 0x000000ffff127224 */ /* 0x000fe200078e0013 */
[C---:B------:R-:W-:Y:S01]  /*2fe0*/  ISETP.GT.U32.AND P5, PT, R8.reuse, R7, PT ;  /* 0x000000070800720c */ /* 0x040fe20003fa4070 */
[----:B------:R-:W-:Y:S01]  /*2ff0*/  @!P3 IMAD.IADD R13, R13, 0x1, -R8 ;  /* 0x000000010d0db824 */ /* 0x000fe200078e0a08 */
[----:B------:R-:W-:Y:S01]  /*3000*/  ISETP.GT.U32.AND P3, PT, R8, R23, PT ;  /* 0x000000170800720c */ /* 0x000fe20003f64070 */
[----:B------:R-:W-:Y:S01]  /*3010*/  @!P2 IMAD.MOV R18, RZ, RZ, -R18 ;  /* 0x000000ffff12a224 */ /* 0x000fe200078e0a12 */
[----:B------:R-:W-:Y:S01]  /*3020*/  ISETP.GE.AND P2, PT, R12, RZ, PT ;  /* 0x000000ff0c00720c */ /* 0x000fe20003f46270 */
[----:B------:R-:W-:-:S02]  /*3030*/  VIADD R12, R47, 0x1d ;  /* 0x0000001d2f0c7836 */ /* 0x000fc40000000000 */
[--C-:B------:R-:W-:Y:S01]  /*3040*/  @!P4 IMAD.IADD R21, R21, 0x1, -R8.reuse ;  /* 0x000000011515c824 */ /* 0x100fe200078e0a08 */
[----:B------:R-:W-:Y:S01]  /*3050*/  STL [R1+0x28bc], R18 ;  /* 0x0028bc1201007387 */ /* 0x000fe20000100800 */
[----:B------:R-:W-:Y:S01]  /*3060*/  VIADD R9, R47, 0x1c ;  /* 0x0000001c2f097836 */ /* 0x000fe20000000000 */
[----:B------:R-:W-:Y:S01]  /*3070*/  IABS R19, R12 ;  /* 0x0000000c00137213 */ /* 0x000fe20000000000 */
[----:B------:R-:W-:Y:S02]  /*3080*/  IMAD.MOV.U32 R6, RZ, RZ, R13 ;  /* 0x000000ffff067224 */ /* 0x000fe400078e000d */
[--C-:B------:R-:W-:Y:S01]  /*3090*/  @!P5 IMAD.IADD R7, R7, 0x1, -R8.reuse ;  /* 0x000000010707d824 */ /* 0x100fe200078e0a08 */
[----:B------:R-:W-:Y:S01]  /*30a0*/  IABS R4, R9 ;  /* 0x0000000900047213 */ /* 0x000fe20000000000 */
[----:B------:R-:W-:Y:S01]  /*30b0*/  @!P3 IMAD.IADD R23, R23, 0x1, -R8 ;  /* 0x000000011717b824 */ /* 0x000fe200078e0a08 */
[C---:B------:R-:W-:Y:S01]  /*30c0*/  ISETP.GT.U32.AND P3, PT, R8.reuse, R21, PT ;  /* 0x000000150800720c */ /* 0x040fe20003f64070 */
[----:B------:R-:W-:Y:S01]  /*30d0*/  IMAD.HI.U32 R2, R5, R19, RZ ;  /* 0x0000001305027227 */ /* 0x000fe200078e00ff */
[----:B------:R-:W-:-:S02]  /*30e0*/  ISETP.GT.U32.AND P4, PT, R8, R7, PT ;  /* 0x000000070800720c */ /* 0x000fc40003f84070 */
[----:B------:R-:W-:Y:S01]  /*30f0*/  ISETP.GE.AND P5, PT, R14, RZ, PT ;  /* 0x000000ff0e00720c */ /* 0x000fe20003fa6270 */
[----:B------:R-:W-:Y:S02]  /*3100*/  IMAD.MOV R2, RZ, RZ, -R2 ;  /* 0x000000ffff027224 */ /* 0x000fe400078e0a02 */
[----:B------:R-:W-:-:S04]  /*3110*/  IMAD.HI.U32 R0, R5, R4, RZ ;  /* 0x0000000405007227 */ /* 0x000fc800078e00ff */
[C---:B------:R-:W-:Y:S02]  /*3120*/  IMAD R19, R8.reuse, R2, R19 ;  /* 0x0000000208137224 */ /* 0x040fe400078e0213 */
[----:B------:R-:W-:Y:S02]  /*3130*/  IMAD.MOV R13, RZ, RZ, -R0 ;  /* 0x000000ffff0d7224 */ /* 0x000fe400078e0a00 */
[----:B------:R-:W-:Y:S02]  /*3140*/  VIADD R14, R47, 0x1e ;  /* 0x0000001e2f0e7836 */ /* 0x000fe40000000000 */
[----:B------:R-:W-:Y:S01]  /*3150*/  @!P3 IMAD.IADD R21, R21, 0x1, -R8 ;  /* 0x000000011515b824 */ /* 0x000fe200078e0a08 */
[C---:B------:R-:W-:Y:S01]  /*3160*/  ISETP.GT.U32.AND P3, PT, R8.reuse, R19, PT ;  /* 0x000000130800720c */ /* 0x040fe20003f64070 */
[----:B------:R-:W-:Y:S01]  /*3170*/  IMAD R13, R8, R13, R4 ;  /* 0x0000000d080d7224 */ /* 0x000fe200078e0204 */
[----:B------:R-:W-:Y:S01]  /*3180*/  IABS R0, R14 ;  /* 0x0000000e00007213 */ /* 0x000fe20000000000 */
[----:B------:R-:W-:-:S02]  /*3190*/  @!P4 IMAD.IADD R7, R7, 0x1, -R8 ;  /* 0x000000010707c824 */ /* 0x000fc400078e0a08 */
[----:B------:R-:W-:Y:S01]  /*31a0*/  @!P1 IMAD.MOV R6, RZ, RZ, -R6 ;  /* 0x000000ffff069224 */ /* 0x000fe200078e0a06 */
[C---:B------:R-:W-:Y:S01]  /*31b0*/  ISETP.GT.U32.AND P4, PT, R8.reuse, R13, PT ;  /* 0x0000000d0800720c */ /* 0x040fe20003f84070 */
[----:B------:R-:W-:Y:S01]  /*31c0*/  VIADD R16, R47, 0x1f ;  /* 0x0000001f2f107836 */ /* 0x000fe20000000000 */
[----:B------:R-:W-:Y:S01]  /*31d0*/  ISETP.GT.U32.AND P1, PT, R8, R23, PT ;  /* 0x000000170800720c */ /* 0x000fe20003f24070 */
[----:B------:R-:W-:Y:S01]  /*31e0*/  IMAD.MOV.U32 R4, RZ, RZ, R0 ;  /* 0x000000ffff047224 */ /* 0x000fe200078e0000 */
[----:B------:R3:W-:Y:S01]  /*31f0*/  STL [R1+0x344], R6 ;  /* 0x0003440601007387 */ /* 0x0007e20000100800 */
[----:B0-----:R-:W-:Y:S02]  /*3200*/  IMAD.MOV.U32 R20, RZ, RZ, R7 ;  /* 0x000000ffff147224 */ /* 0x001fe400078e0007 */
[----:B------:R-:W-:-:S04]  /*3210*/  IMAD.HI.U32 R0, R5, R4, RZ ;  /* 0x0000000405007227 */ /* 0x000fc800078e00ff */
[----:B------:R-:W-:Y:S02]  /*3220*/  @!P3 IMAD.IADD R19, R19, 0x1, -R8 ;  /* 0x000000011313b824 */ /* 0x000fe400078e0a08 */
[----:B------:R-:W-:Y:S01]  /*3230*/  IMAD.MOV R7, RZ, RZ, -R0 ;  /* 0x000000ffff077224 */ /* 0x000fe200078e0a00 */
[----:B---3--:R-:W-:Y:S01]  /*3240*/  IABS R6, R16 ;  /* 0x0000001000067213 */ /* 0x008fe20000000000 */
[--C-:B------:R-:W-:Y:S01]  /*3250*/  @!P4 IMAD.IADD R13, R13, 0x1, -R8.reuse ;  /* 0x000000010d0dc824 */ /* 0x100fe200078e0a08 */
[C---:B------:R-:W-:Y:S01]  /*3260*/  ISETP.GT.U32.AND P3, PT, R8.reuse, R19, PT ;  /* 0x000000130800720c */ /* 0x040fe20003f64070 */
[----:B------:R-:W-:Y:S01]  /*3270*/  @!P1 IMAD.IADD R23, R23, 0x1, -R8 ;  /* 0x0000000117179824 */ /* 0x000fe200078e0a08 */
[----:B------:R-:W-:Y:S01]  /*3280*/  ISETP.GE.AND P1, PT, R9, RZ, PT ;  /* 0x000000ff0900720c */ /* 0x000fe20003f26270 */
[----:B------:R-:W-:Y:S01]  /*3290*/  IMAD.HI.U32 R0, R5, R6, RZ ;  /* 0x0000000605007227 */ /* 0x000fe200078e00ff */
[----:B------:R-:W-:-:S03]  /*32a0*/  ISETP.GT.U32.AND P4, PT, R8, R13, PT ;  /* 0x0000000d0800720c */ /* 0x000fc60003f84070 */
[----:B------:R-:W-:Y:S01]  /*32b0*/  @!P0 IMAD.MOV R20, RZ, RZ, -R20 ;  /* 0x000000ffff148224 */ /* 0x000fe200078e0a14 */
[----:B------:R-:W-:Y:S01]  /*32c0*/  IADD3 R9, PT, PT, -R0, RZ, RZ ;  /* 0x000000ff00097210 */ /* 0x000fe20007ffe1ff */
[----:B------:R-:W-:Y:S01]  /*32d0*/  @!P2 IMAD.MOV R21, RZ, RZ, -R21 ;  /* 0x000000ffff15a224 */ /* 0x000fe200078e0a15 */
[----:B------:R-:W-:Y:S01]  /*32e0*/  ISETP.GE.AND P0, PT, R12, RZ, PT ;  /* 0x000000ff0c00720c */ /* 0x000fe20003f06270 */
[C---:B------:R-:W-:Y:S01]  /*32f0*/  IMAD R7, R8.reuse, R7, R4 ;  /* 0x0000000708077224 */ /* 0x040fe200078e0204 */
[----:B------:R0:W-:Y:S01]  /*3300*/  STL [R1+0x340], R20 ;  /* 0x0003401401007387 */ /* 0x0001e20000100800 */
[----:B------:R-:W-:Y:S02]  /*3310*/  VIADD R18, R47, 0x20 ;  /* 0x000000202f127836 */ /* 0x000fe40000000000 */
[--C-:B------:R-:W-:Y:S01]  /*3320*/  @!P3 IMAD.IADD R19, R19, 0x1, -R8.reuse ;  /* 0x000000011313b824 */ /* 0x100fe200078e0a08 */
[----:B------:R3:W-:Y:S01]  /*3330*/  STL [R1+0x33c], R21 ;  /* 0x00033c1501007387 */ /* 0x0007e20000100800 */
[----:B------:R-:W-:Y:S01]  /*3340*/  ISETP.GT.U32.AND P2, PT, R8, R7, PT ;  /* 0x000000070800720c */ /* 0x000fe20003f44070 */
[----:B------:R-:W-:Y:S01]  /*3350*/  @!P4 IMAD.IADD R13, R13, 0x1, -R8 ;  /* 0x000000010d0dc824 */ /* 0x000fe200078e0a08 */
[----:B------:R-:W-:Y:S01]  /*3360*/  IABS R10, R18 ;  /* 0x00000012000a7213 */ /* 0x000fe20000000000 */
[----:B------:R-:W-:Y:S01]  /*3370*/  VIADD R4, R47, 0x21 ;  /* 0x000000212f047836 */ /* 0x000fe20000000000 */
[----:B------:R-:W-:Y:S01]  /*3380*/  ISETP.GE.AND P4, PT, R16, RZ, PT ;  /* 0x000000ff1000720c */ /* 0x000fe20003f86270 */
[----:B0-----:R-:W-:-:S02]  /*3390*/  IMAD.MOV.U32 R20, RZ, RZ, R23 ;  /* 0x000000ffff147224 */ /* 0x001fc400078e0017 */
[----:B------:R-:W-:-:S04]  /*33a0*/  IMAD.HI.U32 R2, R5, R10, RZ ;  /* 0x0000000a05027227 */ /* 0x000fc800078e00ff */
[C---:B---3--:R-:W-:Y:S02]  /*33b0*/  IMAD R21, R8.reuse, R9, R6 ;  /* 0x0000000908157224 */ /* 0x048fe400078e0206 */
[----:B------:R-:W-:Y:S02]  /*33c0*/  IMAD.MOV R23, RZ, RZ, -R2 ;  /* 0x000000ffff177224 */ /* 0x000fe400078e0a02 */
[----:B------:R-:W-:Y:S01]  /*33d0*/  IMAD.MOV.U32 R0, RZ, RZ, R13 ;  /* 0x000000ffff007224 */ /* 0x000fe200078e000d */
[----:B------:R-:W-:Y:S01]  /*33e0*/  ISETP.GT.U32.AND P3, PT, R8, R21, PT ;  /* 0x000000150800720c */ /* 0x000fe20003f64070 */
[----:B------:R-:W-:Y:S02]  /*33f0*/  @!P2 IMAD.IADD R7, R7, 0x1, -R8 ;  /* 0x000000010707a824 */ /* 0x000fe400078e0a08 */
[----:B------:R-:W-:Y:S01]  /*3400*/  @!P5 IMAD.MOV R20, RZ, RZ, -R20 ;  /* 0x000000ffff14d224 */ /* 0x000fe200078e0a14 */
[----:B------:R-:W-:Y:S01]  /*3410*/  ISETP.GE.AND P5, PT, R14, RZ, PT ;  /* 0x000000ff0e00720c */ /* 0x000fe20003fa6270 */
[C---:B------:R-:W-:Y:S01]  /*3420*/  IMAD R9, R8.reuse, R23, R10 ;  /* 0x0000001708097224 */ /* 0x040fe200078e020a */
[----:B------:R-:W-:Y:S01]  /*3430*/  IABS R23, R4 ;  /* 0x0000000400177213 */ /* 0x000fe20000000000 */
[----:B------:R-:W-:Y:S01]  /*3440*/  VIADD R10, R47, 0x22 ;  /* 0x000000222f0a7836 */ /* 0x000fe20000000000 */
[C---:B------:R-:W-:Y:S01]  /*3450*/  ISETP.GT.U32.AND P2, PT, R8.reuse, R7, PT ;  /* 0x000000070800720c */ /* 0x040fe20003f44070 */
[----:B------:R-:W-:Y:S01]  /*3460*/  @!P1 IMAD.MOV R0, RZ, RZ, -R0 ;  /* 0x000000ffff009224 */ /* 0x000fe200078e0a00 */
[----:B------:R-:W-:Y:S01]  /*3470*/  STL [R1+0x338], R20 ;  /* 0x0003381401007387 */ /* 0x000fe20000100800 */
[----:B------:R-:W-:Y:S01]  /*3480*/  ISETP.GT.U32.AND P1, PT, R8, R9, PT ;  /* 0x000000090800720c */ /* 0x000fe20003f24070 */
[----:B------:R-:W-:Y:S01]  /*3490*/  IMAD.MOV.U32 R6, RZ, RZ, R19 ;  /* 0x000000ffff067224 */ /* 0x000fe200078e0013 */
[----:B------:R-:W-:Y:S01]  /*34a0*/  IABS R13, R10 ;  /* 0x0000000a000d7213 */ /* 0x000fe20000000000 */
[----:B------:R-:W-:Y:S01]  /*34b0*/  @!P3 IMAD.IADD R21, R21, 0x1, -R8 ;  /* 0x000000011515b824 */ /* 0x000fe200078e0a08 */
[----:B------:R0:W-:Y:S01]  /*34c0*/  STL [R1+0x334], R0 ;  /* 0x0003340001007387 */ /* 0x0001e20000100800 */
[----:B------:R-:W-:Y:S01]  /*34d0*/  @!P0 IMAD.MOV R6, RZ, RZ, -R6 ;  /* 0x000000ffff068224 */ /* 0x000fe200078e0a06 */
[----:B------:R-:W-:Y:S01]  /*34e0*/  ISETP.GE.AND P0, PT, R18, RZ, PT ;  /* 0x000000ff1200720c */ /* 0x000fe20003f06270 */
[----:B------:R-:W-:Y:S01]  /*34f0*/  IMAD.HI.U32 R2, R5, R13, RZ ;  /* 0x0000000d05027227 */ /* 0x000fe200078e00ff */
[----:B------:R-:W-:-:S02]  /*3500*/  ISETP.GT.U32.AND P3, PT, R8, R21, PT ;  /* 0x000000150800720c */ /* 0x000fc40003f64070 */
[----:B------:R3:W-:Y:S01]  /*3510*/  STL [R1+0x330], R6 ;  /* 0x0003300601007387 */ /* 0x0007e20000100800 */
[----:B------:R-:W-:Y:S02]  /*3520*/  IMAD.MOV R2, RZ, RZ, -R2 ;  /* 0x000000ffff027224 */ /* 0x000fe400078e0a02 */
[----:B------:R-:W-:Y:S01]  /*3530*/  @!P2 IMAD.IADD R7, R7, 0x1, -R8 ;  /* 0x000000010707a824 */ /* 0x000fe200078e0a08 */
[----:B------:R-:W-:Y:S01]  /*3540*/  ISETP.GE.AND P2, PT, R4, RZ, PT ;  /* 0x000000ff0400720c */ /* 0x000fe20003f46270 */
[----:B0-----:R-:W-:-:S04]  /*3550*/  IMAD.HI.U32 R0, R5, R23, RZ ;  /* 0x0000001705007227 */ /* 0x001fc800078e00ff */
[----:B------:R-:W-:Y:S02]  /*3560*/  IMAD.MOV R0, RZ, RZ, -R0 ;  /* 0x000000ffff007224 */ /* 0x000fe400078e0a00 */
[C---:B------:R-:W-:Y:S02]  /*3570*/  IMAD R13, R8.reuse, R2, R13 ;  /* 0x00000002080d7224 */ /* 0x040fe400078e020d */
[C---:B------:R-:W-:Y:S02]  /*3580*/  IMAD R23, R8.reuse, R0, R23 ;  /* 0x0000000008177224 */ /* 0x040fe400078e0217 */
[----:B------:R-:W-:Y:S02]  /*3590*/  @!P3 IMAD.IADD R21, R21, 0x1, -R8 ;  /* 0x000000011515b824 */ /* 0x000fe400078e0a08 */
[----:B------:R-:W-:Y:S01]  /*35a0*/  IMAD.MOV.U32 R16, RZ, RZ, R7 ;  /* 0x000000ffff107224 */ /* 0x000fe200078e0007 */
[----:B------:R-:W-:Y:S01]  /*35b0*/  ISETP.GT.U32.AND P3, PT, R8, R23, PT ;  /* 0x000000170800720c */ /* 0x000fe20003f64070 */
[----:B------:R-:W-:-:S02]  /*35c0*/  VIADD R12, R47, 0x23 ;  /* 0x000000232f0c7836 */ /* 0x000fc40000000000 */
[----:B------:R-:W-:Y:S01]  /*35d0*/  @!P5 IMAD.MOV R16, RZ, RZ, -R16 ;  /* 0x000000ffff10d224 */ /* 0x000fe200078e0a10 */
[C---:B------:R-:W-:Y:S01]  /*35e0*/  ISETP.GT.U32.AND P5, PT, R8.reuse, R13, PT ;  /* 0x0000000d0800720c */ /* 0x040fe20003fa4070 */
[----:B------:R-:W-:Y:S01]  /*35f0*/  @!P1 IMAD.IADD R9, R9, 0x1, -R8 ;  /* 0x0000000109099824 */ /* 0x000fe200078e0a08 */
[----:B------:R-:W-:Y:S01]  /*3600*/  IABS R19, R12 ;  /* 0x0000000c00137213 */ /* 0x000fe20000000000 */
[----:B---3--:R-:W-:Y:S01]  /*3610*/  VIADD R6, R47, 0x24 ;  /* 0x000000242f067836 */ /* 0x008fe20000000000 */
[----:B------:R-:W-:Y:S01]  /*3620*/  STL [R1+0x28b8], R16 ;  /* 0x0028b81001007387 */ /* 0x000fe20000100800 */
[----:B------:R-:W-:Y:S01]  /*3630*/  IMAD.MOV.U32 R14, RZ, RZ, R21 ;  /* 0x000000ffff0e7224 */ /* 0x000fe200078e0015 */
[----:B------:R-:W-:Y:S01]  /*3640*/  ISETP.GT.U32.AND P1, PT, R8, R9, PT ;  /* 0x000000090800720c */ /* 0x000fe20003f24070 */
[----:B------:R-:W-:Y:S01]  /*3650*/  IMAD.HI.U32 R0, R5, R19, RZ ;  /* 0x0000001305007227 */ /* 0x000fe200078e00ff */
[----:B------:R-:W-:-:S03]  /*3660*/  IABS R2, R6 ;  /* 0x0000000600027213 */ /* 0x000fc60000000000 */
[--C-:B------:R-:W-:Y:S02]  /*3670*/  @!P3 IMAD.IADD R23, R23, 0x1, -R8.reuse ;  /* 0x000000011717b824 */ /* 0x100fe400078e0a08 */
[----:B------:R-:W-:Y:S02]  /*3680*/  @!P5 IMAD.IADD R13, R13, 0x1, -R8 ;  /* 0x000000010d0dd824 */ /* 0x000fe400078e0a08 */
[----:B------:R-:W-:Y:S01]  /*3690*/  IMAD.MOV R0, RZ, RZ, -R0 ;  /* 0x000000ffff007224 */ /* 0x000fe200078e0a00 */
[C---:B------:R-:W-:Y:S01]  /*36a0*/  ISETP.GT.U32.AND P3, PT, R8.reuse, R23, PT ;  /* 0x000000170800720c */ /* 0x040fe20003f64070 */
[----:B------:R-:W-:Y:S01]  /*36b0*/  IMAD.MOV.U32 R21, RZ, RZ, R2 ;  /* 0x000000ffff157224 */ /* 0x000fe200078e0002 */
[C---:B------:R-:W-:Y:S01]  /*36c0*/  ISETP.GT.U32.AND P5, PT, R8.reuse, R13, PT ;  /* 0x0000000d0800720c */ /* 0x040fe20003fa4070 */
[----:B------:R-:W-:Y:S01]  /*36d0*/  IMAD R19, R8, R0, R19 ;  /* 0x0000000008137224 */ /* 0x000fe200078e0213 */
[----:B------:R-:W-:Y:S01]  /*36e0*/  @!P1 IADD3 R9, PT, PT, R9, -R8, RZ ;  /* 0x8000000809099210 */ /* 0x000fe20007ffe0ff */
[----:B------:R-:W-:Y:S01]  /*36f0*/  VIADD R20, R47, 0x25 ;  /* 0x000000252f147836 */ /* 0x000fe20000000000 */
[----:B------:R-:W-:Y:S01]  /*3700*/  ISETP.GE.AND P1, PT, R12, RZ, PT ;  /* 0x000000ff0c00720c */ /* 0x000fe20003f26270 */
[----:B------:R-:W-:-:S03]  /*3710*/  IMAD.HI.U32 R0, R5, R21, RZ ;  /* 0x0000001505007227 */ /* 0x000fc600078e00ff */
[----:B------:R-:W-:Y:S01]  /*3720*/  IABS R25, R20 ;  /* 0x0000001400197213 */ /* 0x000fe20000000000 */
[----:B------:R-:W-:Y:S02]  /*3730*/  VIADD R12, R47, 0x26 ;  /* 0x000000262f0c7836 */ /* 0x000fe40000000000 */
[----:B------:R-:W-:Y:S02]  /*3740*/  IMAD.MOV R0, RZ, RZ, -R0 ;  /* 0x000000ffff007224 */ /* 0x000fe400078e0a00 */
[----:B------:R-:W-:Y:S01]  /*3750*/  @!P3 IMAD.IADD R23, R23, 0x1, -R8 ;  /* 0x000000011717b824 */ /* 0x000fe200078e0a08 */
[----:B------:R-:W-:Y:S01]  /*3760*/  IABS R27, R12 ;  /* 0x0000000c001b7213 */ /* 0x000fe20000000000 */
[C---:B------:R-:W-:Y:S01]  /*3770*/  IMAD R21, R8.reuse, R0, R21 ;  /* 0x0000000008157224 */ /* 0x040fe200078e0215 */
[----:B------:R-:W-:Y:S01]  /*3780*/  ISETP.GT.U32.AND P3, PT, R8, R19, PT ;  /* 0x000000130800720c */ /* 0x000fe20003f64070 */
[----:B------:R-:W-:-:S04]  /*3790*/  IMAD.HI.U32 R0, R5, R25, RZ ;  /* 0x0000001905007227 */ /* 0x000fc800078e00ff */
[----:B------:R-:W-:Y:S01]  /*37a0*/  @!P5 IMAD.IADD R13, R13, 0x1, -R8 ;  /* 0x000000010d0dd824 */ /* 0x000fe200078e0a08 */
[----:B------:R-:W-:Y:S01]  /*37b0*/  ISETP.GT.U32.AND P5, PT, R8, R21, PT ;  /* 0x000000150800720c */ /* 0x000fe20003fa4070 */
[----:B------:R-:W-:-:S04]  /*37c0*/  IMAD.HI.U32 R2, R5, R27, RZ ;  /* 0x0000001b05027227 */ /* 0x000fc800078e00ff */
[----:B------:R-:W-:Y:S02]  /*37d0*/  IMAD.MOV R0, RZ, RZ, -R0 ;  /* 0x000000ffff007224 */ /* 0x000fe400078e0a00 */
[----:B------:R-:W-:Y:S01]  /*37e0*/  @!P4 IMAD.MOV R14, RZ, RZ, -R14 ;  /* 0x000000ffff0ec224 */ /* 0x000fe200078e0a0e */
[----:B------:R-:W-:Y:S01]  /*37f0*/  ISETP.GE.AND P4, PT, R10, RZ, PT ;  /* 0x000000ff0a00720c */ /* 0x000fe20003f86270 */
[----:B------:R-:W-:Y:S02]  /*3800*/  IMAD.MOV R2, RZ, RZ, -R2 ;  /* 0x000000ffff027224 */ /* 0x000fe400078e0a02 */
[C---:B------:R-:W-:Y:S01]  /*3810*/  IMAD R25, R8.reuse, R0, R25 ;  /* 0x0000000008197224 */ /* 0x040fe200078e0219 */
[----:B------:R0:W-:Y:S01]  /*3820*/  STL [R1+0x28b4], R14 ;  /* 0x0028b40e01007387 */ /* 0x0001e20000100800 */
[C---:B------:R-:W-:Y:S02]  /*3830*/  IMAD R27, R8.reuse, R2, R27 ;  /* 0x00000002081b7224 */ /* 0x040fe400078e021b */
[--C-:B------:R-:W-:Y:S01]  /*3840*/  @!P3 IMAD.IADD R19, R19, 0x1, -R8.reuse ;  /* 0x000000011313b824 */ /* 0x100fe200078e0a08 */
[C---:B------:R-:W-:Y:S01]  /*3850*/  ISETP.GT.U32.AND P3, PT, R8.reuse, R25, PT ;  /* 0x000000190800720c */ /* 0x040fe20003f64070 */
[----:B------:R-:W-:Y:S01]  /*3860*/  @!P5 IMAD.IADD R21, R21, 0x1, -R8 ;  /* 0x000000011515d824 */ /* 0x000fe200078e0a08 */
[----:B------:R-:W-:Y:S01]  /*3870*/  ISETP.GT.U32.AND P5, PT, R8, R27, PT ;  /* 0x0000001b0800720c */ /* 0x000fe20003fa4070 */
[----:B------:R-:W-:-:S02]  /*3880*/  VIADD R18, R47, 0x29 ;  /* 0x000000292f127836 */ /* 0x000fc40000000000 */
[C---:B------:R-:W-:Y:S02]  /*3890*/  VIADD R10, R47.reuse, 0x28 ;  /* 0x000000282f0a7836 */ /* 0x040fe40000000000 */
[C---:B0-----:R-:W-:Y:S01]  /*38a0*/  VIADD R14, R47.reuse, 0x27 ;  /* 0x000000272f0e7836 */ /* 0x041fe20000000000 */
[----:B------:R-:W-:Y:S01]  /*38b0*/  IABS R4, R18 ;  /* 0x0000001200047213 */ /* 0x000fe20000000000 */
[----:B------:R-:W-:Y:S01]  /*38c0*/  IMAD.MOV.U32 R22, RZ, RZ, R9 ;  /* 0x000000ffff167224 */ /* 0x000fe200078e0009 */
[----:B------:R-:W-:Y:S01]  /*38d0*/  IABS R7, R10 ;  /* 0x0000000a00077213 */ /* 0x000fe20000000000 */
[----:B------:R-:W-:Y:S01]  /*38e0*/  VIADD R16, R47, 0x2a ;  /* 0x0000002a2f107836 */ /* 0x000fe20000000000 */
[----:B------:R-:W-:Y:S01]  /*38f0*/  IABS R29, R14 ;  /* 0x0000000e001d7213 */ /* 0x000fe20000000000 */
[--C-:B------:R-:W-:Y:S01]  /*3900*/  @!P3 IMAD.IADD R25, R25, 0x1, -R8.reuse ;  /* 0x000000011919b824 */ /* 0x100fe200078e0a08 */
[----:B------:R-:W-:Y:S01]  /*3910*/  ISETP.GT.U32.AND P3, PT, R8, R21, PT ;  /* 0x000000150800720c */ /* 0x000fe20003f64070 */
[----:B------:R-:W-:-:S02]  /*3920*/  @!P5 IMAD.IADD R27, R27, 0x1, -R8 ;  /* 0x000000011b1bd824 */ /* 0x000fc400078e0a08 */
[----:B------:R-:W-:Y:S01]  /*3930*/  IMAD.HI.U32 R0, R5, R29, RZ ;  /* 0x0000001d05007227 */ /* 0x000fe200078e00ff */
[----:B------:R-:W-:-:S03]  /*3940*/  ISETP.GT.U32.AND P5, PT, R8, R25, PT ;  /* 0x000000190800720c */ /* 0x000fc60003fa4070 */
[----:B------:R-:W-:Y:S02]  /*3950*/  IMAD.MOV R0, RZ, RZ, -R0 ;  /* 0x000000ffff007224 */ /* 0x000fe400078e0a00 */
[----:B------:R-:W-:-:S04]  /*3960*/  IMAD.HI.U32 R2, R5, R7, RZ ;  /* 0x0000000705027227 */ /* 0x000fc800078e00ff */
[----:B------:R-:W-:Y:S02]  /*3970*/  IMAD R29, R8, R0, R29 ;  /* 0x00000000081d7224 */ /* 0x000fe400078e021d */
[----:B------:R-:W-:-:S04]  /*3980*/  IMAD.HI.U32 R0, R5, R4, RZ ;  /* 0x0000000405007227 */ /* 0x000fc800078e00ff */
[----:B------:R-:W-:Y:S02]  /*3990*/  IMAD.MOV R9, RZ, RZ, -R0 ;  /* 0x000000ffff097224 */ /* 0x000fe400078e0a00 */
[----:B------:R-:W-:Y:S01]  /*39a0*/  @!P0 IMAD.MOV R22, RZ, RZ, -R22 ;  /* 0x000000ffff168224 */ /* 0x000fe200078e0a16 */
[C---:B------:R-:W-:Y:S01]  /*39b0*/  ISETP.GT.U32.AND P0, PT, R8.reuse, R19, PT ;  /* 0x000000130800720c */ /* 0x040fe20003f04070 */
[C---:B------:R-:W-:Y:S02]  /*39c0*/  IMAD R9, R8.reuse, R9, R4 ;  /* 0x0000000908097224 */ /* 0x040fe400078e0204 */
[----:B------:R-:W-:Y:S01]  /*39d0*/  IMAD.MOV R2, RZ, RZ, -R2 ;  /* 0x000000ffff027224 */ /* 0x000fe200078e0a02 */
[----:B------:R0:W-:Y:S01]  /*39e0*/  STL [R1+0x32c], R22 ;  /* 0x00032c1601007387 */ /* 0x0001e20000100800 */
[----:B------:R-:W-:Y:S02]  /*39f0*/  IMAD.MOV.U32 R0, RZ, RZ, R13 ;  /* 0x000000ffff007224 */ /* 0x000fe400078e000d */
[----:B------:R-:W-:Y:S01]  /*3a00*/  @!P5 IMAD.IADD R25, R25, 0x1, -R8 ;  /* 0x000000011919d824 */ /* 0x000fe200078e0a08 */
[C---:B------:R-:W-:Y:S01]  /*3a10*/  ISETP.GT.U32.AND P5, PT, R8.reuse, R9, PT ;  /* 0x000000090800720c */ /* 0x040fe20003fa4070 */
[C---:B------:R-:W-:Y:S01]  /*3a20*/  IMAD R7, R8.reuse, R2, R7 ;  /* 0x0000000208077224 */ /* 0x040fe200078e0207 */
[----:B------:R-:W-:Y:S01]  /*3a30*/  IABS R2, R16 ;  /* 0x0000001000027213 */ /* 0x000fe20000000000 */
[----:B------:R-:W-:Y:S01]  /*3a40*/  @!P4 IMAD.MOV R0, RZ, RZ, -R0 ;  /* 0x000000ffff00c224 */ /* 0x000fe200078e0a00 */
[----:B------:R-:W-:Y:S01]  /*3a50*/  ISETP.GT.U32.AND P4, PT, R8, R29, PT ;  /* 0x0000001d0800720c */ /* 0x000fe20003f84070 */
[----:B------:R-:W-:Y:S01]  /*3a60*/  @!P3 IMAD.IADD R21, R21, 0x1, -R8 ;  /* 0x000000011515b824 */ /* 0x000fe200078e0a08 */
[----:B------:R-:W-:Y:S01]  /*3a70*/  ISETP.GE.AND P3, PT, R6, RZ, PT ;  /* 0x000000ff0600720c */ /* 0x000fe20003f66270 */
[----:B0-----:R-:W-:Y:S01]  /*3a80*/  IMAD.MOV.U32 R22, RZ, RZ, R23 ;  /* 0x000000ffff167224 */ /* 0x001fe200078e0017 */
[----:B------:R-:W-:Y:S01]  /*3a90*/  MOV R13, R2 ;  /* 0x00000002000d7202 */ /* 0x000fe20000000f00 */
[----:B------:R-:W-:-:S02]  /*3aa0*/  VIADD R4, R47, 0x2b ;  /* 0x0000002b2f047836 */ /* 0x000fc40000000000 */
[----:B------:R-:W-:Y:S01]  /*3ab0*/  @!P2 IMAD.MOV R22, RZ, RZ, -R22 ;  /* 0x000000ffff16a224 */ /* 0x000fe200078e0a16 */
[----:B------:R-:W-:Y:S01]  /*3ac0*/  ISETP.GT.U32.AND P2, PT, R8, R27, PT ;  /* 0x0000001b0800720c */ /* 0x000fe20003f44070 */
[--C-:B------:R-:W-:Y:S01]  /*3ad0*/  @!P5 IMAD.IADD R9, R9, 0x1, -R8.reuse ;  /* 0x000000010909d824 */ /* 0x100fe200078e0a08 */
[----:B------:R-:W-:Y:S01]  /*3ae0*/  IABS R2, R4 ;  /* 0x0000000400027213 */ /* 0x000fe20000000000 */
[--C-:B------:R-:W-:Y:S01]  /*3af0*/  @!P0 IMAD.IADD R19, R19, 0x1, -R8.reuse ;  /* 0x0000000113138824 */ /* 0x100fe200078e0a08 */
[----:B------:R0:W-:Y:S01]  /*3b00*/  STL [R1+0x328], R22 ;  /* 0x0003281601007387 */ /* 0x0001e20000100800 */
[----:B------:R-:W-:Y:S01]  /*3b10*/  @!P4 IMAD.IADD R29, R29, 0x1, -R8 ;  /* 0x000000011d1dc824 */ /* 0x000fe200078e0a08 */
[----:B------:R-:W-:Y:S01]  /*3b20*/  ISETP.GE.AND P4, PT, R12, RZ, PT ;  /* 0x000000ff0c00720c */ /* 0x000fe20003f86270 */
[----:B------:R-:W-:Y:S01]  /*3b30*/  IMAD.MOV.U32 R23, RZ, RZ, R19 ;  /* 0x000000ffff177224 */ /* 0x000fe200078e0013 */
[----:B------:R3:W-:Y:S01]  /*3b40*/  STL [R1+0x324], R0 ;  /* 0x0003240001007387 */ /* 0x0007e20000100800 */
[----:B------:R-:W-:Y:S01]  /*3b50*/  ISETP.GT.U32.AND P0, PT, R8, R7, PT ;  /* 0x000000070800720c */ /* 0x000fe20003f04070 */
[----:B------:R-:W-:-:S02]  /*3b60*/  IMAD.MOV.U32 R12, RZ, RZ, R25 ;  /* 0x000000ffff0c7224 */ /* 0x000fc400078e0019 */
[----:B------:R-:W-:Y:S01]  /*3b70*/  @!P1 IMAD.MOV R23, RZ, RZ, -R23 ;  /* 0x000000ffff179224 */ /* 0x000fe200078e0a17 */
[----:B------:R-:W-:Y:S01]  /*3b80*/  ISETP.GT.U32.AND P1, PT, R8, R29, PT ;  /* 0x0000001d0800720c */ /* 0x000fe20003f24070 */
[----:B0-----:R-:W-:Y:S02]  /*3b90*/  IMAD.MOV.U32 R22, RZ, RZ, R21 ;  /* 0x000000ffff167224 */ /* 0x001fe400078e0015 */
[----:B------:R-:W-:Y:S01]  /*3ba0*/  @!P2 IMAD.IADD R27, R27, 0x1, -R8 ;  /* 0x000000011b1ba824 */ /* 0x000fe200078e0a08 */
[----:B------:R-:W-:Y:S01]  /*3bb0*/  ISETP.GE.AND P2, PT, R20, RZ, PT ;  /* 0x000000ff1400720c */ /* 0x000fe20003f46270 */
[----:B---3--:R-:W-:Y:S01]  /*3bc0*/  IMAD.HI.U32 R0, R5, R13, RZ ;  /* 0x0000000d05007227 */ /* 0x008fe200078e00ff */
[----:B------:R-:W-:Y:S03]  /*3bd0*/  STL [R1+0x2d8], R23 ;  /* 0x0002d81701007387 */ /* 0x000fe60000100800 */
[----:B------:R-:W-:-:S02]  /*3be0*/  IMAD.MOV R0, RZ, RZ, -R0 ;  /* 0x000000ffff007224 */ /* 0x000fc400078e0a00 */
[----:B------:R-:W-:Y:S01]  /*3bf0*/  @!P3 IMAD.MOV R22, RZ, RZ, -R22 ;  /* 0x000000ffff16b224 */ /* 0x000fe200078e0a16 */
[C---:B------:R-:W-:Y:S01]  /*3c00*/  ISETP.GT.U32.AND P3, PT, R8.reuse, R9, PT ;  /* 0x000000090800720c */ /* 0x040fe20003f64070 */
[----:B------:R-:W-:Y:S02]  /*3c10*/  IMAD R13, R8, R0, R13 ;  /* 0x00000000080d7224 */ /* 0x000fe400078e020d */
[----:B------:R-:W-:Y:S01]  /*3c20*/  IMAD.HI.U32 R0, R5, R2, RZ ;  /* 0x0000000205007227 */ /* 0x000fe200078e00ff */
[----:B------:R-:W-:Y:S03]  /*3c30*/  STL [R1+0x2d4], R22 ;  /* 0x0002d41601007387 */ /* 0x000fe60000100800 */
[----:B------:R-:W-:Y:S02]  /*3c40*/  IMAD.MOV R21, RZ, RZ, -R0 ;  /* 0x000000ffff157224 */ /* 0x000fe400078e0a00 */
[----:B------:R-:W-:-:S02]  /*3c50*/  IMAD.MOV.U32 R6, RZ, RZ, R27 ;  /* 0x000000ffff067224 */ /* 0x000fc400078e001b */
[C---:B------:R-:W-:Y:S02]  /*3c60*/  IMAD R21, R8.reuse, R21, R2 ;  /* 0x0000001508157224 */ /* 0x040fe400078e0202 */
[----:B------:R-:W-:Y:S01]  /*3c70*/  @!P4 IMAD.MOV R6, RZ, RZ, -R6 ;  /* 0x000000ffff06c224 */ /* 0x000fe200078e0a06 */
[----:B------:R-:W-:Y:S01]  /*3c80*/  ISETP.GT.U32.AND P4, PT, R8, R13, PT ;  /* 0x0000000d0800720c */ /* 0x000fe20003f84070 */
[--C-:B------:R-:W-:Y:S01]  /*3c90*/  @!P0 IMAD.IADD R7, R7, 0x1, -R8.reuse ;  /* 0x0000000107078824 */ /* 0x100fe200078e0a08 */
[----:B------:R-:W-:Y:S01]  /*3ca0*/  ISETP.GE.AND P0, PT, R14, RZ, PT ;  /* 0x000000ff0e00720c */ /* 0x000fe20003f06270 */
[----:B------:R-:W-:Y:S01]  /*3cb0*/  @!P3 IMAD.IADD R9, R9, 0x1, -R8 ;  /* 0x000000010909b824 */ /* 0x000fe200078e0a08 */
[C---:B------:R-:W-:Y:S01]  /*3cc0*/  ISETP.GT.U32.AND P3, PT, R8.reuse, R21, PT ;  /* 0x000000150800720c */ /* 0x040fe20003f64070 */
[----:B------:R-:W-:Y:S01]  /*3cd0*/  VIADD R14, R47, 0x2c ;  /* 0x0000002c2f0e7836 */ /* 0x000fe20000000000 */
[----:B------:R-:W-:Y:S01]  /*3ce0*/  ISETP.GT.U32.AND P5, PT, R8, R7, PT ;  /* 0x000000070800720c */ /* 0x000fe20003fa4070 */
[----:B------:R-:W-:Y:S01]  /*3cf0*/  @!P2 IMAD.MOV R12, RZ, RZ, -R12 ;  /* 0x000000ffff0ca224 */ /* 0x000fe200078e0a0c */
[----:B------:R-:W-:Y:S01]  /*3d00*/  ISETP.GE.AND P2, PT, R10, RZ, PT ;  /* 0x000000ff0a00720c */ /* 0x000fe20003f46270 */
[----:B------:R-:W-:Y:S01]  /*3d10*/  @!P1 IMAD.IADD R29, R29, 0x1, -R8 ;  /* 0x000000011d1d9824 */ /* 0x000fe200078e0a08 */
[----:B------:R-:W-:Y:S01]  /*3d20*/  IABS R19, R14 ;  /* 0x0000000e00137213 */ /* 0x000fe20000000000 */
[----:B------:R-:W-:Y:S01]  /*3d30*/  VIADD R10, R47, 0x2d ;  /* 0x0000002d2f0a7836 */ /* 0x000fe20000000000 */
[----:B------:R-:W-:Y:S01]  /*3d40*/  STL [R1+0x2d0], R12 ;  /* 0x0002d00c01007387 */ /* 0x000fe20000100800 */
[----:B------:R-:W-:-:S02]  /*3d50*/  @!P4 IADD3 R13, PT, PT, R13, -R8, RZ ;  /* 0x800000080d0dc210 */ /* 0x000fc40007ffe0ff */
[----:B------:R-:W-:Y:S01]  /*3d60*/  IMAD.HI.U32 R0, R5, R19, RZ ;  /* 0x0000001305007227 */ /* 0x000fe200078e00ff */
[----:B------:R0:W-:Y:S01]  /*3d70*/  STL [R1+0x28b0], R6 ;  /* 0x0028b00601007387 */ /* 0x0001e20000100800 */
[----:B------:R-:W-:Y:S02]  /*3d80*/  ISETP.GE.AND P1, PT, R18, RZ, PT ;  /* 0x000000ff1200720c */ /* 0x000fe40003f26270 */
[----:B------:R-:W-:Y:S01]  /*3d90*/  @!P3 IMAD.IADD R21, R21, 0x1, -R8 ;  /* 0x000000011515b824 */ /* 0x000fe200078e0a08 */
[----:B------:R-:W-:Y:S01]  /*3da0*/  ISETP.GE.AND P4, PT, R4, RZ, PT ;  /* 0x000000ff0400720c */ /* 0x000fe20003f86270 */
[----:B------:R-:W-:Y:S02]  /*3db0*/  IMAD.MOV R0, RZ, RZ, -R0 ;  /* 0x000000ffff007224 */ /* 0x000fe400078e0a00 */
[----:B------:R-:W-:Y:S01]  /*3dc0*/  @!P5 IMAD.IADD R7, R7, 0x1, -R8 ;  /* 0x000000010707d824 */ /* 0x000fe200078e0a08 */
[C---:B------:R-:W-:Y:S01]  /*3dd0*/  ISETP.GT.U32.AND P3, PT, R8.reuse, R21, PT ;  /* 0x000000150800720c */ /* 0x040fe20003f64070 */
[----:B------:R-:W-:Y:S01]  /*3de0*/  IMAD R19, R8, R0, R19 ;  /* 0x0000000008137224 */ /* 0x000fe200078e0213 */
[----:B------:R-:W-:Y:S01]  /*3df0*/  ISETP.GE.AND P5, PT, R16, RZ, PT ;  /* 0x000000ff1000720c */ /* 0x000fe20003fa6270 */
[----:B0-----:R-:W-:Y:S01]  /*3e00*/  IMAD.MOV.U32 R6, RZ, RZ, R29 ;  /* 0x000000ffff067224 */ /* 0x001fe200078e001d */
[----:B------:R-:W-:Y:S01]  /*3e10*/  IABS R29, R10 ;  /* 0x0000000a001d7213 */ /* 0x000fe20000000000 */
[----:B------:R-:W-:-:S02]  /*3e20*/  VIADD R16, R47, 0x2e ;  /* 0x0000002e2f107836 */ /* 0x000fc40000000000 */
[----:B------:R-:W-:Y:S01]  /*3e30*/  @!P0 IMAD.MOV R6, RZ, RZ, -R6 ;  /* 0x000000ffff068224 */ /* 0x000fe200078e0a06 */
[C---:B------:R-:W-:Y:S01]  /*3e40*/  ISETP.GT.U32.AND P0, PT, R8.reuse, R13, PT ;  /* 0x0000000d0800720c */ /* 0x040fe20003f04070 */
[----:B------:R-:W-:Y:S01]  /*3e50*/  IMAD.HI.U32 R0, R5, R29, RZ ;  /* 0x0000001d05007227 */ /* 0x000fe200078e00ff */
[----:B------:R-:W-:Y:S02]  /*3e60*/  IABS R27, R16 ;  /* 0x00000010001b7213 */ /* 0x000fe40000000000 */
[----:B------:R0:W-:Y:S01]  /*3e70*/  STL [R1+0x28ac], R6 ;  /* 0x0028ac0601007387 */ /* 0x0001e20000100800 */
[----:B------:R-:W-:Y:S02]  /*3e80*/  IMAD.MOV R0, RZ, RZ, -R0 ;  /* 0x000000ffff007224 */ /* 0x000fe400078e0a00 */
[----:B------:R-:W-:Y:S02]  /*3e90*/  @!P3 IMAD.IADD R21, R21, 0x1, -R8 ;  /* 0x000000011515b824 */ /* 0x000fe400078e0a08 */
[----:B------:R-:W-:-:S02]  /*3ea0*/  IMAD R29, R8, R0, R29 ;  /* 0x00000000081d7224 */ /* 0x000fc400078e021d */
[----:B------:R-:W-:Y:S02]  /*3eb0*/  VIADD R18, R47, 0x2f ;  /* 0x0000002f2f127836 */ /* 0x000fe40000000000 */
[----:B------:R-:W-:Y:S01]  /*3ec0*/  @!P0 IMAD.IADD R13, R13, 0x1, -R8 ;  /* 0x000000010d0d8824 */ /* 0x000fe200078e0a08 */
[C---:B------:R-:W-:Y:S01]  /*3ed0*/  ISETP.GT.U32.AND P0, PT, R8.reuse, R19, PT ;  /* 0x000000130800720c */ /* 0x040fe20003f04070 */
[----:B0-----:R-:W-:Y:S01]  /*3ee0*/  VIADD R6, R47, 0x30 ;  /* 0x000000302f067836 */ /* 0x001fe20000000000 */
[----:B------:R-:W-:Y:S01]  /*3ef0*/  ISETP.GT.U32.AND P3, PT, R8, R29, PT ;  /* 0x0000001d0800720c */ /* 0x000fe20003f64070 */
[----:B------:R-:W-:Y:S01]  /*3f00*/  IMAD.HI.U32 R0, R5, R27, RZ ;  /* 0x0000001b05007227 */ /* 0x000fe200078e00ff */
[----:B------:R-:W-:Y:S02]  /*3f10*/  IABS R25, R18 ;  /* 0x0000001200197213 */ /* 0x000fe40000000000 */
[----:B------:R-:W-:Y:S01]  /*3f20*/  IABS R23, R6 ;  /* 0x0000000600177213 */ /* 0x000fe20000000000 */
[----:B------:R-:W-:-:S02]  /*3f30*/  IMAD.MOV R0, RZ, RZ, -R0 ;  /* 0x000000ffff007224 */ /* 0x000fc400078e0a00 */
[----:B------:R-:W-:-:S04]  /*3f40*/  IMAD.HI.U32 R2, R5, R25, RZ ;  /* 0x0000001905027227 */ /* 0x000fc800078e00ff */
[----:B------:R-:W-:Y:S01]  /*3f50*/  @!P0 IMAD.IADD R19, R19, 0x1, -R8 ;  /* 0x0000000113138824 */ /* 0x000fe200078e0a08 */
[----:B------:R-:W-:Y:S01]  /*3f60*/  ISETP.GE.AND P0, PT, R14, RZ, PT ;  /* 0x000000ff0e00720c */ /* 0x000fe20003f06270 */
[----:B------:R-:W-:-:S04]  /*3f70*/  IMAD.HI.U32 R4, R5, R23, RZ ;  /* 0x0000001705047227 */ /* 0x000fc800078e00ff */
[----:B------:R-:W-:Y:S01]  /*3f80*/  @!P3 IMAD.IADD R29, R29, 0x1, -R8 ;  /* 0x000000011d1db824 */ /* 0x000fe200078e0a08 */
[C---:B------:R-:W-:Y:S01]  /*3f90*/  ISETP.GT.U32.AND P3, PT, R8.reuse, R19, PT ;  /* 0x000000130800720c */ /* 0x040fe20003f64070 */
[----:B------:R-:W-:Y:S02]  /*3fa0*/  IMAD.MOV R4, RZ, RZ, -R4 ;  /* 0x000000ffff047224 */ /* 0x000fe400078e0a04 */
[----:B------:R-:W-:Y:S02]  /*3fb0*/  IMAD.MOV R2, RZ, RZ, -R2 ;  /* 0x000000ffff027224 */ /* 0x000fe400078e0a02 */
[C---:B------:R-:W-:Y:S02]  /*3fc0*/  IMAD R27, R8.reuse, R0, R27 ;  /* 0x00000000081b7224 */ /* 0x040fe400078e021b */
[----:B------:R-:W-:Y:S02]  /*3fd0*/  IMAD.MOV.U32 R20, RZ, RZ, R7 ;  /* 0x000000ffff147224 */ /* 0x000fe400078e0007 */
[----:B------:R-:W-:-:S02]  /*3fe0*/  IMAD R23, R8, R4, R23 ;  /* 0x0000000408177224 */ /* 0x000fc400078e0217 */
[C---:B------:R-:W-:Y:S02]  /*3ff0*/  IMAD R25, R8.reuse, R2, R25 ;  /* 0x0000000208197224 */ /* 0x040fe400078e0219 */
[----:B------:R-:W-:Y:S02]  /*4000*/  IMAD.MOV.U32 R4, RZ, RZ, R13 ;  /* 0x000000ffff047224 */ /* 0x000fe400078e000d */
[----:B------:R-:W-:Y:S02]  /*4010*/  VIADD R12, R47, 0x31 ;  /* 0x000000312f0c7836 */ /* 0x000fe40000000000 */
[----:B------:R-:W-:Y:S01]  /*4020*/  @!P2 IMAD.MOV R20, RZ, RZ, -R20 ;  /* 0x000000ffff14a224 */ /* 0x000fe200078e0a14 */
[C---:B------:R-:W-:Y:S01]  /*4030*/  ISETP.GT.U32.AND P2, PT, R8.reuse, R27, PT ;  /* 0x0000001b0800720c */ /* 0x040fe20003f44070 */
[----:B------:R-:W-:Y:S01]  /*4040*/  IMAD.MOV.U32 R2, RZ, RZ, R21 ;  /* 0x000000ffff027224 */ /* 0x000fe200078e0015 */
[----:B------:R-:W-:Y:S01]  /*4050*/  IABS R0, R12 ;  /* 0x0000000c00007213 */ /* 0x000fe20000000000 */
[----:B------:R-:W-:Y:S01]  /*4060*/  @!P5 IMAD.MOV R4, RZ, RZ, -R4 ;  /* 0x000000ffff04d224 */ /* 0x000fe200078e0a04 */
[C---:B------:R-:W-:Y:S01]  /*4070*/  ISETP.GT.U32.AND P5, PT, R8.reuse, R25, PT ;  /* 0x000000190800720c */ /* 0x040fe20003fa4070 */
[----:B------:R-:W-:Y:S01]  /*4080*/  @!P1 IMAD.MOV R9, RZ, RZ, -R9 ;  /* 0x000000ffff099224 */ /* 0x000fe200078e0a09 */
[----:B------:R-:W-:Y:S01]  /*4090*/  STL [R1+0x2cc], R20 ;  /* 0x0002cc1401007387 */ /* 0x000fe20000100800 */
[----:B------:R-:W-:Y:S01]  /*40a0*/  @!P4 IMAD.MOV R2, RZ, RZ, -R2 ;  /* 0x000000ffff02c224 */ /* 0x000fe200078e0a02 */
[C---:B------:R-:W-:Y:S01]  /*40b0*/  ISETP.GT.U32.AND P1, PT, R8.reuse, R29, PT ;  /* 0x0000001d0800720c */ /* 0x040fe20003f24070 */
[----:B------:R-:W-:Y:S01]  /*40c0*/  @!P3 IMAD.IADD R19, R19, 0x1, -R8 ;  /* 0x000000011313b824 */ /* 0x000fe200078e0a08 */
[----:B------:R-:W-:Y:S01]  /*40d0*/  ISETP.GT.U32.AND P3, PT, R8, R23, PT ;  /* 0x000000170800720c */ /* 0x000fe20003f64070 */
[----:B------:R-:W-:Y:S01]  /*40e0*/  IMAD.MOV.U32 R7, RZ, RZ, R0 ;  /* 0x000000ffff077224 */ /* 0x000fe200078e0000 */
[----:B------:R0:W-:Y:S01]  /*40f0*/  STL [R1+0x2c8], R9 ;  /* 0x0002c80901007387 */ /* 0x0001e20000100800 */
[----:B------:R-:W-:-:S02]  /*4100*/  @!P2 IADD3 R27, PT, PT, R27, -R8, RZ ;  /* 0x800000081b1ba210 */ /* 0x000fc40007ffe0ff */
[----:B------:R-:W-:Y:S01]  /*4110*/  IMAD.HI.U32 R0, R5, R7, RZ ;  /* 0x0000000705007227 */ /* 0x000fe200078e00ff */
[----:B------:R-:W-:Y:S01]  /*4120*/  STL [R1+0x2c4], R4 ;  /* 0x0002c40401007387 */ /* 0x000fe20000100800 */
[----:B------:R-:W-:Y:S02]  /*4130*/  ISETP.GE.AND P4, PT, R10, RZ, PT ;  /* 0x000000ff0a00720c */ /* 0x000fe40003f86270 */
[----:B------:R-:W-:Y:S01]  /*4140*/  @!P5 IMAD.IADD R25, R25, 0x1, -R8 ;  /* 0x000000011919d824 */ /* 0x000fe200078e0a08 */
[----:B------:R3:W-:Y:S01]  /*4150*/  STL [R1+0x2c0], R2 ;  /* 0x0002c00201007387 */ /* 0x0007e20000100800 */
[----:B------:R-:W-:Y:S01]  /*4160*/  IMAD.MOV R0, RZ, RZ, -R0 ;  /* 0x000000ffff007224 */ /* 0x000fe200078e0a00 */
[C---:B------:R-:W-:Y:S01]  /*4170*/  ISETP.GT.U32.AND P5, PT, R8.reuse, R27, PT ;  /* 0x0000001b0800720c */ /* 0x040fe20003fa4070 */
[----:B------:R-:W-:Y:S01]  /*4180*/  @!P3 IMAD.IADD R23, R23, 0x1, -R8 ;  /* 0x000000011717b824 */ /* 0x000fe200078e0a08 */
[C---:B------:R-:W-:Y:S01]  /*4190*/  ISETP.GT.U32.AND P3, PT, R8.reuse, R25, PT ;  /* 0x000000190800720c */ /* 0x040fe20003f64070 */
[----:B------:R-:W-:Y:S01]  /*41a0*/  IMAD R7, R8, R0, R7 ;  /* 0x0000000008077224 */ /* 0x000fe200078e0207 */
[----:B------:R-:W-:Y:S01]  /*41b0*/  ISETP.GE.AND P2, PT, R18, RZ, PT ;  /* 0x000000ff1200720c */ /* 0x000fe20003f46270 */
[----:B0-----:R-:W-:-:S02]  /*41c0*/  IMAD.MOV.U32 R9, RZ, RZ, R19 ;  /* 0x000000ffff097224 */ /* 0x001fc400078e0013 */
[--C-:B------:R-:W-:Y:S01]  /*41d0*/  @!P1 IMAD.IADD R29, R29, 0x1, -R8.reuse ;  /* 0x000000011d1d9824 */ /* 0x100fe200078e0a08 */
[----:B------:R-:W-:Y:S01]  /*41e0*/  ISETP.GE.AND P1, PT, R16, RZ, PT ;  /* 0x000000ff1000720c */ /* 0x000fe20003f26270 */
[C---:B---3--:R-:W-:Y:S02]  /*41f0*/  VIADD R2, R47.reuse, 0x32 ;  /* 0x000000322f027836 */ /* 0x048fe40000000000 */
[----:B------:R-:W-:Y:S01]  /*4200*/  @!P0 IMAD.MOV R9, RZ, RZ, -R9 ;  /* 0x000000ffff098224 */ /* 0x000fe200078e0a09 */
[C---:B------:R-:W-:Y:S01]  /*4210*/  ISETP.GT.U32.AND P0, PT, R8.reuse, R23, PT ;  /* 0x000000170800720c */ /* 0x040fe20003f04070 */
[----:B------:R-:W-:Y:S01]  /*4220*/  VIADD R4, R47, 0x33 ;  /* 0x000000332f047836 */ /* 0x000fe20000000000 */
[----:B------:R-:W-:Y:S01]  /*4230*/  IABS R13, R2 ;  /* 0x00000002000d7213 */ /* 0x000fe20000000000 */
[----:B------:R-:W-:Y:S01]  /*4240*/  @!P5 IMAD.IADD R27, R27, 0x1, -R8 ;  /* 0x000000011b1bd824 */ /* 0x000fe200078e0a08 */
[----:B------:R-:W-:Y:S01]  /*4250*/  ISETP.GT.U32.AND P5, PT, R8, R7, PT ;  /* 0x000000070800720c */ /* 0x000fe20003fa4070 */
[----:B------:R-:W-:Y:S01]  /*4260*/  IMAD.MOV.U32 R10, RZ, RZ, R29 ;  /* 0x000000ffff0a7224 */ /* 0x000fe200078e001d */
[----:B------:R0:W-:Y:S01]  /*4270*/  STL [R1+0x2bc], R9 ;  /* 0x0002bc0901007387 */ /* 0x0001e20000100800 */
[----:B------:R-:W-:-:S04]  /*4280*/  IMAD.HI.U32 R0, R5, R13, RZ ;  /* 0x0000000d05007227 */ /* 0x000fc800078e00ff */
[----:B------:R-:W-:Y:S02]  /*4290*/  IMAD.MOV R0, RZ, RZ, -R0 ;  /* 0x000000ffff007224 */ /* 0x000fe400078e0a00 */
[----:B------:R-:W-:Y:S02]  /*42a0*/  @!P3 IMAD.IADD R25, R25, 0x1, -R8 ;  /* 0x000000011919b824 */ /* 0x000fe400078e0a08 */
[----:B------:R-:W-:Y:S01]  /*42b0*/  IMAD R13, R8, R0, R13 ;  /* 0x00000000080d7224 */ /* 0x000fe200078e020d */
[----:B0-----:R-:W-:Y:S01]  /*42c0*/  IABS R9, R4 ;  /* 0x0000000400097213 */ /* 0x001fe20000000000 */
[----:B------:R-:W-:Y:S01]  /*42d0*/  @!P4 IMAD.MOV R10, RZ, RZ, -R10 ;  /* 0x000000ffff0ac224 */ /* 0x000fe200078e0a0a */
[----:B------:R-:W-:Y:S01]  /*42e0*/  ISETP.GE.AND P4, PT, R6, RZ, PT ;  /* 0x000000ff0600720c */ /* 0x000fe20003f86270 */
[----:B------:R-:W-:Y:S01]  /*42f0*/  VIADD R6, R47, 0x34 ;  /* 0x000000342f067836 */ /* 0x000fe20000000000 */
[----:B------:R-:W-:Y:S01]  /*4300*/  ISETP.GT.U32.AND P3, PT, R8, R13, PT ;  /* 0x0000000d0800720c */ /* 0x000fe20003f64070 */
[----:B------:R-:W-:Y:S01]  /*4310*/  IMAD.HI.U32 R0, R5, R9, RZ ;  /* 0x0000000905007227 */ /* 0x000fe200078e00ff */
[----:B------:R0:W-:Y:S02]  /*4320*/  STL [R1+0x2b8], R10 ;  /* 0x0002b80a01007387 */ /* 0x0001e40000100800 */
[----:B------:R-:W-:Y:S01]  /*4330*/  IABS R21, R6 ;  /* 0x0000000600157213 */ /* 0x000fe20000000000 */
[----:B------:R-:W-:Y:S01]  /*4340*/  @!P0 IMAD.IADD R23, R23, 0x1, -R8 ;  /* 0x0000000117178824 */ /* 0x000fe200078e0a08 */
[----:B------:R-:W-:Y:S01]  /*4350*/  ISETP.GE.AND P0, PT, R12, RZ, PT ;  /* 0x000000ff0c00720c */ /* 0x000fe20003f06270 */
[----:B------:R-:W-:-:S02]  /*4360*/  IMAD.MOV R0, RZ, RZ, -R0 ;  /* 0x000000ffff007224 */ /* 0x000fc400078e0a00 */
[--C-:B------:R-:W-:Y:S01]  /*4370*/  @!P5 IMAD.IADD R7, R7, 0x1, -R8.reuse ;  /* 0x000000010707d824 */ /* 0x100fe200078e0a08 */
[----:B------:R-:W-:Y:S01]  /*4380*/  ISETP.GE.AND P5, PT, R2, RZ, PT ;  /* 0x000000ff0200720c */ /* 0x000fe20003fa6270 */
[----:B------:R-:W-:Y:S02]  /*4390*/  IMAD.MOV.U32 R14, RZ, RZ, R27 ;  /* 0x000000ffff0e7224 */ /* 0x000fe400078e001b */
[----:B0-----:R-:W-:Y:S02]  /*43a0*/  VIADD R10, R47, 0x35 ;  /* 0x000000352f0a7836 */ /* 0x001fe40000000000 */
[C---:B------:R-:W-:Y:S02]  /*43b0*/  IMAD R9, R8.reuse, R0, R9 ;  /* 0x0000000008097224 */ /* 0x040fe400078e0209 */
[----:B------:R-:W-:Y:S01]  /*43c0*/  @!P3 IMAD.IADD R13, R13, 0x1, -R8 ;  /* 0x000000010d0db824 */ /* 0x000fe200078e0a08 */
[----:B------:R-:W-:Y:S01]  /*43d0*/  IABS R19, R10 ;  /* 0x0000000a00137213 */ /* 0x000fe20000000000 */
[----:B------:R-:W-:Y:S01]  /*43e0*/  IMAD.MOV.U32 R12, RZ, RZ, R23 ;  /* 0x000000ffff0c7224 */ /* 0x000fe200078e0017 */
[----:B------:R-:W-:Y:S01]  /*43f0*/  ISETP.GT.U32.AND P3, PT, R8, R7, PT ;  /* 0x000000070800720c */ /* 0x000fe20003f64070 */
[----:B------:R-:W-:-:S04]  /*4400*/  IMAD.HI.U32 R0, R5, R21, RZ ;  /* 0x0000001505007227 */ /* 0x000fc800078e00ff */
[----:B------:R-:W-:Y:S01]  /*4410*/  @!P1 IMAD.MOV R14, RZ, RZ, -R14 ;  /* 0x000000ffff0e9224 */ /* 0x000fe200078e0a0e */
[C---:B------:R-:W-:Y:S01]  /*4420*/  ISETP.GT.U32.AND P1, PT, R8.reuse, R13, PT ;  /* 0x0000000d0800720c */ /* 0x040fe20003f24070 */
[----:B------:R-:W-:Y:S01]  /*4430*/  @!P4 IMAD.MOV R12, RZ, RZ, -R12 ;  /* 0x000000ffff0cc224 */ /* 0x000fe200078e0a0c */
[----:B------:R-:W-:Y:S01]  /*4440*/  ISETP.GT.U32.AND P4, PT, R8, R9, PT ;  /* 0x000000090800720c */ /* 0x000fe20003f84070 */
[----:B------:R-:W-:Y:S01]  /*4450*/  IMAD.MOV R2, RZ, RZ, -R0 ;  /* 0x000000ffff027224 */ /* 0x000fe200078e0a00 */
[----:B------:R0:W-:Y:S01]  /*4460*/  STL [R1+0x28a8], R14 ;  /* 0x0028a80e01007387 */ /* 0x0001e20000100800 */
[----:B------:R-:W-:-:S04]  /*4470*/  IMAD.HI.U32 R0, R5, R19, RZ ;  /* 0x0000001305007227 */ /* 0x000fc800078e00ff */
[C---:B------:R-:W-:Y:S02]  /*4480*/  IMAD R21, R8.reuse, R2, R21 ;  /* 0x0000000208157224 */ /* 0x040fe400078e0215 */
[----:B------:R-:W-:Y:S02]  /*4490*/  IMAD.MOV R0, RZ, RZ, -R0 ;  /* 0x000000ffff007224 */ /* 0x000fe400078e0a00 */
[----:B------:R-:W-:Y:S01]  /*44a0*/  @!P3 IMAD.IADD R7, R7, 0x1, -R8 ;  /* 0x000000010707b824 */ /* 0x000fe200078e0a08 */
[C---:B------:R-:W-:Y:S01]  /*44b0*/  ISETP.GT.U32.AND P3, PT, R8.reuse, R21, PT ;  /* 0x000000150800720c */ /* 0x040fe20003f64070 */
[----:B0-----:R-:W-:Y:S01]  /*44c0*/  IMAD.MOV.U32 R14, RZ, RZ, R25 ;  /* 0x000000ffff0e7224 */ /* 0x001fe200078e0019 */
[----:B------:R-:W-:Y:S01]  /*44d0*/  @!P1 IADD3 R13, PT, PT, R13, -R8, RZ ;  /* 0x800000080d0d9210 */ /* 0x000fe20007ffe0ff */
[----:B------:R-:W-:Y:S01]  /*44e0*/  IMAD R19, R8, R0, R19 ;  /* 0x0000000008137224 */ /* 0x000fe200078e0213 */
[----:B------:R-:W-:Y:S01]  /*44f0*/  ISETP.GE.AND P1, PT, R6, RZ, PT ;  /* 0x000000ff0600720c */ /* 0x000fe20003f26270 */
[----:B------:R-:W-:Y:S01]  /*4500*/  @!P2 IMAD.MOV R14, RZ, RZ, -R14 ;  /* 0x000000ffff0ea224 */ /* 0x000fe200078e0a0e */
[----:B------:R-:W-:Y:S01]  /*4510*/  ISETP.GE.AND P2, PT, R4, RZ, PT ;  /* 0x000000ff0400720c */ /* 0x000fe20003f46270 */
[----:B------:R-:W-:Y:S01]  /*4520*/  @!P4 IMAD.IADD R9, R9, 0x1, -R8 ;  /* 0x000000010909c824 */ /* 0x000fe200078e0a08 */
[----:B------:R-:W-:Y:S01]  /*4530*/  ISETP.GT.U32.AND P4, PT, R8, R19, PT ;  /* 0x000000130800720c */ /* 0x000fe20003f84070 */
[----:B------:R-:W-:Y:S01]  /*4540*/  IMAD.MOV.U32 R2, RZ, RZ, R7 ;  /* 0x000000ffff027224 */ /* 0x000fe200078e0007 */
[----:B------:R0:W-:Y:S01]  /*4550*/  STL [R1+0x28a4], R14 ;  /* 0x0028a40e01007387 */ /* 0x0001e20000100800 */
[----:B------:R-:W-:-:S02]  /*4560*/  VIADD R16, R47, 0x38 ;  /* 0x000000382f107836 */ /* 0x000fc40000000000 */
[----:B------:R-:W-:Y:S01]  /*4570*/  @!P0 IMAD.MOV R2, RZ, RZ, -R2 ;  /* 0x000000ffff028224 */ /* 0x000fe200078e0a02 */
[----:B------:R3:W-:Y:S01]  /*4580*/  STL [R1+0x2b4], R12 ;  /* 0x0002b40c01007387 */ /* 0x0007e20000100800 */
[C---:B------:R-:W-:Y:S01]  /*4590*/  ISETP.GT.U32.AND P0, PT, R8.reuse, R9, PT ;  /* 0x000000090800720c */ /* 0x040fe20003f04070 */
[--C-:B------:R-:W-:Y:S02]  /*45a0*/  @!P3 IMAD.IADD R21, R21, 0x1, -R8.reuse ;  /* 0x000000011515b824 */ /* 0x100fe400078e0a08 */
[----:B------:R-:W-:Y:S01]  /*45b0*/  @!P5 IMAD.MOV R13, RZ, RZ, -R13 ;  /* 0x000000ffff0dd224 */ /* 0x000fe200078e0a0d */
[----:B------:R4:W-:Y:S01]  /*45c0*/  STL [R1+0x2b0], R2 ;  /* 0x0002b00201007387 */ /* 0x0009e20000100800 */
[----:B0-----:R-:W-:Y:S01]  /*45d0*/  VIADD R14, R47, 0x37 ;  /* 0x000000372f0e7836 */ /* 0x001fe20000000000 */
[----:B------:R-:W-:Y:S01]  /*45e0*/  ISETP.GT.U32.AND P3, PT, R8, R21, PT ;  /* 0x000000150800720c */ /* 0x000fe20003f64070 */
[----:B------:R-:W-:Y:S01]  /*45f0*/  @!P4 IMAD.IADD R19, R19, 0x1, -R8 ;  /* 0x000000011313c824 */ /* 0x000fe200078e0a08 */
[----:B------:R0:W-:Y:S01]  /*4600*/  STL [R1+0x2ac], R13 ;  /* 0x0002ac0d01007387 */ /* 0x0001e20000100800 */
[----:B---3--:R-:W-:Y:S01]  /*4610*/  VIADD R12, R47, 0x36 ;  /* 0x000000362f0c7836 */ /* 0x008fe20000000000 */
[----:B------:R-:W-:-:S02]  /*4620*/  IABS R6, R14 ;  /* 0x0000000e00067213 */ /* 0x000fc40000000000 */
[----:B------:R-:W-:Y:S01]  /*4630*/  ISETP.GT.U32.AND P4, PT, R8, R19, PT ;  /* 0x000000130800720c */ /* 0x000fe20003f84070 */
[----:B------:R-:W-:Y:S01]  /*4640*/  @!P0 IMAD.IADD R9, R9, 0x1, -R8 ;  /* 0x0000000109098824 */ /* 0x000fe200078e0a08 */
[----:B------:R-:W-:Y:S01]  /*4650*/  IABS R4, R12 ;  /* 0x0000000c00047213 */ /* 0x000fe20000000000 */
[----:B----4-:R-:W-:Y:S01]  /*4660*/  IMAD.HI.U32 R2, R5, R6, RZ ;  /* 0x0000000605027227 */ /* 0x010fe200078e00ff */
[----:B------:R-:W-:-:S03]  /*4670*/  ISETP.GE.AND P5, PT, R10, RZ, PT ;  /* 0x000000ff0a00720c */ /* 0x000fc60003fa6270 */
[----:B------:R-:W-:-:S04]  /*4680*/  IMAD.HI.U32 R0, R5, R4, RZ ;  /* 0x0000000405007227 */ /* 0x000fc800078e00ff */
[----:B------:R-:W-:Y:S01]  /*4690*/  IMAD.MOV R7, RZ, RZ, -R0 ;  /* 0x000000ffff077224 */ /* 0x000fe200078e0a00 */
[----:B------:R-:W-:Y:S01]  /*46a0*/  IABS R0, R16 ;  /* 0x0000001000007213 */ /* 0x000fe20000000000 */
[----:B0-----:R-:W-:Y:S02]  /*46b0*/  IMAD.MOV R13, RZ, RZ, -R2 ;  /* 0x000000ffff0d7224 */ /* 0x001fe400078e0a02 */
[C---:B------:R-:W-:Y:S02]  /*46c0*/  IMAD R7, R8.reuse, R7, R4 ;  /* 0x0000000708077224 */ /* 0x040fe400078e0204 */
[----:B------:R-:W-:Y:S02]  /*46d0*/  IMAD.MOV.U32 R2, RZ, RZ, R0 ;  /* 0x000000ffff027224 */ /* 0x000fe400078e0000 */
[C---:B------:R-:W-:Y:S01]  /*46e0*/  IMAD R13, R8.reuse, R13, R6 ;  /* 0x0000000d080d7224 */ /* 0x040fe200078e0206 */
[----:B------:R-:W-:Y:S01]  /*46f0*/  ISETP.GT.U32.AND P0, PT, R8, R7, PT ;  /* 0x000000070800720c */ /* 0x000fe20003f04070 */
[----:B------:R-:W-:-:S02]  /*4700*/  @!P3 IMAD.IADD R21, R21, 0x1, -R8 ;  /* 0x000000011515b824 */ /* 0x000fc400078e0a08 */
[----:B------:R-:W-:Y:S01]  /*4710*/  IMAD.HI.U32 R0, R5, R2, RZ ;  /* 0x0000000205007227 */ /* 0x000fe200078e00ff */
[----:B------:R-:W-:-:S03]  /*4720*/  ISETP.GT.U32.AND P3, PT, R8, R13, PT ;  /* 0x0000000d0800720c */ /* 0x000fc60003f64070 */
[----:B------:R-:W-:Y:S02]  /*4730*/  IMAD.MOV.U32 R20, RZ, RZ, R9 ;  /* 0x000000ffff147224 */ /* 0x000fe400078e0009 */
[----:B------:R-:W-:Y:S02]  /*4740*/  IMAD.MOV R9, RZ, RZ, -R0 ;  /* 0x000000ffff097224 */ /* 0x000fe400078e0a00 */
[--C-:B------:R-:W-:Y:S01]  /*4750*/  @!P4 IMAD.IADD R19, R19, 0x1, -R8.reuse ;  /* 0x000000011313c824 */ /* 0x100fe200078e0a08 */
[----:B------:R-:W-:Y:S01]  /*4760*/  ISETP.GE.AND P4, PT, R16, RZ, PT ;  /* 0x000000ff1000720c */ /* 0x000fe20003f86270 */
[----:B------:R-:W-:Y:S02]  /*4770*/  @!P0 IMAD.IADD R7, R7, 0x1, -R8 ;  /* 0x0000000107078824 */ /* 0x000fe400078e0a08 */
[C---:B------:R-:W-:Y:S02]  /*4780*/  IMAD R9, R8.reuse, R9, R2 ;  /* 0x0000000908097224 */ /* 0x040fe400078e0202 */
[----:B------:R-:W-:Y:S01]  /*4790*/  IMAD.MOV.U32 R4, RZ, RZ, R19 ;  /* 0x000000ffff047224 */ /* 0x000fe200078e0013 */
[----:B------:R-:W-:Y:S01]  /*47a0*/  ISETP.GT.U32.AND P0, PT, R8, R7, PT ;  /* 0x000000070800720c */ /* 0x000fe20003f04070 */
[----:B------:R-:W-:-:S02]  /*47b0*/  @!P3 IMAD.IADD R13, R13, 0x1, -R8 ;  /* 0x000000010d0db824 */ /* 0x000fc400078e0a08 */
[----:B------:R-:W-:Y:S01]  /*47c0*/  @!P5 IMAD.MOV R4, RZ, RZ, -R4 ;  /* 0x000000ffff04d224 */ /* 0x000fe200078e0a04 */
[C---:B------:R-:W-:Y:S01]  /*47d0*/  ISETP.GT.U32.AND P5, PT, R8.reuse, R9, PT ;  /* 0x000000090800720c */ /* 0x040fe20003fa4070 */
[C---:B------:R-:W-:Y:S01]  /*47e0*/  VIADD R0, R47.reuse, 0x39 ;  /* 0x000000392f007836 */ /* 0x040fe20000000000 */
[----:B------:R-:W-:Y:S01]  /*47f0*/  ISETP.GT.U32.AND P3, PT, R8, R13, PT ;  /* 0x0000000d0800720c */ /* 0x000fe20003f64070 */
[----:B------:R-:W-:Y:S02]  /*4800*/  IMAD.MOV.U32 R18, RZ, RZ, R21 ;  /* 0x000000ffff127224 */ /* 0x000fe400078e0015 */
[----:B------:R-:W-:Y:S01]  /*4810*/  VIADD R10, R47, 0x3a ;  /* 0x0000003a2f0a7836 */ /* 0x000fe20000000000 */
[----:B------:R-:W-:Y:S01]  /*4820*/  IABS R6, R0 ;  /* 0x0000000000067213 */ /* 0x000fe20000000000 */
[----:B------:R-:W-:Y:S01]  /*4830*/  @!P1 IMAD.MOV R18, RZ, RZ, -R18 ;  /* 0x000000ffff129224 */ /* 0x000fe200078e0a12 */
[----:B------:R-:W-:Y:S01]  /*4840*/  ISETP.GE.AND P1, PT, R14, RZ, PT ;  /* 0x000000ff0e00720c */ /* 0x000fe20003f26270 */
[----:B------:R-:W-:Y:S01]  /*4850*/  @!P2 IMAD.MOV R20, RZ, RZ, -R20 ;  /* 0x000000ffff14a224 */ /* 0x000fe200078e0a14 */
[----:B------:R-:W-:Y:S01]  /*4860*/  @!P0 IADD3 R7, PT, PT, R7, -R8, RZ ;  /* 0x8000000807078210 */ /* 0x000fe20007ffe0ff */
[----:B------:R-:W-:Y:S01]  /*4870*/  VIADD R16, R47, 0x3c ;  /* 0x0000003c2f107836 */ /* 0x000fe20000000000 */
[----:B------:R-:W-:Y:S01]  /*4880*/  IABS R31, R10 ;  /* 0x0000000a001f7213 */ /* 0x000fe20000000000 */
[--C-:B------:R-:W-:Y:S01]  /*4890*/  @!P5 IMAD.IADD R9, R9, 0x1, -R8.reuse ;  /* 0x000000010909d824 */ /* 0x100fe200078e0a08 */
[----:B------:R-:W-:Y:S01]  /*48a0*/  ISETP.GE.AND P0, PT, R0, RZ, PT ;  /* 0x000000ff0000720c */ /* 0x000fe20003f06270 */
[C---:B------:R-:W-:Y:S01]  /*48b0*/  IMAD.HI.U32 R0, R5.reuse, R6, RZ ;  /* 0x0000000605007227 */ /* 0x040fe200078e00ff */
[----:B------:R-:W-:Y:S01]  /*48c0*/  ISETP.GE.AND P2, PT, R12, RZ, PT ;  /* 0x000000ff0c00720c */ /* 0x000fe20003f46270 */
[----:B------:R-:W-:Y:S01]  /*48d0*/  STL [R1+0x2a8], R20 ;  /* 0x0002a81401007387 */ /* 0x000fe20000100800 */
[----:B------:R-:W-:Y:S01]  /*48e0*/  ISETP.GT.U32.AND P5, PT, R8, R9, PT ;  /* 0x000000090800720c */ /* 0x000fe20003fa4070 */
[----:B------:R-:W-:Y:S01]  /*48f0*/  IMAD.HI.U32 R2, R5, R31, RZ ;  /* 0x0000001f05027227 */ /* 0x000fe200078e00ff */
[----:B------:R-:W-:Y:S01]  /*4900*/  IABS R27, R16 ;  /* 0x00000010001b7213 */ /* 0x000fe20000000000 */
[----:B------:R-:W-:Y:S02]  /*4910*/  STL [R1+0x2a4], R18 ;  /* 0x0002a41201007387 */ /* 0x000fe40000100800 */
[----:B------:R-:W-:Y:S01]  /*4920*/  @!P3 IMAD.IADD R13, R13, 0x1, -R8 ;  /* 0x000000010d0db824 */ /* 0x000fe200078e0a08 */
[----:B------:R-:W-:Y:S01]  /*4930*/  ISETP.GE.AND P3, PT, R10, RZ, PT ;  /* 0x000000ff0a00720c */ /* 0x000fe20003f66270 */
[----:B------:R-:W-:Y:S01]  /*4940*/  IMAD.MOV R19, RZ, RZ, -R0 ;  /* 0x000000ffff137224 */ /* 0x000fe200078e0a00 */
[----:B------:R0:W-:Y:S01]  /*4950*/  STL [R1+0x2a0], R4 ;  /* 0x0002a00401007387 */ /* 0x0001e20000100800 */
[----:B------:R-:W-:-:S02]  /*4960*/  IMAD.MOV.U32 R14, RZ, RZ, R7 ;  /* 0x000000ffff0e7224 */ /* 0x000fc400078e0007 */
[----:B------:R-:W-:Y:S02]  /*4970*/  IMAD.MOV R2, RZ, RZ, -R2 ;  /* 0x000000ffff027224 */ /* 0x000fe400078e0a02 */
[C---:B------:R-:W-:Y:S02]  /*4980*/  IMAD R7, R8.reuse, R19, R6 ;  /* 0x0000001308077224 */ /* 0x040fe400078e0206 */
[----:B------:R-:W-:Y:S02]  /*4990*/  IMAD.MOV.U32 R10, RZ, RZ, R13 ;  /* 0x000000ffff0a7224 */ /* 0x000fe400078e000d */
[C---:B------:R-:W-:Y:S02]  /*49a0*/  IMAD R31, R8.reuse, R2, R31 ;  /* 0x00000002081f7224 */ /* 0x040fe400078e021f */
[----:B------:R-:W-:Y:S01]  /*49b0*/  @!P1 IMAD.MOV R10, RZ, RZ, -R10 ;  /* 0x000000ffff0a9224 */ /* 0x000fe200078e0a0a */
[----:B------:R-:W-:Y:S01]  /*49c0*/  ISETP.GT.U32.AND P1, PT, R8, R7, PT ;  /* 0x000000070800720c */ /* 0x000fe20003f24070 */
[----:B------:R-:W-:-:S02]  /*49d0*/  VIADD R12, R47, 0x3b ;  /* 0x0000003b2f0c7836 */ /* 0x000fc40000000000 */
[----:B------:R-:W-:Y:S01]  /*49e0*/  @!P5 IMAD.IADD R9, R9, 0x1, -R8 ;  /* 0x000000010909d824 */ /* 0x000fe200078e0a08 */
[----:B------:R-:W-:Y:S01]  /*49f0*/  ISETP.GT.U32.AND P5, PT, R8, R31, PT ;  /* 0x0000001f0800720c */ /* 0x000fe20003fa4070 */
[----:B------:R-:W-:Y:S01]  /*4a00*/  @!P2 IMAD.MOV R14, RZ, RZ, -R14 ;  /* 0x000000ffff0ea224 */ /* 0x000fe200078e0a0e */
[----:B------:R-:W-:Y:S01]  /*4a10*/  IABS R29, R12 ;  /* 0x0000000c001d7213 */ /* 0x000fe20000000000 */
[C---:B------:R-:W-:Y:S01]  /*4a20*/  VIADD R2, R47.reuse, 0x3d ;  /* 0x0000003d2f027836 */ /* 0x040fe20000000000 */
[----:B------:R-:W-:Y:S01]  /*4a30*/  ISETP.GE.AND P2, PT, R12, RZ, PT ;  /* 0x000000ff0c00720c */ /* 0x000fe20003f46270 */
[----:B------:R-:W-:Y:S01]  /*4a40*/  VIADD R0, R47, 0x3e ;  /* 0x0000003e2f007836 */ /* 0x000fe20000000000 */
[----:B------:R3:W-:Y:S01]  /*4a50*/  STL [R1+0x28a0], R14 ;  /* 0x0028a00e01007387 */ /* 0x0007e20000100800 */
[----:B0-----:R-:W-:Y:S01]  /*4a60*/  IMAD.HI.U32 R4, R5, R29, RZ ;  /* 0x0000001d05047227 */ /* 0x001fe200078e00ff */
[----:B------:R-:W-:Y:S02]  /*4a70*/  IABS R25, R2 ;  /* 0x0000000200197213 */ /* 0x000fe40000000000 */
[----:B------:R0:W-:Y:S01]  /*4a80*/  STL [R1+0x289c], R10 ;  /* 0x00289c0a01007387 */ /* 0x0001e20000100800 */
[----:B------:R-:W-:Y:S01]  /*4a90*/  @!P1 IMAD.IADD R7, R7, 0x1, -R8 ;  /* 0x0000000107079824 */ /* 0x000fe200078e0a08 */
[----:B------:R-:W-:Y:S01]  /*4aa0*/  IABS R23, R0 ;  /* 0x0000000000177213 */ /* 0x000fe20000000000 */
[----:B------:R-:W-:-:S02]  /*4ab0*/  IMAD.MOV R4, RZ, RZ, -R4 ;  /* 0x000000ffff047224 */ /* 0x000fc400078e0a04 */
[----:B------:R-:W-:Y:S01]  /*4ac0*/  @!P5 IMAD.IADD R31, R31, 0x1, -R8 ;  /* 0x000000011f1fd824 */ /* 0x000fe200078e0a08 */
[C---:B------:R-:W-:Y:S01]  /*4ad0*/  ISETP.GT.U32.AND P1, PT, R8.reuse, R7, PT ;  /* 0x000000070800720c */ /* 0x040fe20003f24070 */
[C---:B------:R-:W-:Y:S02]  /*4ae0*/  IMAD R29, R8.reuse, R4, R29 ;  /* 0x00000004081d7224 */ /* 0x040fe400078e021d */
[----:B---3--:R-:W-:Y:S01]  /*4af0*/  IMAD.MOV.U32 R14, RZ, RZ, R9 ;  /* 0x000000ffff0e7224 */ /* 0x008fe200078e0009 */
[----:B------:R-:W-:Y:S01]  /*4b00*/  ISETP.GT.U32.AND P5, PT, R8, R31, PT ;  /* 0x0000001f0800720c */ /* 0x000fe20003fa4070 */
[----:B0-----:R-:W-:-:S04]  /*4b10*/  IMAD.HI.U32 R10, R5, R27, RZ ;  /* 0x0000001b050a7227 */ /* 0x001fc800078e00ff */
[----:B------:R-:W-:-:S04]  /*4b20*/  IMAD.HI.U32 R12, R5, R25, RZ ;  /* 0x00000019050c7227 */ /* 0x000fc800078e00ff */
[----:B------:R-:W-:Y:S02]  /*4b30*/  IMAD.MOV R10, RZ, RZ, -R10 ;  /* 0x000000ffff0a7224 */ /* 0x000fe400078e0a0a */
[----:B------:R-:W-:Y:S01]  /*4b40*/  @!P4 IMAD.MOV R14, RZ, RZ, -R14 ;  /* 0x000000ffff0ec224 */ /* 0x000fe200078e0a0e */
[----:B------:R-:W-:Y:S01]  /*4b50*/  ISETP.GT.U32.AND P4, PT, R8, R29, PT ;  /* 0x0000001d0800720c */ /* 0x000fe20003f84070 */
[----:B------:R-:W-:-:S03]  /*4b60*/  IMAD.HI.U32 R13, R5, R23, RZ ;  /* 0x00000017050d7227 */ /* 0x000fc600078e00ff */
[----:B------:R0:W-:Y:S01]  /*4b70*/  STL [R1+0x298], R14 ;  /* 0x0002980e01007387 */ /* 0x0001e20000100800 */
[----:B------:R-:W-:Y:S02]  /*4b80*/  IMAD.MOV R12, RZ, RZ, -R12 ;  /* 0x000000ffff0c7224 */ /* 0x000fe400078e0a0c */
[C---:B------:R-:W-:Y:S02]  /*4b90*/  IMAD R27, R8.reuse, R10, R27 ;  /* 0x0000000a081b7224 */ /* 0x040fe400078e021b */
[----:B------:R-:W-:Y:S02]  /*4ba0*/  IMAD.MOV R13, RZ, RZ, -R13 ;  /* 0x000000ffff0d7224 */ /* 0x000fe400078e0a0d */
[C---:B------:R-:W-:Y:S02]  /*4bb0*/  IMAD R25, R8.reuse, R12, R25 ;  /* 0x0000000c08197224 */ /* 0x040fe400078e0219 */
[----:B------:R-:W-:Y:S01]  /*4bc0*/  @!P1 IMAD.IADD R7, R7, 0x1, -R8 ;  /* 0x0000000107079824 */ /* 0x000fe200078e0a08 */
[C---:B------:R-:W-:Y:S01]  /*4bd0*/  ISETP.GT.U32.AND P1, PT, R8.reuse, R27, PT ;  /* 0x0000001b0800720c */ /* 0x040fe20003f24070 */
[----:B------:R-:W-:Y:S01]  /*4be0*/  VIADD R6, R47, 0x40 ;  /* 0x000000402f067836 */ /* 0x000fe20000000000 */
[----:B------:R-:W-:Y:S01]  /*4bf0*/  @!P4 IADD3 R29, PT, PT, R29, -R8, RZ ;  /* 0x800000081d1dc210 */ /* 0x000fe20007ffe0ff */
[----:B------:R-:W-:-:S02]  /*4c00*/  IMAD R23, R8, R13, R23 ;  /* 0x0000000d08177224 */ /* 0x000fc400078e0217 */
[----:B------:R-:W-:Y:S01]  /*4c10*/  @!P5 IMAD.IADD R31, R31, 0x1, -R8 ;  /* 0x000000011f1fd824 */ /* 0x000fe200078e0a08 */
[C---:B------:R-:W-:Y:S01]  /*4c20*/  ISETP.GT.U32.AND P5, PT, R8.reuse, R25, PT ;  /* 0x000000190800720c */ /* 0x040fe20003fa4070 */
[C---:B------:R-:W-:Y:S01]  /*4c30*/  VIADD R4, R47.reuse, 0x3f ;  /* 0x0000003f2f047836 */ /* 0x040fe20000000000 */
[----:B------:R-:W-:Y:S01]  /*4c40*/  IABS R19, R6 ;  /* 0x0000000600137213 */ /* 0x000fe20000000000 */
[----:B------:R-:W-:Y:S01]  /*4c50*/  IMAD.MOV.U32 R18, RZ, RZ, R7 ;  /* 0x000000ffff127224 */ /* 0x000fe200078e0007 */
[----:B------:R-:W-:Y:S01]  /*4c60*/  ISETP.GT.U32.AND P4, PT, R8, R23, PT ;  /* 0x000000170800720c */ /* 0x000fe20003f84070 */
[----:B0-----:R-:W-:Y:S01]  /*4c70*/  VIADD R14, R47, 0x43 ;  /* 0x000000432f0e7836 */ /* 0x001fe20000000000 */
[----:B------:R-:W-:Y:S01]  /*4c80*/  IABS R21, R4 ;  /* 0x0000000400157213 */ /* 0x000fe20000000000 */
[----:B------:R-:W-:-:S03]  /*4c90*/  IMAD.HI.U32 R10, R5, R19, RZ ;  /* 0x00000013050a7227 */ /* 0x000fc600078e00ff */
[----:B------:R-:W-:Y:S01]  /*4ca0*/  IABS R7, R14 ;  /* 0x0000000e00077213 */ /* 0x000fe20000000000 */
[----:B------:R-:W-:Y:S01]  /*4cb0*/  @!P1 IMAD.IADD R27, R27, 0x1, -R8 ;  /* 0x000000011b1b9824 */ /* 0x000fe200078e0a08 */
[C---:B------:R-:W-:Y:S01]  /*4cc0*/  ISETP.GT.U32.AND P1, PT, R8.reuse, R29, PT ;  /* 0x0000001d0800720c */ /* 0x040fe20003f24070 */
[----:B------:R-:W-:Y:S02]  /*4cd0*/  IMAD.MOV R12, RZ, RZ, -R10 ;  /* 0x000000ffff0c7224 */ /* 0x000fe400078e0a0a */
[----:B------:R-:W-:Y:S02]  /*4ce0*/  VIADD R10, R47, 0x41 ;  /* 0x000000412f0a7836 */ /* 0x000fe40000000000 */
[--C-:B------:R-:W-:Y:S01]  /*4cf0*/  @!P5 IMAD.IADD R25, R25, 0x1, -R8.reuse ;  /* 0x000000011919d824 */ /* 0x100fe200078e0a08 */
[C---:B------:R-:W-:Y:S01]  /*4d00*/  ISETP.GT.U32.AND P5, PT, R8.reuse, R27, PT ;  /* 0x0000001b0800720c */ /* 0x040fe20003fa4070 */
[----:B------:R-:W-:Y:S01]  /*4d10*/  @!P4 IMAD.IADD R23, R23, 0x1, -R8 ;  /* 0x000000011717c824 */ /* 0x000fe200078e0a08 */
[----:B------:R-:W-:Y:S01]  /*4d20*/  IABS R13, R10 ;  /* 0x0000000a000d7213 */ /* 0x000fe20000000000 */
[----:B------:R-:W-:Y:S01]  /*4d30*/  @!P0 IMAD.MOV R18, RZ, RZ, -R18 ;  /* 0x000000ffff128224 */ /* 0x000fe200078e0a12 */
[C---:B------:R-:W-:Y:S01]  /*4d40*/  ISETP.GT.U32.AND P0, PT, R8.reuse, R25, PT ;  /* 0x000000190800720c */ /* 0x040fe20003f04070 */
[----:B------:R-:W-:Y:S01]  /*4d50*/  IMAD.HI.U32 R9, R5, R21, RZ ;  /* 0x0000001505097227 */ /* 0x000fe200078e00ff */
[----:B------:R-:W-:-:S02]  /*4d60*/  ISETP.GT.U32.AND P4, PT, R8, R23, PT ;  /* 0x000000170800720c */ /* 0x000fc40003f84070 */
[----:B------:R0:W-:Y:S01]  /*4d70*/  STL [R1+0x294], R18 ;  /* 0x0002941201007387 */ /* 0x0001e20000100800 */
[----:B------:R-:W-:Y:S02]  /*4d80*/  IMAD.MOV R9, RZ, RZ, -R9 ;  /* 0x000000ffff097224 */ /* 0x000fe400078e0a09 */
[C---:B------:R-:W-:Y:S02]  /*4d90*/  IMAD R19, R8.reuse, R12, R19 ;  /* 0x0000000c08137224 */ /* 0x040fe400078e0213 */
[C---:B------:R-:W-:Y:S02]  /*4da0*/  IMAD R21, R8.reuse, R9, R21 ;  /* 0x0000000908157224 */ /* 0x040fe400078e0215 */
[--C-:B------:R-:W-:Y:S01]  /*4db0*/  @!P5 IMAD.IADD R27, R27, 0x1, -R8.reuse ;  /* 0x000000011b1bd824 */ /* 0x100fe200078e0a08 */
[C---:B------:R-:W-:Y:S01]  /*4dc0*/  ISETP.GT.U32.AND P5, PT, R8.reuse, R19, PT ;  /* 0x000000130800720c */ /* 0x040fe20003fa4070 */
[----:B------:R-:W-:Y:S01]  /*4dd0*/  @!P1 IMAD.IADD R29, R29, 0x1, -R8 ;  /* 0x000000011d1d9824 */ /* 0x000fe200078e0a08 */
[----:B------:R-:W-:Y:S01]  /*4de0*/  ISETP.GT.U32.AND P1, PT, R8, R21, PT ;  /* 0x000000150800720c */ /* 0x000fe20003f24070 */
[----:B0-----:R-:W-:-:S04]  /*4df0*/  IMAD.HI.U32 R18, R5, R13, RZ ;  /* 0x0000000d05127227 */ /* 0x001fc800078e00ff */
[----:B------:R-:W-:Y:S02]  /*4e00*/  IMAD.MOV R18, RZ, RZ, -R18 ;  /* 0x000000ffff127224 */ /* 0x000fe400078e0a12 */
[--C-:B------:R-:W-:Y:S02]  /*4e10*/  @!P4 IMAD.IADD R23, R23, 0x1, -R8.reuse ;  /* 0x000000011717c824 */ /* 0x100fe400078e0a08 */
[C---:B------:R-:W-:Y:S02]  /*4e20*/  IMAD R13, R8.reuse, R18, R13 ;  /* 0x00000012080d7224 */ /* 0x040fe400078e020d */
[----:B------:R-:W-:Y:S02]  /*4e30*/  VIADD R12, R47, 0x42 ;  /* 0x000000422f0c7836 */ /* 0x000fe40000000000 */
[--C-:B------:R-:W-:Y:S01]  /*4e40*/  @!P0 IMAD.IADD R25, R25, 0x1, -R8.reuse ;  /* 0x0000000119198824 */ /* 0x100fe200078e0a08 */
[----:B------:R-:W-:Y:S01]  /*4e50*/  ISETP.GT.U32.AND P4, PT, R8, R13, PT ;  /* 0x0000000d0800720c */ /* 0x000fe20003f84070 */
[----:B------:R-:W-:Y:S01]  /*4e60*/  @!P5 IMAD.IADD R19, R19, 0x1, -R8 ;  /* 0x000000011313d824 */ /* 0x000fe200078e0a08 */
[----:B------:R-:W-:Y:S01]  /*4e70*/  ISETP.GE.AND P0, PT, R16, RZ, PT ;  /* 0x000000ff1000720c */ /* 0x000fe20003f06270 */
[----:B------:R-:W-:Y:S01]  /*4e80*/  IMAD.HI.U32 R16, R5, R7, RZ ;  /* 0x0000000705107227 */ /* 0x000fe200078e00ff */
[----:B------:R-:W-:-:S02]  /*4e90*/  IABS R9, R12 ;  /* 0x0000000c00097213 */ /* 0x000fc40000000000 */
[----:B------:R-:W-:Y:S01]  /*4ea0*/  ISETP.GE.AND P5, PT, R0, RZ, PT ;  /* 0x000000ff0000720c */ /* 0x000fe20003fa6270 */
[----:B------:R-:W-:Y:S02]  /*4eb0*/  IMAD.MOV.U32 R20, RZ, RZ, R29 ;  /* 0x000000ffff147224 */ /* 0x000fe400078e001d */
[----:B------:R-:W-:Y:S02]  /*4ec0*/  IMAD.MOV R16, RZ, RZ, -R16 ;  /* 0x000000ffff107224 */ /* 0x000fe400078e0a10 */
[----:B------:R-:W-:Y:S01]  /*4ed0*/  @!P1 IMAD.IADD R21, R21, 0x1, -R8 ;  /* 0x0000000115159824 */ /* 0x000fe200078e0a08 */
[----:B------:R-:W-:Y:S01]  /*4ee0*/  ISETP.GE.AND P1, PT, R2, RZ, PT ;  /* 0x000000ff0200720c */ /* 0x000fe20003f26270 */
[----:B------:R-:W-:Y:S01]  /*4ef0*/  @!P2 IMAD.MOV R20, RZ, RZ, -R20 ;  /* 0x000000ffff14a224 */ /* 0x000fe200078e0a14 */
[----:B------:R-:W-:Y:S01]  /*4f00*/  ISETP.GT.U32.AND P2, PT, R8, R19, PT ;  /* 0x000000130800720c */ /* 0x000fe20003f44070 */
[----:B------:R-:W-:-:S04]  /*4f10*/  IMAD.HI.U32 R18, R5, R9, RZ ;  /* 0x0000000905127227 */ /* 0x000fc800078e00ff */
[C---:B------:R-:W-:Y:S02]  /*4f20*/  IMAD R7, R8.reuse, R16, R7 ;  /* 0x0000001008077224 */ /* 0x040fe400078e0207 */
[----:B------:R-:W-:Y:S02]  /*4f30*/  IMAD.MOV.U32 R22, RZ, RZ, R31 ;  /* 0x000000ffff167224 */ /* 0x000fe400078e001f */
[----:B------:R-:W-:Y:S02]  /*4f40*/  @!P4 IMAD.IADD R13, R13, 0x1, -R8 ;  /* 0x000000010d0dc824 */ /* 0x000fe400078e0a08 */
[----:B------:R-:W-:Y:S02]  /*4f50*/  IMAD.MOV.U32 R16, RZ, RZ, R27 ;  /* 0x000000ffff107224 */ /* 0x000fe400078e001b */
[----:B------:R-:W-:Y:S02]  /*4f60*/  IMAD.MOV R18, RZ, RZ, -R18 ;  /* 0x000000ffff127224 */ /* 0x000fe400078e0a12 */
[----:B------:R-:W-:Y:S01]  /*4f70*/  @!P3 IMAD.MOV R22, RZ, RZ, -R22 ;  /* 0x000000ffff16b224 */ /* 0x000fe200078e0a16 */
[----:B------:R-:W-:Y:S01]  /*4f80*/  ISETP.GT.U32.AND P3, PT, R8, R21, PT ;  /* 0x000000150800720c */ /* 0x000fe20003f64070 */
[----:B------:R-:W-:-:S02]  /*4f90*/  VIADD R2, R47, 0x44 ;  /* 0x000000442f027836 */ /* 0x000fc40000000000 */
[----:B------:R-:W-:Y:S01]  /*4fa0*/  @!P0 IMAD.MOV R16, RZ, RZ, -R16 ;  /* 0x000000ffff108224 */ /* 0x000fe200078e0a10 */
[C---:B------:R-:W-:Y:S01]  /*4fb0*/  ISETP.GT.U32.AND P0, PT, R8.reuse, R13, PT ;  /* 0x0000000d0800720c */ /* 0x040fe20003f04070 */
[C---:B------:R-:W-:Y:S01]  /*4fc0*/  IMAD R9, R8.reuse, R18, R9 ;  /* 0x0000001208097224 */ /* 0x040fe200078e0209 */
[----:B------:R-:W-:Y:S01]  /*4fd0*/  STL [R1+0x290], R22 ;  /* 0x0002901601007387 */ /* 0x000fe20000100800 */
[----:B------:R-:W-:Y:S01]  /*4fe0*/  IMAD.MOV.U32 R18, RZ, RZ, R25 ;  /* 0x000000ffff127224 */ /* 0x000fe200078e0019 */
[----:B------:R-:W-:Y:S01]  /*4ff0*/  IABS R0, R2 ;  /* 0x0000000200007213 */ /* 0x000fe20000000000 */
[----:B------:R-:W-:Y:S01]  /*5000*/  @!P2 IMAD.IADD R19, R19, 0x1, -R8 ;  /* 0x000000011313a824 */ /* 0x000fe200078e0a08 */
[----:B------:R-:W-:Y:S01]  /*5010*/  STL [R1+0x28c], R20 ;  /* 0x00028c1401007387 */ /* 0x000fe20000100800 */
[----:B------:R-:W-:Y:S01]  /*5020*/  @!P1 IMAD.MOV R18, RZ, RZ, -R18 ;  /* 0x000000ffff129224 */ /* 0x000fe200078e0a12 */
[----:B------:R-:W-:Y:S01]  /*5030*/  ISETP.GT.U32.AND P4, PT, R8, R9, PT ;  /* 0x000000090800720c */ /* 0x000fe20003f84070 */
[--C-:B------:R-:W-:Y:S01]  /*5040*/  @!P3 IMAD.IADD R21, R21, 0x1, -R8.reuse ;  /* 0x000000011515b824 */ /* 0x100fe200078e0a08 */
[----:B------:R0:W-:Y:S01]  /*5050*/  STL [R1+0x288], R16 ;  /* 0x0002881001007387 */ /* 0x0001e20000100800 */
[----:B------:R-:W-:Y:S01]  /*5060*/  ISETP.GE.AND P1, PT, R4, RZ, PT ;  /* 0x000000ff0400720c */ /* 0x000fe20003f26270 */
[----:B------:R-:W-:Y:S01]  /*5070*/  IMAD.HI.U32 R4, R5, R0, RZ ;  /* 0x0000000005047227 */ /* 0x000fe200078e00ff */
[----:B------:R-:W-:Y:S01]  /*5080*/  ISETP.GE.AND P2, PT, R10, RZ, PT ;  /* 0x000000ff0a00720c */ /* 0x000fe20003f46270 */
[----:B------:R-:W-:Y:S01]  /*5090*/  STL [R1+0x284], R18 ;  /* 0x0002841201007387 */ /* 0x000fe20000100800 */
[----:B------:R-:W-:Y:S01]  /*50a0*/  ISETP.GE.AND P3, PT, R6, RZ, PT ;  /* 0x000000ff0600720c */ /* 0x000fe20003f66270 */
[----:B------:R-:W-:Y:S01]  /*50b0*/  @!P0 IMAD.IADD R13, R13, 0x1, -R8 ;  /* 0x000000010d0d8824 */ /* 0x000fe200078e0a08 */
[----:B------:R-:W-:Y:S01]  /*50c0*/  ISETP.GE.AND P0, PT, R12, RZ, PT ;  /* 0x000000ff0c00720c */ /* 0x000fe20003f06270 */
[----:B------:R-:W-:Y:S01]  /*50d0*/  IMAD.MOV.U32 R12, RZ, RZ, R19 ;  /* 0x000000ffff0c7224 */ /* 0x000fe200078e0013 */
[----:B0-----:R-:W-:Y:S01]  /*50e0*/  MOV R16, R23 ;  /* 0x0000001700107202 */ /* 0x001fe20000000f00 */
[----:B------:R-:W-:-:S02]  /*50f0*/  IMAD.MOV R23, RZ, RZ, -R4 ;  /* 0x000000ffff177224 */ /* 0x000fc400078e0a04 */
[----:B------:R-:W-:Y:S02]  /*5100*/  IMAD.MOV.U32 R6, RZ, RZ, R13 ;  /* 0x000000ffff067224 */ /* 0x000fe400078e000d */
[----:B------:R-:W-:Y:S01]  /*5110*/  @!P5 IMAD.MOV R16, RZ, RZ, -R16 ;  /* 0x000000ffff10d224 */ /* 0x000fe200078e0a10 */
[C---:B------:R-:W-:Y:S01]  /*5120*/  ISETP.GT.U32.AND P5, PT, R8.reuse, R7, PT ;  /* 0x000000070800720c */ /* 0x040fe20003fa4070 */
[C---:B------:R-:W-:Y:S02]  /*5130*/  IMAD R0, R8.reuse, R23, R0 ;  /* 0x0000001708007224 */ /* 0x040fe400078e0200 */
[----:B------:R-:W-:Y:S01]  /*5140*/  @!P4 IMAD.IADD R9, R9, 0x1, -R8 ;  /* 0x000000010909c824 */ /* 0x000fe200078e0a08 */
[----:B------:R0:W-:Y:S01]  /*5150*/  STL [R1+0x2898], R16 ;  /* 0x0028981001007387 */ /* 0x0001e20000100800 */
[----:B------:R-:W-:Y:S01]  /*5160*/  @!P2 IMAD.MOV R6, RZ, RZ, -R6 ;  /* 0x000000ffff06a224 */ /* 0x000fe200078e0a06 */
[----:B------:R-:W-:Y:S01]  /*5170*/  ISETP.GT.U32.AND P2, PT, R8, R0, PT ;  /* 0x000000000800720c */ /* 0x000fe20003f44070 */
[C---:B------:R-:W-:Y:S01]  /*5180*/  VIADD R4, R47.reuse, 0x45 ;  /* 0x000000452f047836 */ /* 0x040fe20000000000 */
[----:B------:R-:W-:Y:S01]  /*5190*/  ISETP.GE.AND P4, PT, R14, RZ, PT ;  /* 0x000000ff0e00720c */ /* 0x000fe20003f86270 */
[----:B------:R-:W-:-:S02]  /*51a0*/  VIADD R10, R47, 0x46 ;  /* 0x000000462f0a7836 */ /* 0x000fc40000000000 */
[----:B------:R-:W-:Y:S01]  /*51b0*/  @!P3 IMAD.MOV R12, RZ, RZ, -R12 ;  /* 0x000000ffff0cb224 */ /* 0x000fe200078e0a0c */
[----:B------:R-:W-:Y:S01]  /*51c0*/  IABS R19, R4 ;  /* 0x0000000400137213 */ /* 0x000fe20000000000 */
[----:B------:R-:W-:Y:S01]  /*51d0*/  @!P5 IMAD.IADD R7, R7, 0x1, -R8 ;  /* 0x000000010707d824 */ /* 0x000fe200078e0a08 */
[----:B------:R-:W-:Y:S01]  /*51e0*/  ISETP.GT.U32.AND P5, PT, R8, R9, PT ;  /* 0x000000090800720c */ /* 0x000fe20003fa4070 */
[----:B0-----:R-:W-:Y:S01]  /*51f0*/  IMAD.MOV.U32 R16, RZ, RZ, R21 ;  /* 0x000000ffff107224 */ /* 0x001fe200078e0015 */
[----:B------:R-:W-:Y:S01]  /*5200*/  ISETP.GE.AND P3, PT, R2, RZ, PT ;  /* 0x000000ff0200720c */ /* 0x000fe20003f66270 */
[----:B------:R-:W-:Y:S01]  /*5210*/  IMAD.HI.U32 R2, R5, R19, RZ ;  /* 0x0000001305027227 */ /* 0x000fe200078e00ff */
[----:B------:R-:W-:-:S03]  /*5220*/  IABS R18, R10 ;  /* 0x0000000a00127213 */ /* 0x000fc60000000000 */
[----:B------:R-:W-:Y:S01]  /*5230*/  @!P1 IMAD.MOV R16, RZ, RZ, -R16 ;  /* 0x000000ffff109224 */ /* 0x000fe200078e0a10 */
[----:B------:R-:W-:Y:S01]  /*5240*/  ISETP.GT.U32.AND P1, PT, R8, R7, PT ;  /* 0x000000070800720c */ /* 0x000fe20003f24070 */
[----:B------:R-:W-:Y:S02]  /*5250*/  @!P2 IMAD.IADD R0, R0, 0x1, -R8 ;  /* 0x000000010000a824 */ /* 0x000fe400078e0a08 */
[----:B------:R-:W-:Y:S01]  /*5260*/  IMAD.MOV R2, RZ, RZ, -R2 ;  /* 0x000000ffff027224 */ /* 0x000fe200078e0a02 */
[----:B------:R-:W-:Y:S01]  /*5270*/  STL [R1+0x2894], R16 ;  /* 0x0028941001007387 */ /* 0x000fe20000100800 */
[----:B------:R-:W-:Y:S01]  /*5280*/  @!P5 IMAD.IADD R9, R9, 0x1, -R8 ;  /* 0x000000010909d824 */ /* 0x000fe200078e0a08 */
[----:B------:R-:W-:Y:S01]  /*5290*/  ISETP.GE.AND P5, PT, R4, RZ, PT ;  /* 0x000000ff0400720c */ /* 0x000fe20003fa6270 */
[----:B------:R-:W-:Y:S01]  /*52a0*/  IMAD.HI.U32 R4, R5, R18, RZ ;  /* 0x0000001205047227 */ /* 0x000fe200078e00ff */
[C---:B------:R-:W-:Y:S01]  /*52b0*/  ISETP.GT.U32.AND P2, PT, R8.reuse, R0, PT ;  /* 0x000000000800720c */ /* 0x040fe20003f44070 */
[----:B------:R0:W-:Y:S02]  /*52c0*/  STL [R1+0x280], R12 ;  /* 0x0002800c01007387 */ /* 0x0001e40000100800 */
[----:B------:R-:W-:-:S02]  /*52d0*/  IMAD R19, R8, R2, R19 ;  /* 0x0000000208137224 */ /* 0x000fc400078e0213 */
[----:B------:R-:W-:Y:S01]  /*52e0*/  @!P1 IMAD.IADD R7, R7, 0x1, -R8 ;  /* 0x0000000107079824 */ /* 0x000fe200078e0a08 */
[----:B------:R3:W-:Y:S01]  /*52f0*/  STL [R1+0x27c], R6 ;  /* 0x00027c0601007387 */ /* 0x0007e20000100800 */
[----:B------:R-:W-:Y:S01]  /*5300*/  ISETP.GE.AND P1, PT, R10, RZ, PT ;  /* 0x000000ff0a00720c */ /* 0x000fe20003f26270 */
[----:B------:R-:W-:Y:S02]  /*5310*/  VIADD R10, R47, 0x4b ;  /* 0x0000004b2f0a7836 */ /* 0x000fe40000000000 */
[----:B------:R-:W-:Y:S01]  /*5320*/  @!P4 IADD3 R7, PT, PT, -R7, RZ, RZ ;  /* 0x000000ff0707c210 */ /* 0x000fe20007ffe1ff */
[----:B0-----:R-:W-:Y:S01]  /*5330*/  IMAD.MOV.U32 R12, RZ, RZ, R9 ;  /* 0x000000ffff0c7224 */ /* 0x001fe200078e0009 */
[----:B------:R-:W-:Y:S01]  /*5340*/  ISETP.GT.U32.AND P4, PT, R8, R19, PT ;  /* 0x000000130800720c */ /* 0x000fe20003f84070 */
[----:B------:R-:W-:Y:S02]  /*5350*/  IMAD.MOV R9, RZ, RZ, -R4 ;  /* 0x000000ffff097224 */ /* 0x000fe400078e0a04 */
[----:B------:R-:W-:-:S02]  /*5360*/  @!P2 IMAD.IADD R0, R0, 0x1, -R8 ;  /* 0x000000010000a824 */ /* 0x000fc400078e0a08 */
[C---:B---3--:R-:W-:Y:S02]  /*5370*/  VIADD R6, R47.reuse, 0x47 ;  /* 0x000000472f067836 */ /* 0x048fe40000000000 */
[C---:B------:R-:W-:Y:S02]  /*5380*/  IMAD R18, R8.reuse, R9, R18 ;  /* 0x0000000908127224 */ /* 0x040fe400078e0212 */
[----:B------:R-:W-:Y:S01]  /*5390*/  @!P0 IMAD.MOV R12, RZ, RZ, -R12 ;  /* 0x000000ffff0c8224 */ /* 0x000fe200078e0a0c */
[----:B------:R-:W-:Y:S01]  /*53a0*/  IABS R16, R6 ;  /* 0x0000000600107213 */ /* 0x000fe20000000000 */
[----:B------:R-:W-:Y:S01]  /*53b0*/  VIADD R4, R47, 0x49 ;  /* 0x000000492f047836 */ /* 0x000fe20000000000 */
[----:B------:R-:W-:Y:S01]  /*53c0*/  ISETP.GT.U32.AND P2, PT, R8, R18, PT ;  /* 0x000000120800720c */ /* 0x000fe20003f44070 */
[----:B------:R-:W-:Y:S01]  /*53d0*/  @!P4 IMAD.IADD R19, R19, 0x1, -R8 ;  /* 0x000000011313c824 */ /* 0x000fe200078e0a08 */
[----:B------:R-:W-:Y:S01]  /*53e0*/  ISETP.GE.AND P0, PT, R6, RZ, PT ;  /* 0x000000ff0600720c */ /* 0x000fe20003f06270 */
[----:B------:R-:W-:Y:S01]  /*53f0*/  VIADD R6, R47, 0x48 ;  /* 0x000000482f067836 */ /* 0x000fe20000000000 */
[----:B------:R0:W-:Y:S01]  /*5400*/  STL [R1+0x278], R12 ;  /* 0x0002780c01007387 */ /* 0x0001e20000100800 */
[----:B------:R-:W-:Y:S01]  /*5410*/  IMAD.HI.U32 R2, R5, R16, RZ ;  /* 0x0000001005027227 */ /* 0x000fe200078e00ff */
[----:B------:R-:W-:-:S02]  /*5420*/  ISETP.GT.U32.AND P4, PT, R8, R19, PT ;  /* 0x000000130800720c */ /* 0x000fc40003f84070 */
[----:B------:R-:W-:Y:S01]  /*5430*/  IABS R14, R6 ;  /* 0x00000006000e7213 */ /* 0x000fe20000000000 */
[----:B------:R-:W-:Y:S01]  /*5440*/  IMAD.MOV R2, RZ, RZ, -R2 ;  /* 0x000000ffff027224 */ /* 0x000fe200078e0a02 */
[----:B------:R3:W-:Y:S01]  /*5450*/  STL [R1+0x274], R7 ;  /* 0x0002740701007387 */ /* 0x0007e20000100800 */
[----:B------:R-:W-:Y:S02]  /*5460*/  IABS R13, R4 ;  /* 0x00000004000d7213 */ /* 0x000fe40000000000 */
[----:B------:R-:W-:Y:S02]  /*5470*/  IMAD R16, R8, R2, R16 ;  /* 0x0000000208107224 */ /* 0x000fe400078e0210 */
[----:B------:R-:W-:Y:S02]  /*5480*/  @!P2 IMAD.IADD R18, R18, 0x1, -R8 ;  /* 0x000000011212a824 */ /* 0x000fe400078e0a08 */
[----:B------:R-:W-:-:S03]  /*5490*/  IMAD.HI.U32 R2, R5, R14, RZ ;  /* 0x0000000e05027227 */ /* 0x000fc600078e00ff */
[----:B------:R-:W-:Y:S01]  /*54a0*/  ISETP.GT.U32.AND P2, PT, R8, R18, PT ;  /* 0x000000120800720c */ /* 0x000fe20003f44070 */
[----:B0-----:R-:W-:Y:S02]  /*54b0*/  VIADD R12, R47, 0x4a ;  /* 0x0000004a2f0c7836 */ /* 0x001fe40000000000 */
[----:B---3--:R-:W-:Y:S02]  /*54c0*/  IMAD.MOV.U32 R7, RZ, RZ, R0 ;  /* 0x000000ffff077224 */ /* 0x008fe400078e0000 */
[----:B------:R-:W-:Y:S01]  /*54d0*/  IMAD.MOV R2, RZ, RZ, -R2 ;  /* 0x000000ffff027224 */ /* 0x000fe200078e0a02 */
[----:B------:R-:W-:Y:S01]  /*54e0*/  IABS R9, R12 ;  /* 0x0000000c00097213 */ /* 0x000fe20000000000 */
[----:B------:R-:W-:-:S04]  /*54f0*/  IMAD.HI.U32 R0, R5, R13, RZ ;  /* 0x0000000d05007227 */ /* 0x000fc800078e00ff */
[----:B------:R-:W-:Y:S01]  /*5500*/  @!P3 IMAD.MOV R7, RZ, RZ, -R7 ;  /* 0x000000ffff07b224 */ /* 0x000fe200078e0a07 */
[C---:B------:R-:W-:Y:S01]  /*5510*/  ISETP.GT.U32.AND P3, PT, R8.reuse, R16, PT ;  /* 0x000000100800720c */ /* 0x040fe20003f64070 */
[C---:B------:R-:W-:Y:S01]  /*5520*/  IMAD R14, R8.reuse, R2, R14 ;  /* 0x00000002080e7224 */ /* 0x040fe200078e020e */
[----:B------:R-:W-:Y:S01]  /*5530*/  IABS R2, R10 ;  /* 0x0000000a00027213 */ /* 0x000fe20000000000 */
[----:B------:R-:W-:Y:S01]  /*5540*/  IMAD.MOV R0, RZ, RZ, -R0 ;  /* 0x000000ffff007224 */ /* 0x000fe200078e0a00 */
[----:B------:R0:W-:Y:S01]  /*5550*/  STL [R1+0x270], R7 ;  /* 0x0002700701007387 */ /* 0x0001e20000100800 */
[--C-:B------:R-:W-:Y:S01]  /*5560*/  @!P4 IMAD.IADD R19, R19, 0x1, -R8.reuse ;  /* 0x000000011313c824 */ /* 0x100fe200078e0a08 */
[C---:B------:R-:W-:Y:S01]  /*5570*/  ISETP.GT.U32.AND P4, PT, R8.reuse, R14, PT ;  /* 0x0000000e0800720c */ /* 0x040fe20003f84070 */
[----:B------:R-:W-:Y:S02]  /*5580*/  IMAD R13, R8, R0, R13 ;  /* 0x00000000080d7224 */ /* 0x000fe400078e020d */
[----:B------:R-:W-:-:S02]  /*5590*/  @!P2 IMAD.IADD R18, R18, 0x1, -R8 ;  /* 0x000000011212a824 */ /* 0x000fc400078e0a08 */
[----:B------:R-:W-:Y:S01]  /*55a0*/  IMAD.MOV.U32 R21, RZ, RZ, R19 ;  /* 0x000000ffff157224 */ /* 0x000fe200078e0013 */
[----:B------:R-:W-:Y:S01]  /*55b0*/  ISETP.GT.U32.AND P2, PT, R8, R13, PT ;  /* 0x0000000d0800720c */ /* 0x000fe20003f44070 */
[----:B------:R-:W-:Y:S02]  /*55c0*/  @!P3 IMAD.IADD R16, R16, 0x1, -R8 ;  /* 0x000000011010b824 */ /* 0x000fe400078e0a08 */
[----:B0-----:R-:W-:-:S03]  /*55d0*/  IMAD.HI.U32 R7, R5, R9, RZ ;  /* 0x0000000905077227 */ /* 0x001fc600078e00ff */
[C---:B------:R-:W-:Y:S01]  /*55e0*/  ISETP.GT.U32.AND P3, PT, R8.reuse, R16, PT ;  /* 0x000000100800720c */ /* 0x040fe20003f64070 */
[----:B------:R-:W-:Y:S02]  /*55f0*/  IMAD.MOV R7, RZ, RZ, -R7 ;  /* 0x000000ffff077224 */ /* 0x000fe400078e0a07 */
[----:B------:R-:W-:Y:S02]  /*5600*/  @!P5 IMAD.MOV R21, RZ, RZ, -R21 ;  /* 0x000000ffff15d224 */ /* 0x000fe400078e0a15 */
[----:B------:R-:W-:Y:S02]  /*5610*/  IMAD R9, R8, R7, R9 ;  /* 0x0000000708097224 */ /* 0x000fe400078e0209 */
[--C-:B------:R-:W-:Y:S01]  /*5620*/  @!P4 IMAD.IADD R14, R14, 0x1, -R8.reuse ;  /* 0x000000010e0ec824 */ /* 0x100fe200078e0a08 */
[----:B------:R0:W-:Y:S01]  /*5630*/  STL [R1+0x26c], R21 ;  /* 0x00026c1501007387 */ /* 0x0001e20000100800 */
[----:B------:R-:W-:Y:S01]  /*5640*/  VIADD R0, R47, 0x4c ;  /* 0x0000004c2f007836 */ /* 0x000fe20000000000 */
[C---:B------:R-:W-:Y:S01]  /*5650*/  ISETP.GT.U32.AND P5, PT, R8.reuse, R9, PT ;  /* 0x000000090800720c */ /* 0x040fe20003fa4070 */
[----:B------:R-:W-:Y:S01]  /*5660*/  @!P2 IMAD.IADD R13, R13, 0x1, -R8 ;  /* 0x000000010d0da824 */ /* 0x000fe200078e0a08 */
[----:B------:R-:W-:Y:S01]  /*5670*/  ISETP.GT.U32.AND P4, PT, R8, R14, PT ;  /* 0x0000000e0800720c */ /* 0x000fe20003f84070 */
[----:B------:R-:W-:Y:S01]  /*5680*/  IMAD.HI.U32 R19, R5, R2, RZ ;  /* 0x0000000205137227 */ /* 0x000fe200078e00ff */
[----:B------:R-:W-:-:S02]  /*5690*/  IABS R7, R0 ;  /* 0x0000000000077213 */ /* 0x000fc40000000000 */
[----:B------:R-:W-:Y:S01]  /*56a0*/  ISETP.GT.U32.AND P2, PT, R8, R13, PT ;  /* 0x0000000d0800720c */ /* 0x000fe20003f44070 */
[----:B------:R-:W-:Y:S02]  /*56b0*/  IMAD.MOV.U32 R20, RZ, RZ, R18 ;  /* 0x000000ffff147224 */ /* 0x000fe400078e0012 */
[----:B------:R-:W-:Y:S02]  /*56c0*/  IMAD.MOV R19, RZ, RZ, -R19 ;  /* 0x000000ffff137224 */ /* 0x000fe400078e0a13 */
[----:B------:R-:W-:-:S04]  /*56d0*/  IMAD.HI.U32 R18, R5, R7, RZ ;  /* 0x0000000705127227 */ /* 0x000fc800078e00ff */
[--C-:B------:R-:W-:Y:S01]  /*56e0*/  @!P5 IMAD.IADD R9, R9, 0x1, -R8.reuse ;  /* 0x000000010909d824 */ /* 0x100fe200078e0a08 */
[----:B------:R-:W-:Y:S01]  /*56f0*/  @!P4 IADD3 R14, PT, PT, R14, -R8, RZ ;  /* 0x800000080e0ec210 */ /* 0x000fe20007ffe0ff */
[----:B------:R-:W-:Y:S01]  /*5700*/  @!P3 IMAD.IADD R16, R16, 0x1, -R8 ;  /* 0x000000011010b824 */ /* 0x000fe200078e0a08 */
[----:B------:R-:W-:Y:S01]  /*5710*/  ISETP.GE.AND P3, PT, R4, RZ, PT ;  /* 0x000000ff0400720c */ /* 0x000fe20003f66270 */
[C---:B------:R-:W-:Y:S01]  /*5720*/  IMAD R2, R8.reuse, R19, R2 ;  /* 0x0000001308027224 */ /* 0x040fe200078e0202 */
[C---:B------:R-:W-:Y:S01]  /*5730*/  ISETP.GT.U32.AND P5, PT, R8.reuse, R9, PT ;  /* 0x000000090800720c */ /* 0x040fe20003fa4070 */
[----:B------:R-:W-:Y:S02]  /*5740*/  VIADD R4, R47, 0x4d ;  /* 0x0000004d2f047836 */ /* 0x000fe40000000000 */
[----:B------:R-:W-:Y:S01]  /*5750*/  IMAD.MOV R18, RZ, RZ, -R18 ;  /* 0x000000ffff127224 */ /* 0x000fe200078e0a12 */
[----:B------:R-:W-:Y:S01]  /*5760*/  ISETP.GT.U32.AND P4, PT, R8, R2, PT ;  /* 0x000000020800720c */ /* 0x000fe20003f84070 */
[----:B------:R-:W-:Y:S01]  /*5770*/  @!P1 IMAD.MOV R20, RZ, RZ, -R20 ;  /* 0x000000ffff149224 */ /* 0x000fe200078e0a14 */
[----:B------:R-:W-:Y:S01]  /*5780*/  ISETP.GE.AND P1, PT, R6, RZ, PT ;  /* 0x000000ff0600720c */ /* 0x000fe20003f26270 */
[----:B------:R-:W-:Y:S01]  /*5790*/  IMAD R7, R8, R18, R7 ;  /* 0x0000001208077224 */ /* 0x000fe200078e0207 */
[----:B------:R-:W-:Y:S01]  /*57a0*/  IABS R6, R4 ;  /* 0x0000000400067213 */ /* 0x000fe20000000000 */
[----:B0-----:R-:W-:Y:S01]  /*57b0*/  IMAD.MOV.U32 R21, RZ, RZ, R16 ;  /* 0x000000ffff157224 */ /* 0x001fe200078e0010 */
[----:B------:R0:W-:Y:S01]  /*57c0*/  STL [R1+0x2890], R20 ;  /* 0x0028901401007387 */ /* 0x0001e20000100800 */
[----:B------:R-:W-:Y:S01]  /*57d0*/  @!P2 IMAD.IADD R13, R13, 0x1, -R8 ;  /* 0x000000010d0da824 */ /* 0x000fe200078e0a08 */
[----:B------:R-:W-:Y:S01]  /*57e0*/  ISETP.GE.AND P2, PT, R12, RZ, PT ;  /* 0x000000ff0c00720c */ /* 0x000fe20003f46270 */
[----:B------:R-:W-:Y:S01]  /*57f0*/  @!P0 IMAD.MOV R21, RZ, RZ, -R21 ;  /* 0x000000ffff158224 */ /* 0x000fe200078e0a15 */
[----:B------:R-:W-:Y:S01]  /*5800*/  ISETP.GT.U32.AND P0, PT, R8, R7, PT ;  /* 0x000000070800720c */ /* 0x000fe20003f04070 */
[----:B------:R-:W-:-:S03]  /*5810*/  IMAD.HI.U32 R16, R5, R6, RZ ;  /* 0x0000000605107227 */ /* 0x000fc600078e00ff */
[----:B------:R-:W-:Y:S01]  /*5820*/  STL [R1+0x288c], R21 ;  /* 0x00288c1501007387 */ /* 0x000fe20000100800 */
[----:B------:R-:W-:Y:S02]  /*5830*/  IMAD.MOV R16, RZ, RZ, -R16 ;  /* 0x000000ffff107224 */ /* 0x000fe400078e0a10 */
[--C-:B------:R-:W-:Y:S01]  /*5840*/  @!P5 IMAD.IADD R9, R9, 0x1, -R8.reuse ;  /* 0x000000010909d824 */ /* 0x100fe200078e0a08 */
[----:B------:R-:W-:Y:S01]  /*5850*/  ISETP.GE.AND P5, PT, R0, RZ, PT ;  /* 0x000000ff0000720c */ /* 0x000fe20003fa6270 */
[----:B------:R-:W-:Y:S01]  /*5860*/  @!P3 IMAD.MOV R13, RZ, RZ, -R13 ;  /* 0x000000ffff0db224 */ /* 0x000fe200078e0a0d */
[----:B------:R-:W-:Y:S01]  /*5870*/  ISETP.GE.AND P3, PT, R4, RZ, PT ;  /* 0x000000ff0400720c */ /* 0x000fe20003f66270 */
[----:B------:R-:W-:Y:S02]  /*5880*/  @!P4 IMAD.IADD R2, R2, 0x1, -R8 ;  /* 0x000000010202c824 */ /* 0x000fe400078e0a08 */
[C---:B------:R-:W-:Y:S02]  /*5890*/  IMAD R4, R8.reuse, R16, R6 ;  /* 0x0000001008047224 */ /* 0x040fe400078e0206 */
[----:B------:R-:W-:Y:S01]  /*58a0*/  IMAD.MOV.U32 R12, RZ, RZ, R9 ;  /* 0x000000ffff0c7224 */ /* 0x000fe200078e0009 */
[----:B------:R-:W-:Y:S01]  /*58b0*/  ISETP.GT.U32.AND P4, PT, R8, R2, PT ;  /* 0x000000020800720c */ /* 0x000fe20003f84070 */
[----:B0-----:R-:W-:-:S02]  /*58c0*/  IMAD.MOV.U32 R20, RZ, RZ, R14 ;  /* 0x000000ffff147224 */ /* 0x001fc400078e000e */
[----:B------:R-:W-:Y:S02]  /*58d0*/  @!P0 IMAD.IADD R7, R7, 0x1, -R8 ;  /* 0x0000000107078824 */ /* 0x000fe400078e0a08 */
[----:B------:R-:W-:Y:S01]  /*58e0*/  @!P2 IMAD.MOV R12, RZ, RZ, -R12 ;  /* 0x000000ffff0ca224 */ /* 0x000fe200078e0a0c */
[----:B------:R-:W-:Y:S01]  /*58f0*/  ISETP.GT.U32.AND P2, PT, R8, R4, PT ;  /* 0x000000040800720c */ /* 0x000fe20003f44070 */
[----:B------:R-:W-:Y:S01]  /*5900*/  @!P1 IMAD.MOV R20, RZ, RZ, -R20 ;  /* 0x000000ffff149224 */ /* 0x000fe200078e0a14 */
[----:B------:R-:W-:Y:S01]  /*5910*/  ISETP.GE.AND P1, PT, R10, RZ, PT ;  /* 0x000000ff0a00720c */ /* 0x000fe20003f26270 */
[C---:B------:R-:W-:Y:S01]  /*5920*/  VIADD R10, R47.reuse, 0x4f ;  /* 0x0000004f2f0a7836 */ /* 0x040fe20000000000 */
[----:B------:R-:W-:Y:S01]  /*5930*/  ISETP.GT.U32.AND P0, PT, R8, R7, PT ;  /* 0x000000070800720c */ /* 0x000fe20003f04070 */
[C---:B------:R-:W-:Y:S01]  /*5940*/  VIADD R0, R47.reuse, 0x4e ;  /* 0x0000004e2f007836 */ /* 0x040fe20000000000 */
[----:B------:R-:W-:Y:S01]  /*5950*/  STL [R1+0x268], R20 ;  /* 0x0002681401007387 */ /* 0x000fe20000100800 */
[----:B------:R-:W-:Y:S01]  /*5960*/  @!P4 IMAD.IADD R2, R2, 0x1, -R8 ;  /* 0x000000010202c824 */ /* 0x000fe200078e0a08 */
[----:B------:R-:W-:Y:S01]  /*5970*/  IABS R9, R10 ;  /* 0x0000000a00097213 */ /* 0x000fe20000000000 */
[----:B------:R-:W-:Y:S01]  /*5980*/  VIADD R6, R47, 0x50 ;  /* 0x000000502f067836 */ /* 0x000fe20000000000 */
[----:B------:R0:W-:Y:S01]  /*5990*/  STL [R1+0x264], R13 ;  /* 0x0002640d01007387 */ /* 0x0001e20000100800 */
[----:B------:R-:W-:-:S02]  /*59a0*/  ISETP.GE.AND P4, PT, R0, RZ, PT ;  /* 0x000000ff0000720c */ /* 0x000fc40003f86270 */
[--C-:B------:R-:W-:Y:S01]  /*59b0*/  @!P2 IMAD.IADD R4, R4, 0x1, -R8.reuse ;  /* 0x000000010404a824 */ /* 0x100fe200078e0a08 */
[----:B------:R3:W-:Y:S01]  /*59c0*/  STL [R1+0x260], R12 ;  /* 0x0002600c01007387 */ /* 0x0007e20000100800 */
[----:B------:R-:W-:Y:S02]  /*59d0*/  IABS R23, R6 ;  /* 0x0000000600177213 */ /* 0x000fe40000000000 */
[----:B------:R-:W-:Y:S01]  /*59e0*/  @!P0 IMAD.IADD R7, R7, 0x1, -R8 ;  /* 0x0000000107078824 */ /* 0x000fe200078e0a08 */
[----:B------:R-:W-:Y:S02]  /*59f0*/  ISETP.GE.AND P0, PT, R10, RZ, PT ;  /* 0x000000ff0a00720c */ /* 0x000fe40003f06270 */
[----:B0-----:R-:W-:Y:S01]  /*5a00*/  IABS R13, R0 ;  /* 0x00000000000d7213 */ /* 0x001fe20000000000 */
[----:B------:R-:W-:Y:S01]  /*5a10*/  IMAD.MOV.U32 R0, RZ, RZ, R9 ;  /* 0x000000ffff007224 */ /* 0x000fe200078e0009 */
[----:B------:R-:W-:Y:S01]  /*5a20*/  ISETP.GT.U32.AND P2, PT, R8, R4, PT ;  /* 0x000000040800720c */ /* 0x000fe20003f44070 */
[----:B------:R-:W-:-:S02]  /*5a30*/  @!P5 IMAD.MOV R7, RZ, RZ, -R7 ;  /* 0x000000ffff07d224 */ /* 0x000fc400078e0a07 */
[----:B------:R-:W-:-:S04]  /*5a40*/  IMAD.HI.U32 R9, R5, R13, RZ ;  /* 0x0000000d05097227 */ /* 0x000fc800078e00ff */
[----:B---3--:R-:W-:Y:S02]  /*5a50*/  IMAD.MOV.U32 R12, RZ, RZ, R2 ;  /* 0x000000ffff0c7224 */ /* 0x008fe400078e0002 */
[----:B------:R-:W-:-:S04]  /*5a60*/  IMAD.HI.U32 R10, R5, R0, RZ ;  /* 0x00000000050a7227 */ /* 0x000fc800078e00ff */
[----:B------:R-:W-:Y:S02]  /*5a70*/  IMAD.MOV R9, RZ, RZ, -R9 ;  /* 0x000000ffff097224 */ /* 0x000fe400078e0a09 */
[----:B------:R-:W-:Y:S01]  /*5a80*/  @!P1 IMAD.MOV R12, RZ, RZ, -R12 ;  /* 0x000000ffff0c9224 */ /* 0x000fe200078e0a0c */
[----:B------:R-:W-:Y:S01]  /*5a90*/  ISETP.GE.AND P1, PT, R6, RZ, PT ;  /* 0x000000ff0600720c */ /* 0x000fe20003f26270 */
[----:B------:R-:W-:Y:S01]  /*5aa0*/  IMAD.MOV R6, RZ, RZ, -R10 ;  /* 0x000000ffff067224 */ /* 0x000fe200078e0a0a */
[----:B------:R-:W-:Y:S01]  /*5ab0*/  IADD3 R10, PT, PT, R47, 0x52, RZ ;  /* 0x000000522f0a7810 */ /* 0x000fe20007ffe0ff */
[C---:B------:R-:W-:Y:S01]  /*5ac0*/  IMAD R13, R8.reuse, R9, R13 ;  /* 0x00000009080d7224 */ /* 0x040fe200078e020d */
[----:B------:R-:W-:Y:S01]  /*5ad0*/  STL [R1+0x25c], R12 ;  /* 0x00025c0c01007387 */ /* 0x000fe20000100800 */
[C---:B------:R-:W-:Y:S02]  /*5ae0*/  IMAD R0, R8.reuse, R6, R0 ;  /* 0x0000000608007224 */ /* 0x040fe400078e0200 */
[----:B------:R-:W-:Y:S01]  /*5af0*/  IMAD.HI.U32 R2, R5, R23, RZ ;  /* 0x0000001705027227 */ /* 0x000fe200078e00ff */
[----:B------:R-:W-:Y:S01]  /*5b00*/  ISETP.GT.U32.AND P5, PT, R8, R13, PT ;  /* 0x0000000d0800720c */ /* 0x000fe20003fa4070 */
[----:B------:R0:W-:Y:S02]  /*5b10*/  STL [R1+0x258], R7 ;  /* 0x0002580701007387 */ /* 0x0001e40000100800 */
[----:B------:R-:W-:Y:S01]  /*5b20*/  @!P2 IMAD.IADD R4, R4, 0x1, -R8 ;  /* 0x000000010404a824 */ /* 0x000fe200078e0a08 */
[----:B------:R-:W-:Y:S01]  /*5b30*/  ISETP.GT.U32.AND P2, PT, R8, R0, PT ;  /* 0x000000000800720c */ /* 0x000fe20003f44070 */
[----:B------:R-:W-:-:S02]  /*5b40*/  IMAD.MOV R2, RZ, RZ, -R2 ;  /* 0x000000ffff027224 */ /* 0x000fc400078e0a02 */
[C---:B------:R-:W-:Y:S02]  /*5b50*/  VIADD R9, R47.reuse, 0x51 ;  /* 0x000000512f097836 */ /* 0x040fe40000000000 */
[C---:B------:R-:W-:Y:S02]  /*5b60*/  IMAD R23, R8.reuse, R2, R23 ;  /* 0x0000000208177224 */ /* 0x040fe400078e0217 */
[----:B------:R-:W-:Y:S01]  /*5b70*/  VIADD R6, R47, 0x53 ;  /* 0x000000532f067836 */ /* 0x000fe20000000000 */
[----:B------:R-:W-:Y:S01]  /*5b80*/  IABS R22, R9 ;  /* 0x0000000900167213 */ /* 0x000fe20000000000 */
[----:B------:R-:W-:Y:S01]  /*5b90*/  @!P5 IMAD.IADD R13, R13, 0x1, -R8 ;  /* 0x000000010d0dd824 */ /* 0x000fe200078e0a08 */
[----:B------:R-:W-:Y:S01]  /*5ba0*/  ISETP.GT.U32.AND P5, PT, R8, R23, PT ;  /* 0x000000170800720c */ /* 0x000fe20003fa4070 */
[----:B------:R-:W-:Y:S01]  /*5bb0*/  IMAD.MOV.U32 R20, RZ, RZ, R4 ;  /* 0x000000ffff147224 */ /* 0x000fe200078e0004 */
[----:B0-----:R-:W-:Y:S01]  /*5bc0*/  IABS R7, R10 ;  /* 0x0000000a00077213 */ /* 0x001fe20000000000 */
[----:B------:R-:W-:Y:S01]  /*5bd0*/  @!P2 IMAD.IADD R0, R0, 0x1, -R8 ;  /* 0x000000010000a824 */ /* 0x000fe200078e0a08 */
[----:B------:R-:W-:Y:S01]  /*5be0*/  ISETP.GT.U32.AND P2, PT, R8, R13, PT ;  /* 0x0000000d0800720c */ /* 0x000fe20003f44070 */
[----:B------:R-:W-:Y:S01]  /*5bf0*/  IMAD.HI.U32 R14, R5, R22, RZ ;  /* 0x00000016050e7227 */ /* 0x000fe200078e00ff */
[----:B------:R-:W-:-:S03]  /*5c00*/  IABS R21, R6 ;  /* 0x0000000600157213 */ /* 0x000fc60000000000 */
[----:B------:R-:W-:Y:S02]  /*5c10*/  IMAD.MOV R14, RZ, RZ, -R14 ;  /* 0x000000ffff0e7224 */ /* 0x000fe400078e0a0e */
[----:B------:R-:W-:-:S04]  /*5c20*/  IMAD.HI.U32 R16, R5, R7, RZ ;  /* 0x0000000705107227 */ /* 0x000fc800078e00ff */
[----:B------:R-:W-:Y:S01]  /*5c30*/  @!P5 IMAD.IADD R23, R23, 0x1, -R8 ;  /* 0x000000011717d824 */ /* 0x000fe200078e0a08 */
[C---:B------:R-:W-:Y:S01]  /*5c40*/  ISETP.GT.U32.AND P5, PT, R8.reuse, R0, PT ;  /* 0x000000000800720c */ /* 0x040fe20003fa4070 */
[----:B------:R-:W-:Y:S02]  /*5c50*/  @!P3 IMAD.MOV R20, RZ, RZ, -R20 ;  /* 0x000000ffff14b224 */ /* 0x000fe400078e0a14 */
[C---:B------:R-:W-:Y:S01]  /*5c60*/  IMAD R22, R8.reuse, R14, R22 ;  /* 0x0000000e08167224 */ /* 0x040fe200078e0216 */
[----:B------:R-:W-:Y:S01]  /*5c70*/  ISETP.GT.U32.AND P3, PT, R8, R23, PT ;  /* 0x000000170800720c */ /* 0x000fe20003f64070 */
[----:B------:R-:W-:Y:S01]  /*5c80*/  IMAD.HI.U32 R14, R5, R21, RZ ;  /* 0x00000015050e7227 */ /* 0x000fe200078e00ff */
[----:B------:R0:W-:Y:S03]  /*5c90*/  STL [R1+0x254], R20 ;  /* 0x0002541401007387 */ /* 0x0001e60000100800 */
[----:B------:R-:W-:-:S02]  /*5ca0*/  IMAD.MOV R16, RZ, RZ, -R16 ;  /* 0x000000ffff107224 */ /* 0x000fc400078e0a10 */
[----:B------:R-:W-:Y:S01]  /*5cb0*/  @!P2 IMAD.IADD R13, R13, 0x1, -R8 ;  /* 0x000000010d0da824 */ /* 0x000fe200078e0a08 */
[C---:B------:R-:W-:Y:S01]  /*5cc0*/  ISETP.GT.U32.AND P2, PT, R8.reuse, R22, PT ;  /* 0x000000160800720c */ /* 0x040fe20003f44070 */
[----:B------:R-:W-:Y:S02]  /*5cd0*/  IMAD.MOV R14, RZ, RZ, -R14 ;  /* 0x000000ffff0e7224 */ /* 0x000fe400078e0a0e */
[C---:B------:R-:W-:Y:S02]  /*5ce0*/  IMAD R7, R8.reuse, R16, R7 ;  /* 0x0000001008077224 */ /* 0x040fe400078e0207 */
[----:B0-----:R-:W-:Y:S02]  /*5cf0*/  IMAD.MOV.U32 R20, RZ, RZ, R13 ;  /* 0x000000ffff147224 */ /* 0x001fe400078e000d */
[C---:B------:R-:W-:Y:S02]  /*5d00*/  IMAD R21, R8.reuse, R14, R21 ;  /* 0x0000000e08157224 */ /* 0x040fe400078e0215 */
[----:B------:R-:W-:Y:S01]  /*5d10*/  @!P4 IMAD.MOV R20, RZ, RZ, -R20 ;  /* 0x000000ffff14c224 */ /* 0x000fe200078e0a14 */
[----:B------:R-:W-:Y:S01]  /*5d20*/  ISETP.GT.U32.AND P4, PT, R8, R7, PT ;  /* 0x000000070800720c */ /* 0x000fe20003f84070 */
[--C-:B------:R-:W-:Y:S01]  /*5d30*/  @!P5 IMAD.IADD R0, R0, 0x1, -R8.reuse ;  /* 0x000000010000d824 */ /* 0x100fe200078e0a08 */
[----:B------:R-:W-:Y:S01]  /*5d40*/  ISETP.GT.U32.AND P5, PT, R8, R21, PT ;  /* 0x000000150800720c */ /* 0x000fe20003fa4070 */
[C---:B------:R-:W-:Y:S01]  /*5d50*/  VIADD R12, R47.reuse, 0x54 ;  /* 0x000000542f0c7836 */ /* 0x040fe20000000000 */
[----:B------:R0:W-:Y:S01]  /*5d60*/  STL [R1+0x2888], R20 ;  /* 0x0028881401007387 */ /* 0x0001e20000100800 */
[----:B------:R-:W-:Y:S01]  /*5d70*/  @!P2 IMAD.IADD R22, R22, 0x1, -R8 ;  /* 0x000000011616a824 */ /* 0x000fe200078e0a08 */
[----:B------:R-:W-:Y:S01]  /*5d80*/  ISETP.GE.AND P2, PT, R10, RZ, PT ;  /* 0x000000ff0a00720c */ /* 0x000fe20003f46270 */
[C---:B------:R-:W-:Y:S01]  /*5d90*/  VIADD R2, R47.reuse, 0x55 ;  /* 0x000000552f027836 */ /* 0x040fe20000000000 */
[----:B------:R-:W-:Y:S01]  /*5da0*/  IABS R19, R12 ;  /* 0x0000000c00137213 */ /* 0x000fe20000000000 */
[----:B------:R-:W-:-:S02]  /*5db0*/  VIADD R16, R47, 0x56 ;  /* 0x000000562f107836 */ /* 0x000fc40000000000 */
[----:B------:R-:W-:Y:S01]  /*5dc0*/  IMAD.MOV.U32 R25, RZ, RZ, R0 ;  /* 0x000000ffff197224 */ /* 0x000fe200078e0000 */
[----:B------:R-:W-:Y:S01]  /*5dd0*/  IABS R18, R2 ;  /* 0x0000000200127213 */ /* 0x000fe20000000000 */
[--C-:B------:R-:W-:Y:S01]  /*5de0*/  @!P4 IMAD.IADD R7, R7, 0x1, -R8.reuse ;  /* 0x000000010707c824 */ /* 0x100fe200078e0a08 */
[C---:B------:R-:W-:Y:S01]  /*5df0*/  ISETP.GT.U32.AND P4, PT, R8.reuse, R22, PT ;  /* 0x000000160800720c */ /* 0x040fe20003f84070 */
[----:B------:R-:W-:Y:S01]  /*5e00*/  IMAD.HI.U32 R4, R5, R19, RZ ;  /* 0x0000001305047227 */ /* 0x000fe200078e00ff */
[----:B------:R-:W-:Y:S02]  /*5e10*/  IABS R10, R16 ;  /* 0x00000010000a7213 */ /* 0x000fe40000000000 */
[----:B------:R-:W-:Y:S01]  /*5e20*/  @!P0 IADD3 R25, PT, PT, -R25, RZ, RZ ;  /* 0x000000ff19198210 */ /* 0x000fe20007ffe1ff */
[----:B------:R-:W-:Y:S01]  /*5e30*/  @!P5 IMAD.IADD R21, R21, 0x1, -R8 ;  /* 0x000000011515d824 */ /* 0x000fe200078e0a08 */
[----:B------:R-:W-:Y:S01]  /*5e40*/  ISETP.GT.U32.AND P0, PT, R8, R7, PT ;  /* 0x000000070800720c */ /* 0x000fe20003f04070 */
[----:B------:R-:W-:-:S02]  /*5e50*/  IMAD.MOV R4, RZ, RZ, -R4 ;  /* 0x000000ffff047224 */ /* 0x000fc400078e0a04 */
[----:B------:R-:W-:Y:S01]  /*5e60*/  IMAD.HI.U32 R13, R5, R18, RZ ;  /* 0x00000012050d7227 */ /* 0x000fe200078e00ff */
[C---:B------:R-:W-:Y:S01]  /*5e70*/  ISETP.GT.U32.AND P5, PT, R8.reuse, R21, PT ;  /* 0x000000150800720c */ /* 0x040fe20003fa4070 */
[----:B------:R3:W-:Y:S02]  /*5e80*/  STL [R1+0x2884], R25 ;  /* 0x0028841901007387 */ /* 0x0007e40000100800 */
[----:B------:R-:W-:Y:S02]  /*5e90*/  IMAD R19, R8, R4, R19 ;  /* 0x0000000408137224 */ /* 0x000fe400078e0213 */
[----:B------:R-:W-:Y:S02]  /*5ea0*/  IMAD.MOV R13, RZ, RZ, -R13 ;  /* 0x000000ffff0d7224 */ /* 0x000fe400078e0a0d */
[----:B------:R-:W-:Y:S01]  /*5eb0*/  @!P4 IMAD.IADD R22, R22, 0x1, -R8 ;  /* 0x000000011616c824 */ /* 0x000fe200078e0a08 */
[C---:B------:R-:W-:Y:S01]  /*5ec0*/  ISETP.GT.U32.AND P4, PT, R8.reuse, R19, PT ;  /* 0x000000130800720c */ /* 0x040fe20003f84070 */
[----:B------:R-:W-:-:S02]  /*5ed0*/  IMAD R18, R8, R13, R18 ;  /* 0x0000000d08127224 */ /* 0x000fc400078e0212 */
[----:B------:R-:W-:-:S04]  /*5ee0*/  IMAD.HI.U32 R13, R5, R10, RZ ;  /* 0x0000000a050d7227 */ /* 0x000fc800078e00ff */
[----:B------:R-:W-:Y:S02]  /*5ef0*/  IMAD.MOV R13, RZ, RZ, -R13 ;  /* 0x000000ffff0d7224 */ /* 0x000fe400078e0a0d */
[----:B------:R-:W-:Y:S01]  /*5f00*/  @!P5 IMAD.IADD R21, R21, 0x1, -R8 ;  /* 0x000000011515d824 */ /* 0x000fe200078e0a08 */
[----:B------:R-:W-:Y:S01]  /*5f10*/  ISETP.GE.AND P5, PT, R6, RZ, PT ;  /* 0x000000ff0600720c */ /* 0x000fe20003fa6270 */
[C---:B------:R-:W-:Y:S02]  /*5f20*/  IMAD R6, R8.reuse, R13, R10 ;  /* 0x0000000d08067224 */ /* 0x040fe400078e020a */
[----:B0-----:R-:W-:Y:S02]  /*5f30*/  VIADD R20, R47, 0x57 ;  /* 0x000000572f147836 */ /* 0x001fe40000000000 */
[--C-:B------:R-:W-:Y:S01]  /*5f40*/  @!P0 IMAD.IADD R7, R7, 0x1, -R8.reuse ;  /* 0x0000000107078824 */ /* 0x100fe200078e0a08 */
[C---:B------:R-:W-:Y:S01]  /*5f50*/  ISETP.GT.U32.AND P0, PT, R8.reuse, R18, PT ;  /* 0x000000120800720c */ /* 0x040fe20003f04070 */
[--C-:B------:R-:W-:Y:S01]  /*5f60*/  @!P4 IMAD.IADD R19, R19, 0x1, -R8.reuse ;  /* 0x000000011313c824 */ /* 0x100fe200078e0a08 */
[----:B------:R-:W-:Y:S01]  /*5f70*/  ISETP.GT.U32.AND P4, PT, R8, R6, PT ;  /* 0x000000060800720c */ /* 0x000fe20003f84070 */
[----:B------:R-:W-:Y:S01]  /*5f80*/  VIADD R14, R47, 0x58 ;  /* 0x000000582f0e7836 */ /* 0x000fe20000000000 */
[----:B---3--:R-:W-:Y:S01]  /*5f90*/  IABS R25, R20 ;  /* 0x0000001400197213 */ /* 0x008fe20000000000 */
[----:B------:R-:W-:Y:S01]  /*5fa0*/  @!P3 IMAD.IADD R23, R23, 0x1, -R8 ;  /* 0x000000011717b824 */ /* 0x000fe200078e0a08 */
[----:B------:R-:W-:Y:S01]  /*5fb0*/  ISETP.GE.AND P3, PT, R9, RZ, PT ;  /* 0x000000ff0900720c */ /* 0x000fe20003f66270 */
[----:B------:R-:W-:Y:S01]  /*5fc0*/  VIADD R0, R47, 0x59 ;  /* 0x000000592f007836 */ /* 0x000fe20000000000 */
[----:B------:R-:W-:Y:S01]  /*5fd0*/  IABS R9, R14 ;  /* 0x0000000e00097213 */ /* 0x000fe20000000000 */
[----:B------:R-:W-:-:S03]  /*5fe0*/  IMAD.HI.U32 R26, R5, R25, RZ ;  /* 0x00000019051a7227 */ /* 0x000fc600078e00ff */
[----:B------:R-:W-:Y:S01]  /*5ff0*/  IABS R4, R0 ;  /* 0x0000000000047213 */ /* 0x000fe20000000000 */
[----:B------:R-:W-:-:S04]  /*6000*/  IMAD.HI.U32 R13, R5, R9, RZ ;  /* 0x00000009050d7227 */ /* 0x000fc800078e00ff */
[----:B------:R-:W-:Y:S02]  /*6010*/  IMAD.MOV R26, RZ, RZ, -R26 ;  /* 0x000000ffff1a7224 */ /* 0x000fe400078e0a1a */
[----:B------:R-:W-:Y:S01]  /*6020*/  @!P0 IMAD.IADD R18, R18, 0x1, -R8 ;  /* 0x0000000112128824 */ /* 0x000fe200078e0a08 */
[----:B------:R-:W-:Y:S01]  /*6030*/  ISETP.GE.AND P0, PT, R12, RZ, PT ;  /* 0x000000ff0c00720c */ /* 0x000fe20003f06270 */
[----:B------:R-:W-:Y:S02]  /*6040*/  IMAD.MOV.U32 R27, RZ, RZ, R22 ;  /* 0x000000ffff1b7224 */ /* 0x000fe400078e0016 */
[----:B------:R-:W-:Y:S01]  /*6050*/  @!P4 IMAD.IADD R6, R6, 0x1, -R8 ;  /* 0x000000010606c824 */ /* 0x000fe200078e0a08 */
[C---:B------:R-:W-:Y:S01]  /*6060*/  ISETP.GT.U32.AND P4, PT, R8.reuse, R18, PT ;  /* 0x000000120800720c */ /* 0x040fe20003f84070 */
[----:B------:R-:W-:Y:S02]  /*6070*/  IMAD.MOV R13, RZ, RZ, -R13 ;  /* 0x000000ffff0d7224 */ /* 0x000fe400078e0a0d */
[----:B------:R-:W-:-:S02]  /*6080*/  IMAD R12, R8, R26, R25 ;  /* 0x0000001a080c7224 */ /* 0x000fc400078e0219 */
[----:B------:R-:W-:Y:S02]  /*6090*/  IMAD.MOV.U32 R22, RZ, RZ, R7 ;  /* 0x000000ffff167224 */ /* 0x000fe400078e0007 */
[----:B------:R-:W-:Y:S01]  /*60a0*/  @!P3 IMAD.MOV R27, RZ, RZ, -R27 ;  /* 0x000000ffff1bb224 */ /* 0x000fe200078e0a1b */
[----:B------:R-:W-:Y:S01]  /*60b0*/  ISETP.GT.U32.AND P3, PT, R8, R6, PT ;  /* 0x000000060800720c */ /* 0x000fe20003f64070 */
[----:B------:R-:W-:-:S04]  /*60c0*/  IMAD.HI.U32 R10, R5, R4, RZ ;  /* 0x00000004050a7227 */ /* 0x000fc800078e00ff */
[C---:B------:R-:W-:Y:S02]  /*60d0*/  IMAD R9, R8.reuse, R13, R9 ;  /* 0x0000000d08097224 */ /* 0x040fe400078e0209 */
[----:B------:R-:W-:Y:S01]  /*60e0*/  @!P1 IMAD.MOV R23, RZ, RZ, -R23 ;  /* 0x000000ffff179224 */ /* 0x000fe200078e0a17 */
[C---:B------:R-:W-:Y:S01]  /*60f0*/  ISETP.GT.U32.AND P1, PT, R8.reuse, R19, PT ;  /* 0x000000130800720c */ /* 0x040fe20003f24070 */
[----:B------:R-:W-:Y:S01]  /*6100*/  @!P2 IMAD.MOV R22, RZ, RZ, -R22 ;  /* 0x000000ffff16a224 */ /* 0x000fe200078e0a16 */
[C---:B------:R-:W-:Y:S01]  /*6110*/  ISETP.GT.U32.AND P2, PT, R8.reuse, R12, PT ;  /* 0x0000000c0800720c */ /* 0x040fe20003f44070 */
[----:B------:R-:W-:Y:S01]  /*6120*/  IMAD.MOV R10, RZ, RZ, -R10 ;  /* 0x000000ffff0a7224 */ /* 0x000fe200078e0a0a */
[----:B------:R0:W-:Y:S01]  /*6130*/  STL [R1+0x250], R23 ;  /* 0x0002501701007387 */ /* 0x0001e20000100800 */
[----:B------:R-:W-:Y:S02]  /*6140*/  VIADD R13, R47, 0x5a ;  /* 0x0000005a2f0d7836 */ /* 0x000fe40000000000 */
[----:B------:R-:W-:Y:S01]  /*6150*/  @!P5 IMAD.MOV R21, RZ, RZ, -R21 ;  /* 0x000000ffff15d224 */ /* 0x000fe200078e0a15 */
[C---:B------:R-:W-:Y:S01]  /*6160*/  ISETP.GT.U32.AND P5, PT, R8.reuse, R9, PT ;  /* 0x000000090800720c */ /* 0x040fe20003fa4070 */
[----:B------:R-:W-:Y:S01]  /*6170*/  IMAD R4, R8, R10, R4 ;  /* 0x0000000a08047224 */ /* 0x000fe200078e0204 */
[----:B------:R-:W-:Y:S01]  /*6180*/  IABS R91, R13 ;  /* 0x0000000d005b7213 */ /* 0x000fe20000000000 */
[----:B------:R-:W-:Y:S01]  /*6190*/  STL [R1+0x24c], R27 ;  /* 0x00024c1b01007387 */ /* 0x000fe20000100800 */
[----:B------:R-:W-:-:S02]  /*61a0*/  @!P4 IMAD.IADD R18, R18, 0x1, -R8 ;  /* 0x000000011212c824 */ /* 0x000fc400078e0a08 */
[----:B------:R-:W-:Y:S01]  /*61b0*/  ISETP.GT.U32.AND P4, PT, R8, R4, PT ;  /* 0x000000040800720c */ /* 0x000fe20003f84070 */
[----:B------:R3:W-:Y:S01]  /*61c0*/  STL [R1+0x248], R22 ;  /* 0x0002481601007387 */ /* 0x0007e20000100800 */
[--C-:B------:R-:W-:Y:S01]  /*61d0*/  @!P3 IMAD.IADD R6, R6, 0x1, -R8.reuse ;  /* 0x000000010606b824 */ /* 0x100fe200078e0a08 */
[----:B------:R-:W-:Y:S01]  /*61e0*/  ISETP.GE.AND P3, PT, R16, RZ, PT ;  /* 0x000000ff1000720c */ /* 0x000fe20003f66270 */
[--C-:B------:R-:W-:Y:S01]  /*61f0*/  @!P1 IMAD.IADD R19, R19, 0x1, -R8.reuse ;  /* 0x0000000113139824 */ /* 0x100fe200078e0a08 */
[----:B------:R4:W-:Y:S01]  /*6200*/  STL [R1+0x244], R21 ;  /* 0x0002441501007387 */ /* 0x0009e20000100800 */
[--C-:B------:R-:W-:Y:S01]  /*6210*/  @!P2 IMAD.IADD R12, R12, 0x1, -R8.reuse ;  /* 0x000000010c0ca824 */ /* 0x100fe200078e0a08 */
[----:B------:R-:W-:Y:S01]  /*6220*/  ISETP.GE.AND P1, PT, R2, RZ, PT ;  /* 0x000000ff0200720c */ /* 0x000fe20003f26270 */
[----:B------:R-:W-:Y:S01]  /*6230*/  VIADD R10, R47, 0x5b ;  /* 0x0000005b2f0a7836 */ /* 0x000fe20000000000 */
[----:B0-----:R-:W-:Y:S01]  /*6240*/  MOV R23, R19 ;  /* 0x0000001300177202 */ /* 0x001fe20000000f00 */
[----:B------:R-:W-:Y:S01]  /*6250*/  @!P5 IMAD.IADD R9, R9, 0x1, -R8 ;  /* 0x000000010909d824 */ /* 0x000fe200078e0a08 */
[----:B------:R-:W-:Y:S01]  /*6260*/  ISETP.GT.U32.AND P5, PT, R8, R12, PT ;  /* 0x0000000c0800720c */ /* 0x000fe20003fa4070 */
[----:B---3--:R-:W-:Y:S01]  /*6270*/  IMAD.MOV.U32 R22, RZ, RZ, R18 ;  /* 0x000000ffff167224 */ /* 0x008fe200078e0012 */
[----:B------:R-:W-:Y:S01]  /*6280*/  IABS R7, R10 ;  /* 0x0000000a00077213 */ /* 0x000fe20000000000 */
[----:B------:R-:W-:Y:S01]  /*6290*/  @!P4 IMAD.IADD R4, R4, 0x1, -R8 ;  /* 0x000000010404c824 */ /* 0x000fe200078e0a08 */
[----:B------:R-:W-:Y:S01]  /*62a0*/  ISETP.GE.AND P2, PT, R20, RZ, PT ;  /* 0x000000ff1400720c */ /* 0x000fe20003f46270 */
[----:B----4-:R-:W-:Y:S01]  /*62b0*/  IMAD.HI.U32 R21, R5, R91, RZ ;  /* 0x0000005b05157227 */ /* 0x010fe200078e00ff */
[----:B------:R-:W-:-:S03]  /*62c0*/  ISETP.GE.AND P4, PT, R14, RZ, PT ;  /* 0x000000ff0e00720c */ /* 0x000fc60003f86270 */
[----:B------:R-:W-:Y:S02]  /*62d0*/  IMAD.MOV R16, RZ, RZ, -R21 ;  /* 0x000000ffff107224 */ /* 0x000fe400078e0a15 */
[----:B------:R-:W-:Y:S02]  /*62e0*/  @!P3 IMAD.MOV R6, RZ, RZ, -R6 ;  /* 0x000000ffff06b224 */ /* 0x000fe400078e0a06 */
[----:B------:R-:W-:Y:S02]  /*62f0*/  IMAD R91, R8, R16, R91 ;  /* 0x00000010085b7224 */ /* 0x000fe400078e025b */
[----:B------:R-:W-:-:S03]  /*6300*/  IMAD.HI.U32 R2, R5, R7, RZ ;  /* 0x0000000705027227 */ /* 0x000fc600078e00ff */
[C---:B------:R-:W-:Y:S01]  /*6310*/  ISETP.GT.U32.AND P3, PT, R8.reuse, R91, PT ;  /* 0x0000005b0800720c */ /* 0x040fe20003f64070 */
[----:B------:R-:W-:Y:S01]  /*6320*/  @!P1 IMAD.MOV R22, RZ, RZ, -R22 ;  /* 0x000000ffff169224 */ /* 0x000fe200078e0a16 */
[C---:B------:R-:W-:Y:S01]  /*6330*/  ISETP.GT.U32.AND P1, PT, R8.reuse, R4, PT ;  /* 0x000000040800720c */ /* 0x040fe20003f24070 */
[----:B------:R-:W-:Y:S02]  /*6340*/  IMAD.MOV R2, RZ, RZ, -R2 ;  /* 0x000000ffff027224 */ /* 0x000fe400078e0a02 */
[----:B------:R-:W-:Y:S01]  /*6350*/  @!P0 IMAD.MOV R23, RZ, RZ, -R23 ;  /* 0x000000ffff178224 */ /* 0x000fe200078e0a17 */
[----:B------:R-:W-:Y:S01]  /*6360*/  ISETP.GT.U32.AND P0, PT, R8, R9, PT ;  /* 0x000000090800720c */ /* 0x000fe20003f04070 */
[----:B------:R-:W-:Y:S01]  /*6370*/  @!P5 IMAD.IADD R12, R12, 0x1, -R8 ;  /* 0x000000010c0cd824 */ /* 0x000fe200078e0a08 */
[----:B------:R-:W-:Y:S01]  /*6380*/  ISETP.GE.AND P5, PT, R0, RZ, PT ;  /* 0x000000ff0000720c */ /* 0x000fe20003fa6270 */
[----:B------:R-:W-:Y:S01]  /*6390*/  IMAD R7, R8, R2, R7 ;  /* 0x0000000208077224 */ /* 0x000fe200078e0207 */
[----:B------:R-:W-:Y:S01]  /*63a0*/  STL [R1+0x240], R23 ;  /* 0x0002401701007387 */ /* 0x000fe20000100800 */
[----:B------:R-:W-:-:S02]  /*63b0*/  VIADD R0, R47, 0x5d ;  /* 0x0000005d2f007836 */ /* 0x000fc40000000000 */
[----:B------:R-:W-:Y:S01]  /*63c0*/  VIADD R2, R47, 0x5c ;  /* 0x0000005c2f027836 */ /* 0x000fe20000000000 */
[----:B------:R-:W-:Y:S01]  /*63d0*/  STL [R1+0x2880], R22 ;  /* 0x0028801601007387 */ /* 0x000fe20000100800 */
[----:B------:R-:W-:Y:S01]  /*63e0*/  IMAD.MOV.U32 R16, RZ, RZ, R12 ;  /* 0x000000ffff107224 */ /* 0x000fe200078e000c */
[----:B------:R-:W-:Y:S01]  /*63f0*/  IABS R14, R0 ;  /* 0x00000000000e7213 */ /* 0x000fe20000000000 */
[--C-:B------:R-:W-:Y:S01]  /*6400*/  @!P3 IMAD.IADD R91, R91, 0x1, -R8.reuse ;  /* 0x000000015b5bb824 */ /* 0x100fe200078e0a08 */
[----:B------:R0:W-:Y:S01]  /*6410*/  STL [R1+0x287c], R6 ;  /* 0x00287c0601007387 */ /* 0x0001e20000100800 */
[----:B------:R-:W-:Y:S01]  /*6420*/  @!P1 IMAD.IADD R4, R4, 0x1, -R8 ;  /* 0x0000000104049824 */ /* 0x000fe200078e0a08 */
[----:B------:R-:W-:Y:S01]  /*6430*/  ISETP.GE.AND P1, PT, R13, RZ, PT ;  /* 0x000000ff0d00720c */ /* 0x000fe20003f26270 */
[----:B------:R-:W-:Y:S01]  /*6440*/  @!P2 IMAD.MOV R16, RZ, RZ, -R16 ;  /* 0x000000ffff10a224 */ /* 0x000fe200078e0a10 */
[----:B------:R-:W-:Y:S01]  /*6450*/  ISETP.GT.U32.AND P2, PT, R8, R91, PT ;  /* 0x0000005b0800720c */ /* 0x000fe20003f44070 */
[----:B------:R-:W-:Y:S01]  /*6460*/  IMAD.MOV.U32 R13, RZ, RZ, R14 ;  /* 0x000000ffff0d7224 */ /* 0x000fe200078e000e */
[----:B------:R-:W-:Y:S01]  /*6470*/  ISETP.GE.AND P3, PT, R10, RZ, PT ;  /* 0x000000ff0a00720c */ /* 0x000fe20003f66270 */
[----:B------:R-:W-:Y:S01]  /*6480*/  @!P0 IMAD.IADD R9, R9, 0x1, -R8 ;  /* 0x0000000109098824 */ /* 0x000fe200078e0a08 */
[----:B------:R3:W-:Y:S01]  /*6490*/  STL [R1+0x2878], R16 ;  /* 0x0028781001007387 */ /* 0x0007e20000100800 */
[----:B------:R-:W-:Y:S01]  /*64a0*/  @!P5 IMAD.MOV R4, RZ, RZ, -R4 ;  /* 0x000000ffff04d224 */ /* 0x000fe200078e0a04 */
[----:B0-----:R-:W-:Y:S01]  /*64b0*/  IABS R6, R2 ;  /* 0x0000000200067213 */ /* 0x001fe20000000000 */
[----:B------:R-:W-:Y:S01]  /*64c0*/  IMAD.HI.U32 R12, R5, R13, RZ ;  /* 0x0000000d050c7227 */ /* 0x000fe200078e00ff */
[----:B------:R-:W-:-:S02]  /*64d0*/  ISETP.GT.U32.AND P0, PT, R8, R7, PT ;  /* 0x000000070800720c */ /* 0x000fc40003f04070 */
[----:B------:R-:W-:Y:S01]  /*64e0*/  ISETP.GE.AND P5, PT, R0, RZ, PT ;  /* 0x000000ff0000720c */ /* 0x000fe20003fa6270 */
[----:B------:R-:W-:-:S04]  /*64f0*/  IMAD.HI.U32 R14, R5, R6, RZ ;  /* 0x00000006050e7227 */ /* 0x000fc800078e00ff */
[----:B------:R-:W-:Y:S02]  /*6500*/  IMAD.MOV R10, RZ, RZ, -R14 ;  /* 0x000000ffff0a7224 */ /* 0x000fe400078e0a0e */
[----:B------:R-:W-:Y:S02]  /*6510*/  @!P2 IMAD.IADD R91, R91, 0x1, -R8 ;  /* 0x000000015b5ba824 */ /* 0x000fe400078e0a08 */
[C---:B------:R-:W-:Y:S02]  /*6520*/  IMAD R6, R8.reuse, R10, R6 ;  /* 0x0000000a08067224 */ /* 0x040fe400078e0206 */
[----:B---3--:R-:W-:Y:S02]  /*6530*/  IMAD.MOV.U32 R16, RZ, RZ, R9 ;  /* 0x000000ffff107224 */ /* 0x008fe400078e0009 */
[----:B------:R-:W-:Y:S01]  /*6540*/  VIADD R14, R47, 0x5e ;  /* 0x0000005e2f0e7836 */ /* 0x000fe20000000000 */
[----:B------:R-:W-:Y:S01]  /*6550*/  ISETP.GT.U32.AND P2, PT, R8, R6, PT ;  /* 0x000000060800720c */ /* 0x000fe20003f44070 */
[----:B------:R-:W-:Y:S01]  /*6560*/  @!P4 IMAD.MOV R16, RZ, RZ, -R16 ;  /* 0x000000ffff10c224 */ /* 0x000fe200078e0a10 */
[----:B------:R-:W-:Y:S01]  /*6570*/  ISETP.GE.AND P4, PT, R2, RZ, PT ;  /* 0x000000ff0200720c */ /* 0x000fe20003f86270 */
[----:B------:R-:W-:Y:S01]  /*6580*/  IMAD.MOV R9, RZ, RZ, -R12 ;  /* 0x000000ffff097224 */ /* 0x000fe200078e0a0c */
[----:B------:R-:W-:Y:S01]  /*6590*/  IABS R21, R14 ;  /* 0x0000000e00157213 */ /* 0x000fe20000000000 */
[----:B------:R-:W-:Y:S01]  /*65a0*/  @!P1 IMAD.MOV R91, RZ, RZ, -R91 ;  /* 0x000000ffff5b9224 */ /* 0x000fe200078e0a5b */
[----:B------:R-:W-:Y:S01]  /*65b0*/  STL [R1+0x23c], R16 ;  /* 0x00023c1001007387 */ /* 0x000fe20000100800 */
[----:B------:R-:W-:-:S02]  /*65c0*/  IMAD R13, R8, R9, R13 ;  /* 0x00000009080d7224 */ /* 0x000fc400078e020d */
[----:B------:R-:W-:Y:S01]  /*65d0*/  @!P0 IMAD.IADD R7, R7, 0x1, -R8 ;  /* 0x0000000107078824 */ /* 0x000fe200078e0a08 */
[----:B------:R0:W-:Y:S01]  /*65e0*/  STL [R1+0x238], R4 ;  /* 0x0002380401007387 */ /* 0x0001e20000100800 */
[C---:B------:R-:W-:Y:S02]  /*65f0*/  VIADD R0, R47.reuse, 0x60 ;  /* 0x000000602f007836 */ /* 0x040fe40000000000 */
[----:B------:R-:W-:Y:S01]  /*6600*/  @!P2 IADD3 R6, PT, PT, R6, -R8, RZ ;  /* 0x800000080606a210 */ /* 0x000fe20007ffe0ff */
[C---:B------:R-:W-:Y:S01]  /*6610*/  VIADD R2, R47.reuse, 0x61 ;  /* 0x000000612f027836 */ /* 0x040fe20000000000 */
[C---:B------:R-:W-:Y:S01]  /*6620*/  ISETP.GT.U32.AND P2, PT, R8.reuse, R13, PT ;  /* 0x0000000d0800720c */ /* 0x040fe20003f44070 */
[C---:B------:R-:W-:Y:S01]  /*6630*/  VIADD R10, R47.reuse, 0x62 ;  /* 0x000000622f0a7836 */ /* 0x040fe20000000000 */
[C---:B------:R-:W-:Y:S02]  /*6640*/  ISETP.GT.U32.AND P1, PT, R8.reuse, R6, PT ;  /* 0x000000060800720c */ /* 0x040fe40003f24070 */
[----:B------:R-:W-:Y:S01]  /*6650*/  ISETP.GT.U32.AND P0, PT, R8, R7, PT ;  /* 0x000000070800720c */ /* 0x000fe20003f04070 */
[----:B0-----:R-:W-:Y:S01]  /*6660*/  VIADD R4, R47, 0x5f ;  /* 0x0000005f2f047836 */ /* 0x001fe20000000000 */
[----:B------:R-:W-:-:S04]  /*6670*/  IABS R12, R2 ;  /* 0x00000002000c7213 */ /* 0x000fc80000000000 */
[----:B------:R0:W-:Y:S01]  /*6680*/  STL [R1+0x2d68], R4 ;  /* 0x002d680401007387 */ /* 0x0001e20000100800 */
[----:B------:R-:W-:Y:S02]  /*6690*/  IABS R22, R4 ;  /* 0x0000000400167213 */ /* 0x000fe40000000000 */
[--C-:B------:R-:W-:Y:S02]  /*66a0*/  @!P2 IMAD.IADD R13, R13, 0x1, -R8.reuse ;  /* 0x000000010d0da824 */ /* 0x100fe400078e0a08 */
[--C-:B------:R-:W-:Y:S02]  /*66b0*/  @!P1 IMAD.IADD R6, R6, 0x1, -R8.reuse ;  /* 0x0000000106069824 */ /* 0x100fe400078e0a08 */
[----:B------:R-:W-:Y:S01]  /*66c0*/  @!P0 IMAD.IADD R7, R7, 0x1, -R8 ;  /* 0x0000000107078824 */ /* 0x000fe200078e0a08 */
[----:B------:R-:W-:Y:S01]  /*66d0*/  ISETP.GT.U32.AND P2, PT, R8, R13, PT ;  /* 0x0000000d0800720c */ /* 0x000fe20003f44070 */
[----:B0-----:R-:W-:Y:S01]  /*66e0*/  IMAD.HI.U32 R4, R5, R21, RZ ;  /* 0x0000001505047227 */ /* 0x001fe200078e00ff */
[----:B------:R-:W-:-:S02]  /*66f0*/  ISETP.GE.AND P0, PT, R0, RZ, PT ;  /* 0x000000ff0000720c */ /* 0x000fc40003f06270 */
[----:B------:R-:W-:Y:S01]  /*6700*/  IABS R0, R0 ;  /* 0x0000000000007213 */ /* 0x000fe20000000000 */
[----:B------:R-:W-:Y:S02]  /*6710*/  IMAD.MOV R4, RZ, RZ, -R4 ;  /* 0x000000ffff047224 */ /* 0x000fe400078e0a04 */
[----:B------:R-:W-:Y:S02]  /*6720*/  IMAD.MOV.U32 R9, RZ, RZ, R7 ;  /* 0x000000ffff097224 */ /* 0x000fe400078e0007 */
[----:B------:R-:W-:Y:S02]  /*6730*/  IMAD R21, R8, R4, R21 ;  /* 0x0000000408157224 */ /* 0x000fe400078e0215 */
[----:B------:R-:W-:Y:S01]  /*6740*/  @!P3 IMAD.MOV R9, RZ, RZ, -R9 ;  /* 0x000000ffff09b224 */ /* 0x000fe200078e0a09 */
[----:B------:R-:W-:Y:S01]  /*6750*/  ISETP.GE.AND P3, PT, R2, RZ, PT ;  /* 0x000000ff0200720c */ /* 0x000fe20003f66270 */
[----:B------:R-:W-:Y:S01]  /*6760*/  @!P2 IMAD.IADD R13, R13, 0x1, -R8 ;  /* 0x000000010d0da824 */ /* 0x000fe200078e0a08 */
[----:B------:R-:W-:Y:S01]  /*6770*/  ISETP.GT.U32.AND P1, PT, R8, R21, PT ;  /* 0x000000150800720c */ /* 0x000fe20003f24070 */
[----:B------:R-:W-:Y:S01]  /*6780*/  IMAD.HI.U32 R7, R5, R0, RZ ;  /* 0x0000000005077227 */ /* 0x000fe200078e00ff */
[----:B------:R0:W-:Y:S03]  /*6790*/  STL [R1+0x2e4], R9 ;  /* 0x0002e40901007387 */ /* 0x0001e60000100800 */
[----:B------:R-:W-:-:S02]  /*67a0*/  IMAD.MOV.U32 R16, RZ, RZ, R13 ;  /* 0x000000ffff107224 */ /* 0x000fc400078e000d */
[----:B------:R-:W-:Y:S02]  /*67b0*/  IMAD.MOV R7, RZ, RZ, -R7 ;  /* 0x000000ffff077224 */ /* 0x000fe400078e0a07 */
[----:B------:R-:W-:Y:S02]  /*67c0*/  @!P5 IMAD.MOV R16, RZ, RZ, -R16 ;  /* 0x000000ffff10d224 */ /* 0x000fe400078e0a10 */
[C---:B------:R-:W-:Y:S02]  /*67d0*/  IMAD R0, R8.reuse, R7, R0 ;  /* 0x0000000708007224 */ /* 0x040fe400078e0200 */
[----:B------:R-:W-:Y:S02]  /*67e0*/  @!P1 IMAD.IADD R21, R21, 0x1, -R8 ;  /* 0x0000000115159824 */ /* 0x000fe400078e0a08 */
[----:B0-----:R-:W-:Y:S02]  /*67f0*/  IMAD.MOV.U32 R9, RZ, RZ, R6 ;  /* 0x000000ffff097224 */ /* 0x001fe400078e0006 */
[----:B------:R-:W-:Y:S01]  /*6800*/  IMAD.HI.U32 R2, R5, R12, RZ ;  /* 0x0000000c05027227 */ /* 0x000fe200078e00ff */
[----:B------:R-:W-:-:S03]  /*6810*/  ISETP.GT.U32.AND P1, PT, R8, R21, PT ;  /* 0x000000150800720c */ /* 0x000fc60003f24070 */
[----:B------:R-:W-:Y:S01]  /*6820*/  @!P4 IMAD.MOV R9, RZ, RZ, -R9 ;  /* 0x000000ffff09c224 */ /* 0x000fe200078e0a09 */
[----:B------:R-:W-:Y:S01]  /*6830*/  ISETP.GT.U32.AND P4, PT, R8, R0, PT ;  /* 0x000000000800720c */ /* 0x000fe20003f84070 */
[----:B------:R-:W-:-:S03]  /*6840*/  IMAD.HI.U32 R4, R5, R22, RZ ;  /* 0x0000001605047227 */ /* 0x000fc600078e00ff */
[----:B------:R0:W-:Y:S01]  /*6850*/  STL [R1+0x320], R9 ;  /* 0x0003200901007387 */ /* 0x0001e20000100800 */
[----:B------:R-:W-:Y:S02]  /*6860*/  IMAD.MOV R2, RZ, RZ, -R2 ;  /* 0x000000ffff027224 */ /* 0x000fe400078e0a02 */
[----:B------:R-:W-:Y:S01]  /*6870*/  IMAD.MOV R4, RZ, RZ, -R4 ;  /* 0x000000ffff047224 */ /* 0x000fe200078e0a04 */
[----:B------:R3:W-:Y:S01]  /*6880*/  STL [R1+0x2870], R16 ;  /* 0x0028701001007387 */ /* 0x0007e20000100800 */
[----:B------:R-:W-:Y:S01]  /*6890*/  @!P1 IMAD.IADD R21, R21, 0x1, -R8 ;  /* 0x0000000115159824 */ /* 0x000fe200078e0a08 */
[----:B------:R-:W-:Y:S01]  /*68a0*/  ISETP.GE.AND P1, PT, R10, RZ, PT ;  /* 0x000000ff0a00720c */ /* 0x000fe20003f26270 */
[----:B------:R-:W-:Y:S02]  /*68b0*/  IMAD R12, R8, R2, R12 ;  /* 0x00000002080c7224 */ /* 0x000fe400078e020c */
[----:B------:R-:W-:Y:S01]  /*68c0*/  @!P4 IMAD.IADD R0, R0, 0x1, -R8 ;  /* 0x000000010000c824 */ /* 0x000fe200078e0a08 */
[----:B------:R-:W-:Y:S01]  /*68d0*/  STL [R1+0x4820], R21 ;  /* 0x0048201501007387 */ /* 0x000fe20000100800 */
[C---:B------:R-:W-:Y:S01]  /*68e0*/  IMAD R22, R8.reuse, R4, R22 ;  /* 0x0000000408167224 */ /* 0x040fe200078e0216 */
[C---:B------:R-:W-:Y:S01]  /*68f0*/  ISETP.GT.U32.AND P5, PT, R8.reuse, R12, PT ;  /* 0x0000000c0800720c */ /* 0x040fe20003fa4070 */
[C---:B------:R-:W-:Y:S01]  /*6900*/  VIADD R4, R47.reuse, 0x63 ;  /* 0x000000632f047836 */ /* 0x040fe20000000000 */
[----:B------:R-:W-:Y:S01]  /*6910*/  STL [R1+0x4824], R21 ;  /* 0x0048241501007387 */ /* 0x000fe20000100800 */
[C---:B------:R-:W-:Y:S01]  /*6920*/  ISETP.GT.U32.AND P4, PT, R8.reuse, R0, PT ;  /* 0x000000000800720c */ /* 0x040fe20003f84070 */
[----:B------:R-:W-:Y:S01]  /*6930*/  VIADD R6, R47, 0x64 ;  /* 0x000000642f067836 */ /* 0x000fe20000000000 */
[----:B------:R-:W-:Y:S01]  /*6940*/  ISETP.GT.U32.AND P2, PT, R8, R22, PT ;  /* 0x000000160800720c */ /* 0x000fe20003f44070 */
[----:B------:R-:W-:Y:S01]  /*6950*/  STL [R1+0x4828], R21 ;  /* 0x0048281501007387 */ /* 0x000fe20000100800 */
[----:B------:R-:W-:-:S02]  /*6960*/  IABS R7, R4 ;  /* 0x0000000400077213 */ /* 0x000fc40000000000 */
[----:B0-----:R-:W-:Y:S01]  /*6970*/  IABS R9, R10 ;  /* 0x0000000a00097213 */ /* 0x001fe20000000000 */
[----:B------:R-:W-:Y:S01]  /*6980*/  STL [R1+0x482c], R21 ;  /* 0x00482c1501007387 */ /* 0x000fe20000100800 */
[----:B------:R-:W-:Y:S01]  /*6990*/  IABS R2, R6 ;  /* 0x0000000600027213 */ /* 0x000fe20000000000 */
[----:B------:R-:W-:Y:S02]  /*69a0*/  IMAD.HI.U32 R10, R5, R7, RZ ;  /* 0x00000007050a7227 */ /* 0x000fe400078e00ff */
[----:B------:R-:W-:Y:S02]  /*69b0*/  STL [R1+0x4830], R21 ;  /* 0x0048301501007387 */ /* 0x000fe40000100800 */
[----:B------:R-:W-:Y:S02]  /*69c0*/  IMAD.MOV R10, RZ, RZ, -R10 ;  /* 0x000000ffff0a7224 */ /* 0x000fe400078e0a0a */
[----:B------:R-:W-:Y:S01]  /*69d0*/  STL [R1+0x4834], R21 ;  /* 0x0048341501007387 */ /* 0x000fe20000100800 */
[----:B------:R-:W-:-:S02]  /*69e0*/  @!P4 IMAD.IADD R0, R0, 0x1, -R8 ;  /* 0x000000010000c824 */ /* 0x000fc400078e0a08 */
[--C-:B------:R-:W-:Y:S01]  /*69f0*/  @!P5 IMAD.IADD R12, R12, 0x1, -R8.reuse ;  /* 0x000000010c0cd824 */ /* 0x100fe200078e0a08 */
[----:B------:R-:W-:Y:S01]  /*6a00*/  STL [R1+0x4838], R21 ;  /* 0x0048381501007387 */ /* 0x000fe20000100800 */
[----:B------:R-:W-:Y:S01]  /*6a10*/  @!P2 IMAD.IADD R22, R22, 0x1, -R8 ;  /* 0x000000011616a824 */ /* 0x000fe200078e0a08 */
[----:B------:R-:W-:Y:S01]  /*6a20*/  ISETP.GE.AND P2, PT, R4, RZ, PT ;  /* 0x000000ff0400720c */ /* 0x000fe20003f46270 */
[C---:B------:R-:W-:Y:S01]  /*6a30*/  IMAD R7, R8.reuse, R10, R7 ;  /* 0x0000000a08077224 */ /* 0x040fe200078e0207 */
[----:B------:R-:W-:Y:S01]  /*6a40*/  STL [R1+0x483c], R21 ;  /* 0x00483c1501007387 */ /* 0x000fe20000100800 */
[----:B---3--:R-:W-:Y:S01]  /*6a50*/  IMAD.MOV.U32 R16, RZ, RZ, R0 ;  /* 0x000000ffff107224 */ /* 0x008fe200078e0000 */
[C---:B------:R-:W-:Y:S01]  /*6a60*/  ISETP.GT.U32.AND P5, PT, R8.reuse, R12, PT ;  /* 0x0000000c0800720c */ /* 0x040fe20003fa4070 */
[C---:B------:R-:W-:Y:S01]  /*6a70*/  IMAD.HI.U32 R4, R5.reuse, R2, RZ ;  /* 0x0000000205047227 */ /* 0x040fe200078e00ff */
[----:B------:R-:W-:Y:S03]  /*6a80*/  STL [R1+0x4840], R21 ;  /* 0x0048401501007387 */ /* 0x000fe60000100800 */
[----:B------:R-:W-:Y:S01]  /*6a90*/  @!P0 IMAD.MOV R16, RZ, RZ, -R16 ;  /* 0x000000ffff108224 */ /* 0x000fe200078e0a10 */
[----:B------:R-:W-:Y:S01]  /*6aa0*/  STL [R1+0x4844], R21 ;  /* 0x0048441501007387 */ /* 0x000fe20000100800 */
[----:B------:R-:W-:Y:S01]  /*6ab0*/  ISETP.GT.U32.AND P0, PT, R8, R7, PT ;  /* 0x000000070800720c */ /* 0x000fe20003f04070 */
[----:B------:R-:W-:Y:S01]  /*6ac0*/  IMAD.HI.U32 R13, R5, R9, RZ ;  /* 0x00000009050d7227 */ /* 0x000fe200078e00ff */
[----:B------:R-:W-:Y:S01]  /*6ad0*/  IADD3 R4, PT, PT, -R4, RZ, RZ ;  /* 0x000000ff04047210 */ /* 0x000fe20007ffe1ff */
[----:B------:R-:W-:Y:S02]  /*6ae0*/  STL [R1+0x4848], R21 ;  /* 0x0048481501007387 */ /* 0x000fe40000100800 */
[----:B------:R-:W-:-:S02]  /*6af0*/  IMAD.MOV R13, RZ, RZ, -R13 ;  /* 0x000000ffff0d7224 */ /* 0x000fc400078e0a0d */
[----:B------:R-:W-:Y:S01]  /*6b00*/  STL [R1+0x484c], R21 ;  /* 0x00484c1501007387 */ /* 0x000fe20000100800 */
[C---:B------:R-:W-:Y:S02]  /*6b10*/  IMAD R2, R8.reuse, R4, R2 ;  /* 0x0000000408027224 */ /* 0x040fe400078e0202 */
[----:B------:R-:W-:Y:S01]  /*6b20*/  IMAD R9, R8, R13, R9 ;  /* 0x0000000d08097224 */ /* 0x000fe200078e0209 */
[----:B------:R-:W-:Y:S01]  /*6b30*/  STL [R1+0x4850], R21 ;  /* 0x0048501501007387 */ /* 0x000fe20000100800 */
[----:B------:R-:W-:Y:S02]  /*6b40*/  VIADD R10, R47, 0x68 ;  /* 0x000000682f0a7836 */ /* 0x000fe40000000000 */
[--C-:B------:R-:W-:Y:S01]  /*6b50*/  @!P5 IMAD.IADD R12, R12, 0x1, -R8.reuse ;  /* 0x000000010c0cd824 */ /* 0x100fe200078e0a08 */
[----:B------:R-:W-:Y:S01]  /*6b60*/  STL [R1+0x4854], R21 ;  /* 0x0048541501007387 */ /* 0x000fe20000100800 */
[C---:B------:R-:W-:Y:S01]  /*6b70*/  ISETP.GT.U32.AND P5, PT, R8.reuse, R2, PT ;  /* 0x000000020800720c */ /* 0x040fe20003fa4070 */
[----:B------:R-:W-:Y:S01]  /*6b80*/  @!P0 IMAD.IADD R7, R7, 0x1, -R8 ;  /* 0x0000000107078824 */ /* 0x000fe200078e0a08 */
[C---:B------:R-:W-:Y:S01]  /*6b90*/  ISETP.GT.U32.AND P4, PT, R8.reuse, R9, PT ;  /* 0x000000090800720c */ /* 0x040fe20003f84070 */
[----:B------:R-:W-:Y:S01]  /*6ba0*/  STL [R1+0x4858], R21 ;  /* 0x0048581501007387 */ /* 0x000fe20000100800 */
[----:B------:R-:W-:Y:S01]  /*6bb0*/  IABS R20, R10 ;  /* 0x0000000a00147213 */ /* 0x000fe20000000000 */
[----:B------:R-:W-:Y:S01]  /*6bc0*/  IMAD.MOV.U32 R13, RZ, RZ, R12 ;  /* 0x000000ffff0d7224 */ /* 0x000fe200078e000c */
[----:B------:R-:W-:Y:S01]  /*6bd0*/  ISETP.GT.U32.AND P0, PT, R8, R7, PT ;  /* 0x000000070800720c */ /* 0x000fe20003f04070 */
[----:B------:R-:W-:Y:S01]  /*6be0*/  STL [R1+0x485c], R21 ;  /* 0x00485c1501007387 */ /* 0x000fe20000100800 */
[----:B------:R-:W-:-:S02]  /*6bf0*/  VIADD R0, R47, 0x6a ;  /* 0x0000006a2f007836 */ /* 0x000fc40000000000 */
[----:B------:R-:W-:Y:S01]  /*6c00*/  IMAD.HI.U32 R12, R5, R20, RZ ;  /* 0x00000014050c7227 */ /* 0x000fe200078e00ff */
[----:B------:R-:W-:Y:S02]  /*6c10*/  STL [R1+0x4860], R21 ;  /* 0x0048601501007387 */ /* 0x000fe40000100800 */
[----:B------:R-:W-:Y:S01]  /*6c20*/  IABS R19, R0 ;  /* 0x0000000000137213 */ /* 0x000fe20000000000 */
[----:B------:R-:W-:Y:S01]  /*6c30*/  IMAD.MOV R12, RZ, RZ, -R12 ;  /* 0x000000ffff0c7224 */ /* 0x000fe200078e0a0c */
[----:B------:R-:W-:Y:S01]  /*6c40*/  STL [R1+0x4864], R21 ;  /* 0x0048641501007387 */ /* 0x000fe20000100800 */
[--C-:B------:R-:W-:Y:S02]  /*6c50*/  @!P5 IMAD.IADD R2, R2, 0x1, -R8.reuse ;  /* 0x000000010202d824 */ /* 0x100fe400078e0a08 */
[----:B------:R-:W-:Y:S01]  /*6c60*/  @!P4 IMAD.IADD R9, R9, 0x1, -R8 ;  /* 0x000000010909c824 */ /* 0x000fe200078e0a08 */
[----:B------:R-:W-:Y:S01]  /*6c70*/  STL [R1+0x4868], R21 ;  /* 0x0048681501007387 */ /* 0x000fe20000100800 */
[C---:B------:R-:W-:Y:S01]  /*6c80*/  IMAD R20, R8.reuse, R12, R20 ;  /* 0x0000000c08147224 */ /* 0x040fe200078e0214 */
[----:B------:R-:W-:Y:S01]  /*6c90*/  ISETP.GT.U32.AND P5, PT, R8, R2, PT ;  /* 0x000000020800720c */ /* 0x000fe20003fa4070 */
[----:B------:R-:W-:Y:S01]  /*6ca0*/  @!P3 IMAD.MOV R13, RZ, RZ, -R13 ;  /* 0x000000ffff0db224 */ /* 0x000fe200078e0a0d */
[----:B------:R-:W-:Y:S01]  /*6cb0*/  STL [R1+0x486c], R21 ;  /* 0x00486c1501007387 */ /* 0x000fe20000100800 */
[----:B------:R-:W-:Y:S01]  /*6cc0*/  ISETP.GE.AND P3, PT, R6, RZ, PT ;  /* 0x000000ff0600720c */ /* 0x000fe20003f66270 */
[----:B------:R-:W-:Y:S01]  /*6cd0*/  IMAD.HI.U32 R6, R5, R19, RZ ;  /* 0x0000001305067227 */ /* 0x000fe200078e00ff */
[C---:B------:R-:W-:Y:S01]  /*6ce0*/  ISETP.GT.U32.AND P4, PT, R8.reuse, R9, PT ;  /* 0x000000090800720c */ /* 0x040fe20003f84070 */
[----:B------:R-:W-:Y:S02]  /*6cf0*/  STL [R1+0x4870], R21 ;  /* 0x0048701501007387 */ /* 0x000fe40000100800 */
[----:B------:R-:W-:Y:S01]  /*6d00*/  @!P0 IMAD.IADD R7, R7, 0x1, -R8 ;  /* 0x0000000107078824 */ /* 0x000fe200078e0a08 */
[----:B------:R-:W-:Y:S01]  /*6d10*/  ISETP.GT.U32.AND P0, PT, R8, R20, PT ;  /* 0x000000140800720c */ /* 0x000fe20003f04070 */
[----:B------:R-:W-:Y:S01]  /*6d20*/  STL [R1+0x4874], R21 ;  /* 0x0048741501007387 */ /* 0x000fe20000100800 */
[----:B------:R-:W-:-:S02]  /*6d30*/  IMAD.MOV R6, RZ, RZ, -R6 ;  /* 0x000000ffff067224 */ /* 0x000fc400078e0a06 */
[--C-:B------:R-:W-:Y:S01]  /*6d40*/  @!P5 IMAD.IADD R2, R2, 0x1, -R8.reuse ;  /* 0x000000010202d824 */ /* 0x100fe200078e0a08 */
[----:B------:R-:W-:Y:S01]  /*6d50*/  STL [R1+0x4878], R21 ;  /* 0x0048781501007387 */ /* 0x000fe20000100800 */
[C---:B------:R-:W-:Y:S02]  /*6d60*/  IMAD R19, R8.reuse, R6, R19 ;  /* 0x0000000608137224 */ /* 0x040fe400078e0213 */
[----:B------:R-:W-:Y:S01]  /*6d70*/  VIADD R6, R47, 0x6b ;  /* 0x0000006b2f067836 */ /* 0x000fe20000000000 */
[----:B------:R-:W-:Y:S01]  /*6d80*/  STL [R1+0x487c], R21 ;  /* 0x00487c1501007387 */ /* 0x000fe20000100800 */
[--C-:B------:R-:W-:Y:S01]  /*6d90*/  @!P4 IMAD.IADD R9, R9, 0x1, -R8.reuse ;  /* 0x000000010909c824 */ /* 0x100fe200078e0a08 */
[----:B------:R-:W-:Y:S01]  /*6da0*/  ISETP.GT.U32.AND P5, PT, R8, R19, PT ;  /* 0x000000130800720c */ /* 0x000fe20003fa4070 */
[----:B------:R-:W-:Y:S01]  /*6db0*/  VIADD R4, R47, 0x69 ;  /* 0x000000692f047836 */ /* 0x000fe20000000000 */
[----:B------:R-:W-:Y:S01]  /*6dc0*/  STL [R1+0x4880], R21 ;  /* 0x0048801501007387 */ /* 0x000fe20000100800 */
[----:B------:R-:W-:Y:S01]  /*6dd0*/  @!P0 IMAD.IADD R20, R20, 0x1, -R8 ;  /* 0x0000000114148824 */ /* 0x000fe200078e0a08 */
[----:B------:R-:W-:Y:S01]  /*6de0*/  IABS R30, R6 ;  /* 0x00000006001e7213 */ /* 0x000fe20000000000 */
[----:B------:R-:W-:Y:S01]  /*6df0*/  IMAD.MOV.U32 R18, RZ, RZ, R9 ;  /* 0x000000ffff127224 */ /* 0x000fe200078e0009 */
[----:B------:R-:W-:Y:S01]  /*6e00*/  STL [R1+0x4884], R21 ;  /* 0x0048841501007387 */ /* 0x000fe20000100800 */
[----:B------:R-:W-:-:S02]  /*6e10*/  IABS R29, R4 ;  /* 0x00000004001d7213 */ /* 0x000fc40000000000 */
[----:B------:R-:W-:Y:S01]  /*6e20*/  ISETP.GT.U32.AND P0, PT, R8, R20, PT ;  /* 0x000000140800720c */ /* 0x000fe20003f04070 */
[----:B------:R-:W-:Y:S01]  /*6e30*/  STL [R1+0x4888], R21 ;  /* 0x0048881501007387 */ /* 0x000fe20000100800 */
[----:B------:R-:W-:Y:S01]  /*6e40*/  @!P1 IMAD.MOV R18, RZ, RZ, -R18 ;  /* 0x000000ffff129224 */ /* 0x000fe200078e0a12 */
[----:B------:R-:W-:Y:S02]  /*6e50*/  ISETP.GE.AND P4, PT, R10, RZ, PT ;  /* 0x000000ff0a00720c */ /* 0x000fe40003f86270 */
[----:B------:R-:W-:Y:S01]  /*6e60*/  STL [R1+0x488c], R21 ;  /* 0x00488c1501007387 */ /* 0x000fe20000100800 */
[----:B------:R-:W-:-:S03]  /*6e70*/  @!P5 IADD3 R19, PT, PT, R19, -R8, RZ ;  /* 0x800000081313d210 */ /* 0x000fc60007ffe0ff */
[----:B------:R-:W-:Y:S01]  /*6e80*/  STL [R1+0x4890], R21 ;  /* 0x0048901501007387 */ /* 0x000fe20000100800 */
[----:B------:R-:W-:-:S03]  /*6e90*/  ISETP.GT.U32.AND P5, PT, R8, R19, PT ;  /* 0x000000130800720c */ /* 0x000fc60003fa4070 */
[----:B------:R-:W-:Y:S01]  /*6ea0*/  STL [R1+0x4894], R21 ;  /* 0x0048941501007387 */ /* 0x000fe20000100800 */
[----:B------:R-:W-:Y:S01]  /*6eb0*/  @!P0 IMAD.IADD R20, R20, 0x1, -R8 ;  /* 0x0000000114148824 */ /* 0x000fe200078e0a08 */
[----:B------:R-:W-:Y:S02]  /*6ec0*/  ISETP.GE.AND P0, PT, R6, RZ, PT ;  /* 0x000000ff0600720c */ /* 0x000fe40003f06270 */
[----:B------:R-:W-:Y:S01]  /*6ed0*/  STL [R1+0x4898], R21 ;  /* 0x0048981501007387 */ /* 0x000fe20000100800 */
[----:B------:R-:W-:-:S03]  /*6ee0*/  IMAD.MOV.U32 R82, RZ, RZ, R20 ;  /* 0x000000ffff527224 */ /* 0x000fc600078e0014 */
[----:B------:R-:W-:Y:S01]  /*6ef0*/  STL [R1+0x489c], R21 ;  /* 0x00489c1501007387 */ /* 0x000fe20000100800 */
[----:B------:R-:W-:Y:S02]  /*6f00*/  @!P4 IMAD.MOV R82, RZ, RZ, -R82 ;  /* 0x000000ffff52c224 */ /* 0x000fe400078e0a52 */
[----:B------:R-:W-:Y:S01]  /*6f10*/  @!P5 IMAD.IADD R19, R19, 0x1, -R8 ;  /* 0x000000011313d824 */ /* 0x000fe200078e0a08 */
[----:B------:R-:W-:Y:S04]  /*6f20*/  STL [R1+0x48a0], R21 ;  /* 0x0048a01501007387 */ /* 0x000fe80000100800 */
        /* <DEDUP_REMOVED lines=58> */
[----:B------:R0:W-:Y:S04]  /*72d0*/  STL [R1+0x31c], R16 ;  /* 0x00031c1001007387 */ /* 0x0001e80000100800 */
[----:B------:R3:W-:Y:S04]  /*72e0*/  STL [R1+0x318], R13 ;  /* 0x0003180d01007387 */ /* 0x0007e80000100800 */
[----:B------:R4:W-:Y:S01]  /*72f0*/  STL [R1+0x314], R18 ;  /* 0x0003141201007387 */ /* 0x0009e20000100800 */
[----:B0-----:R-:W-:-:S02]  /*7300*/  IMAD.MOV.U32 R16, RZ, RZ, R7 ;  /* 0x000000ffff107224 */ /* 0x001fc400078e0007 */
[----:B------:R-:W-:Y:S02]  /*7310*/  IMAD.MOV.U32 R7, RZ, RZ, R2 ;  /* 0x000000ffff077224 */ /* 0x000fe400078e0002 */
[----:B------:R-:W-:Y:S01]  /*7320*/  @!P2 IMAD.MOV R16, RZ, RZ, -R16 ;  /* 0x000000ffff10a224 */ /* 0x000fe200078e0a10 */
[----:B------:R-:W-:Y:S01]  /*7330*/  ISETP.GE.AND P2, PT, R4, RZ, PT ;  /* 0x000000ff0400720c */ /* 0x000fe20003f46270 */
[----:B------:R-:W-:Y:S01]  /*7340*/  @!P3 IMAD.MOV R7, RZ, RZ, -R7 ;  /* 0x000000ffff07b224 */ /* 0x000fe200078e0a07 */
[----:B------:R-:W-:Y:S01]  /*7350*/  ISETP.GE.AND P3, PT, R0, RZ, PT ;  /* 0x000000ff0000720c */ /* 0x000fe20003f66270 */
[----:B------:R-:W-:Y:S01]  /*7360*/  VIADD R4, R47, 0x6c ;  /* 0x0000006c2f047836 */ /* 0x000fe20000000000 */
[----:B------:R0:W-:Y:S01]  /*7370*/  STL [R1+0x310], R16 ;  /* 0x0003101001007387 */ /* 0x0001e20000100800 */
[----:B---3--:R-:W-:-:S03]  /*7380*/  IMAD.HI.U32 R13, R5, R29, RZ ;  /* 0x0000001d050d7227 */ /* 0x008fc600078e00ff */
[----:B------:R3:W-:Y:S01]  /*7390*/  STL [R1+0x30c], R7 ;  /* 0x00030c0701007387 */ /* 0x0007e20000100800 */
[----:B------:R-:W-:Y:S01]  /*73a0*/  IABS R12, R4 ;  /* 0x00000004000c7213 */ /* 0x000fe20000000000 */
[----:B------:R-:W-:Y:S02]  /*73b0*/  IMAD.MOV R10, RZ, RZ, -R13 ;  /* 0x000000ffff0a7224 */ /* 0x000fe400078e0a0d */
[----:B----4-:R-:W-:Y:S01]  /*73c0*/  VIADD R18, R47, 0x70 ;  /* 0x000000702f127836 */ /* 0x010fe20000000000 */
[----:B------:R-:W-:Y:S01]  /*73d0*/  STL [R1+0x820], R79 ;  /* 0x0008204f01007387 */ /* 0x000fe20000100800 */
[C---:B------:R-:W-:Y:S01]  /*73e0*/  IMAD.HI.U32 R2, R5.reuse, R12, RZ ;  /* 0x0000000c05027227 */ /* 0x040fe200078e00ff */
[----:B0-----:R-:W-:Y:S02]  /*73f0*/  IABS R16, R28 ;  /* 0x0000001c00107213 */ /* 0x001fe40000000000 */
[----:B------:R-:W-:Y:S01]  /*7400*/  IABS R25, R18 ;  /* 0x0000001200197213 */ /* 0x000fe20000000000 */
[----:B---3--:R-:W-:Y:S01]  /*7410*/  IMAD.HI.U32 R7, R5, R30, RZ ;  /* 0x0000001e05077227 */ /* 0x008fe200078e00ff */
[----:B------:R-:W-:Y:S03]  /*7420*/  STL [R1+0x308], R82 ;  /* 0x0003085201007387 */ /* 0x000fe60000100800 */
[----:B------:R-:W-:-:S02]  /*7430*/  IMAD.MOV R6, RZ, RZ, -R7 ;  /* 0x000000ffff067224 */ /* 0x000fc400078e0a07 */
[C---:B------:R-:W-:Y:S02]  /*7440*/  IMAD R29, R8.reuse, R10, R29 ;  /* 0x0000000a081d7224 */ /* 0x040fe400078e021d */
[C---:B------:R-:W-:Y:S02]  /*7450*/  IMAD R30, R8.reuse, R6, R30 ;  /* 0x00000006081e7224 */ /* 0x040fe400078e021e */
[----:B------:R-:W-:Y:S01]  /*7460*/  IMAD.MOV R2, RZ, RZ, -R2 ;  /* 0x000000ffff027224 */ /* 0x000fe200078e0a02 */
[C---:B------:R-:W-:Y:S01]  /*7470*/  ISETP.GT.U32.AND P1, PT, R8.reuse, R29, PT ;  /* 0x0000001d0800720c */ /* 0x040fe20003f24070 */
[----:B------:R-:W-:Y:S01]  /*7480*/  IMAD.HI.U32 R0, R5, R25, RZ ;  /* 0x0000001905007227 */ /* 0x000fe200078e00ff */
[----:B------:R-:W-:-:S03]  /*7490*/  ISETP.GT.U32.AND P5, PT, R8, R30, PT ;  /* 0x0000001e0800720c */ /* 0x000fc60003fa4070 */
[C---:B------:R-:W-:Y:S02]  /*74a0*/  IMAD R12, R8.reuse, R2, R12 ;  /* 0x00000002080c7224 */ /* 0x040fe400078e020c */
[----:B------:R-:W-:Y:S02]  /*74b0*/  IMAD.MOV R0, RZ, RZ, -R0 ;  /* 0x000000ffff007224 */ /* 0x000fe400078e0a00 */
[----:B------:R-:W-:Y:S02]  /*74c0*/  VIADD R13, R47, 0x72 ;  /* 0x000000722f0d7836 */ /* 0x000fe40000000000 */
[----:B------:R-:W-:Y:S02]  /*74d0*/  IMAD R25, R8, R0, R25 ;  /* 0x0000000008197224 */ /* 0x000fe400078e0219 */
[--C-:B------:R-:W-:Y:S01]  /*74e0*/  @!P1 IMAD.IADD R29, R29, 0x1, -R8.reuse ;  /* 0x000000011d1d9824 */ /* 0x100fe200078e0a08 */
[----:B------:R-:W-:Y:S01]  /*74f0*/  IABS R7, R13 ;  /* 0x0000000d00077213 */ /* 0x000fe20000000000 */
[----:B------:R-:W-:Y:S01]  /*7500*/  @!P5 IMAD.IADD R30, R30, 0x1, -R8 ;  /* 0x000000011e1ed824 */ /* 0x000fe200078e0a08 */
[C---:B------:R-:W-:Y:S01]  /*7510*/  ISETP.GT.U32.AND P5, PT, R8.reuse, R12, PT ;  /* 0x0000000c0800720c */ /* 0x040fe20003fa4070 */
[----:B------:R-:W-:Y:S01]  /*7520*/  VIADD R6, R47, 0x73 ;  /* 0x000000732f067836 */ /* 0x000fe20000000000 */
[C---:B------:R-:W-:Y:S01]  /*7530*/  ISETP.GT.U32.AND P1, PT, R8.reuse, R29, PT ;  /* 0x0000001d0800720c */ /* 0x040fe20003f24070 */
[----:B------:R-:W-:Y:S01]  /*7540*/  IMAD.HI.U32 R31, R5, R7, RZ ;  /* 0x00000007051f7227 */ /* 0x000fe200078e00ff */
[----:B------:R-:W-:-:S02]  /*7550*/  ISETP.GT.U32.AND P4, PT, R8, R30, PT ;  /* 0x0000001e0800720c */ /* 0x000fc40003f84070 */
[----:B------:R-:W-:Y:S01]  /*7560*/  IABS R27, R6 ;  /* 0x00000006001b7213 */ /* 0x000fe20000000000 */
[----:B------:R-:W-:Y:S02]  /*7570*/  VIADD R2, R47, 0x74 ;  /* 0x000000742f027836 */ /* 0x000fe40000000000 */
[----:B------:R-:W-:-:S03]  /*7580*/  IMAD.HI.U32 R0, R5, R16, RZ ;  /* 0x0000001005007227 */ /* 0x000fc600078e00ff */
[----:B------:R-:W-:Y:S01]  /*7590*/  IABS R9, R2 ;  /* 0x0000000200097213 */ /* 0x000fe20000000000 */
[--C-:B------:R-:W-:Y:S01]  /*75a0*/  @!P5 IMAD.IADD R12, R12, 0x1, -R8.reuse ;  /* 0x000000010c0cd824 */ /* 0x100fe200078e0a08 */
[----:B------:R-:W-:Y:S01]  /*75b0*/  ISETP.GT.U32.AND P5, PT, R8, R25, PT ;  /* 0x000000190800720c */ /* 0x000fe20003fa4070 */
[----:B------:R-:W-:Y:S01]  /*75c0*/  @!P1 IMAD.IADD R29, R29, 0x1, -R8 ;  /* 0x000000011d1d9824 */ /* 0x000fe200078e0a08 */
[----:B------:R-:W-:Y:S01]  /*75d0*/  ISETP.GE.AND P1, PT, R4, RZ, PT ;  /* 0x000000ff0400720c */ /* 0x000fe20003f26270 */
[----:B------:R-:W-:-:S04]  /*75e0*/  IMAD.HI.U32 R26, R5, R27, RZ ;  /* 0x0000001b051a7227 */ /* 0x000fc800078e00ff */
[----:B------:R-:W-:Y:S02]  /*75f0*/  IMAD.MOV R31, RZ, RZ, -R31 ;  /* 0x000000ffff1f7224 */ /* 0x000fe400078e0a1f */
[----:B------:R-:W-:Y:S02]  /*7600*/  IMAD.MOV.U32 R78, RZ, RZ, R29 ;  /* 0x000000ffff4e7224 */ /* 0x000fe400078e001d */
[----:B------:R-:W-:Y:S02]  /*7610*/  VIADD R10, R47, 0x78 ;  /* 0x000000782f0a7836 */ /* 0x000fe40000000000 */
[----:B------:R-:W-:Y:S01]  /*7620*/  @!P5 IMAD.IADD R25, R25, 0x1, -R8 ;  /* 0x000000011919d824 */ /* 0x000fe200078e0a08 */
[----:B------:R-:W-:Y:S01]  /*7630*/  ISETP.GT.U32.AND P5, PT, R8, R12, PT ;  /* 0x0000000c0800720c */ /* 0x000fe20003fa4070 */
[----:B------:R-:W-:Y:S01]  /*7640*/  IMAD.MOV R0, RZ, RZ, -R0 ;  /* 0x000000ffff007224 */ /* 0x000fe200078e0a00 */
[----:B------:R-:W-:Y:S01]  /*7650*/  @!P2 IADD3 R78, PT, PT, -R78, RZ, RZ ;  /* 0x000000ff4e4ea210 */ /* 0x000fe20007ffe1ff */
[----:B------:R-:W-:Y:S01]  /*7660*/  IMAD.MOV R26, RZ, RZ, -R26 ;  /* 0x000000ffff1a7224 */ /* 0x000fe200078e0a1a */
[----:B------:R-:W-:Y:S01]  /*7670*/  IABS R4, R10 ;  /* 0x0000000a00047213 */ /* 0x000fe20000000000 */
[C---:B------:R-:W-:Y:S01]  /*7680*/  IMAD R7, R8.reuse, R31, R7 ;  /* 0x0000001f08077224 */ /* 0x040fe200078e0207 */
[C---:B------:R-:W-:Y:S01]  /*7690*/  ISETP.GT.U32.AND P2, PT, R8.reuse, R25, PT ;  /* 0x000000190800720c */ /* 0x040fe20003f44070 */
[----:B------:R-:W-:Y:S01]  /*76a0*/  IMAD R16, R8, R0, R16 ;  /* 0x0000000008107224 */ /* 0x000fe200078e0210 */
[----:B------:R-:W-:Y:S01]  /*76b0*/  STL [R1+0x304], R78 ;  /* 0x0003044e01007387 */ /* 0x000fe20000100800 */
[----:B------:R-:W-:-:S04]  /*76c0*/  IMAD.HI.U32 R23, R5, R9, RZ ;  /* 0x0000000905177227 */ /* 0x000fc800078e00ff */
[----:B------:R-:W-:Y:S02]  /*76d0*/  IMAD R27, R8, R26, R27 ;  /* 0x0000001a081b7224 */ /* 0x000fe400078e021b */
[----:B------:R-:W-:Y:S01]  /*76e0*/  @!P4 IMAD.IADD R30, R30, 0x1, -R8 ;  /* 0x000000011e1ec824 */ /* 0x000fe200078e0a08 */
[C---:B------:R-:W-:Y:S01]  /*76f0*/  ISETP.GT.U32.AND P4, PT, R8.reuse, R7, PT ;  /* 0x000000070800720c */ /* 0x040fe20003f84070 */
[----:B------:R-:W-:Y:S01]  /*7700*/  @!P3 IMAD.MOV R19, RZ, RZ, -R19 ;  /* 0x000000ffff13b224 */ /* 0x000fe200078e0a13 */
[----:B------:R-:W-:Y:S01]  /*7710*/  ISETP.GT.U32.AND P3, PT, R8, R16, PT ;  /* 0x000000100800720c */ /* 0x000fe20003f64070 */
[----:B------:R-:W-:-:S03]  /*7720*/  IMAD.HI.U32 R0, R5, R4, RZ ;  /* 0x0000000405007227 */ /* 0x000fc600078e00ff */
[----:B------:R0:W-:Y:S01]  /*7730*/  STL [R1+0x300], R19 ;  /* 0x0003001301007387 */ /* 0x0001e20000100800 */
[----:B------:R-:W-:Y:S02]  /*7740*/  IMAD.MOV R23, RZ, RZ, -R23 ;  /* 0x000000ffff177224 */ /* 0x000fe400078e0a17 */
[----:B------:R-:W-:Y:S01]  /*7750*/  @!P5 IMAD.IADD R12, R12, 0x1, -R8 ;  /* 0x000000010c0cd824 */ /* 0x000fe200078e0a08 */
[C---:B------:R-:W-:Y:S01]  /*7760*/  ISETP.GT.U32.AND P5, PT, R8.reuse, R27, PT ;  /* 0x0000001b0800720c */ /* 0x040fe20003fa4070 */
[----:B------:R-:W-:Y:S02]  /*7770*/  IMAD.MOV R0, RZ, RZ, -R0 ;  /* 0x000000ffff007224 */ /* 0x000fe400078e0a00 */
[C---:B------:R-:W-:Y:S02]  /*7780*/  IMAD R9, R8.reuse, R23, R9 ;  /* 0x0000001708097224 */ /* 0x040fe400078e0209 */
[----:B------:R-:W-:Y:S01]  /*7790*/  VIADD R26, R47, 0x7a ;  /* 0x0000007a2f1a7836 */ /* 0x000fe20000000000 */
[----:B0-----:R-:W-:Y:S01]  /*77a0*/  IABS R19, R79 ;  /* 0x0000004f00137213 */ /* 0x001fe20000000000 */
[----:B------:R-:W-:-:S02]  /*77b0*/  IMAD R4, R8, R0, R4 ;  /* 0x0000000008047224 */ /* 0x000fc400078e0204 */
[--C-:B------:R-:W-:Y:S01]  /*77c0*/  @!P2 IMAD.IADD R25, R25, 0x1, -R8.reuse ;  /* 0x000000011919a824 */ /* 0x100fe200078e0a08 */
[----:B------:R-:W-:Y:S01]  /*77d0*/  ISETP.GT.U32.AND P2, PT, R8, R9, PT ;  /* 0x000000090800720c */ /* 0x000fe20003f44070 */
[----:B------:R-:W-:Y:S01]  /*77e0*/  VIADD R23, R47, 0x79 ;  /* 0x000000792f177836 */ /* 0x000fe20000000000 */
[----:B------:R-:W-:Y:S01]  /*77f0*/  IABS R20, R26 ;  /* 0x0000001a00147213 */ /* 0x000fe20000000000 */
[--C-:B------:R-:W-:Y:S02]  /*7800*/  @!P4 IMAD.IADD R7, R7, 0x1, -R8.reuse ;  /* 0x000000010707c824 */ /* 0x100fe400078e0a08 */
[--C-:B------:R-:W-:Y:S01]  /*7810*/  @!P3 IMAD.IADD R16, R16, 0x1, -R8.reuse ;  /* 0x000000011010b824 */ /* 0x100fe200078e0a08 */
[C---:B------:R-:W-:Y:S01]  /*7820*/  ISETP.GT.U32.AND P3, PT, R8.reuse, R4, PT ;  /* 0x000000040800720c */ /* 0x040fe20003f64070 */
[----:B------:R-:W-:Y:S01]  /*7830*/  @!P5 IMAD.IADD R27, R27, 0x1, -R8 ;  /* 0x000000011b1bd824 */ /* 0x000fe200078e0a08 */
[----:B------:R-:W-:Y:S01]  /*7840*/  IABS R0, R23 ;  /* 0x0000001700007213 */ /* 0x000fe20000000000 */
[----:B------:R-:W-:Y:S01]  /*7850*/  IMAD.HI.U32 R29, R5, R20, RZ ;  /* 0x00000014051d7227 */ /* 0x000fe200078e00ff */
[----:B------:R-:W-:-:S02]  /*7860*/  ISETP.GT.U32.AND P5, PT, R8, R7, PT ;  /* 0x000000070800720c */ /* 0x000fc40003fa4070 */
[----:B------:R-:W-:Y:S01]  /*7870*/  ISETP.GT.U32.AND P4, PT, R8, R16, PT ;  /* 0x000000100800720c */ /* 0x000fe20003f84070 */
[----:B------:R-:W-:-:S04]  /*7880*/  IMAD.HI.U32 R31, R5, R0, RZ ;  /* 0x00000000051f7227 */ /* 0x000fc800078e00ff */
[----:B------:R-:W-:Y:S02]  /*7890*/  VIADD R78, R47, 0x7c ;  /* 0x0000007c2f4e7836 */ /* 0x000fe40000000000 */
[----:B------:R-:W-:Y:S02]  /*78a0*/  IMAD.MOV R29, RZ, RZ, -R29 ;  /* 0x000000ffff1d7224 */ /* 0x000fe400078e0a1d */
[----:B------:R-:W-:Y:S01]  /*78b0*/  @!P2 IMAD.IADD R9, R9, 0x1, -R8 ;  /* 0x000000010909a824 */ /* 0x000fe200078e0a08 */
[C---:B------:R-:W-:Y:S01]  /*78c0*/  ISETP.GT.U32.AND P2, PT, R8.reuse, R27, PT ;  /* 0x0000001b0800720c */ /* 0x040fe20003f44070 */
[----:B------:R-:W-:Y:S01]  /*78d0*/  IMAD.MOV R31, RZ, RZ, -R31 ;  /* 0x000000ffff1f7224 */ /* 0x000fe200078e0a1f */
[----:B------:R0:W-:Y:S01]  /*78e0*/  STL [R1+0x26dc], R78 ;  /* 0x0026dc4e01007387 */ /* 0x0001e20000100800 */
[----:B------:R-:W-:Y:S01]  /*78f0*/  IMAD R20, R8, R29, R20 ;  /* 0x0000001d08147224 */ /* 0x000fe200078e0214 */
[----:B------:R-:W-:Y:S01]  /*7900*/  IABS R29, R78 ;  /* 0x0000004e001d7213 */ /* 0x000fe20000000000 */
[----:B------:R-:W-:-:S02]  /*7910*/  @!P0 IMAD.MOV R30, RZ, RZ, -R30 ;  /* 0x000000ffff1e8224 */ /* 0x000fc400078e0a1e */
[----:B------:R-:W-:Y:S01]  /*7920*/  @!P3 IMAD.IADD R4, R4, 0x1, -R8 ;  /* 0x000000010404b824 */ /* 0x000fe200078e0a08 */
[C---:B------:R-:W-:Y:S01]  /*7930*/  ISETP.GT.U32.AND P3, PT, R8.reuse, R9, PT ;  /* 0x000000090800720c */ /* 0x040fe20003f64070 */
[C---:B------:R-:W-:Y:S01]  /*7940*/  IMAD R0, R8.reuse, R31, R0 ;  /* 0x0000001f08007224 */ /* 0x040fe200078e0200 */
[----:B------:R3:W-:Y:S01]  /*7950*/  STL [R1+0x2fc], R30 ;  /* 0x0002fc1e01007387 */ /* 0x0007e20000100800 */
[----:B------:R-:W-:Y:S01]  /*7960*/  IMAD.HI.U32 R31, R5, R19, RZ ;  /* 0x00000013051f7227 */ /* 0x000fe200078e00ff */
[C---:B------:R-:W-:Y:S01]  /*7970*/  ISETP.GT.U32.AND P0, PT, R8.reuse, R4, PT ;  /* 0x000000040800720c */ /* 0x040fe20003f04070 */
[----:B0-----:R-:W0:Y:S01]  /*7980*/  LDC R78, c[0x0][0x3ac] ;  /* 0x0000eb00ff4e7b82 */ /* 0x001e220000000800 */
[----:B------:R-:W-:Y:S01]  /*7990*/  STL [R1+0x51a0], R5 ;  /* 0x0051a00501007387 */ /* 0x000fe20000100800 */
[----:B------:R-:W-:Y:S01]  /*79a0*/  @!P5 IMAD.IADD R7, R7, 0x1, -R8 ;  /* 0x000000010707d824 */ /* 0x000fe200078e0a08 */
[----:B------:R-:W-:Y:S01]  /*79b0*/  ISETP.GT.U32.AND P5, PT, R8, R20, PT ;  /* 0x000000140800720c */ /* 0x000fe20003fa4070 */
[----:B------:R-:W-:-:S02]  /*79c0*/  IMAD.MOV R31, RZ, RZ, -R31 ;  /* 0x000000ffff1f7224 */ /* 0x000fc400078e0a1f */
[----:B------:R-:W-:Y:S01]  /*79d0*/  @!P2 IMAD.IADD R27, R27, 0x1, -R8 ;  /* 0x000000011b1ba824 */ /* 0x000fe200078e0a08 */
[----:B------:R-:W-:Y:S01]  /*79e0*/  ISETP.GE.AND P2, PT, R18, RZ, PT ;  /* 0x000000ff1200720c */ /* 0x000fe20003f46270 */
[----:B---3--:R-:W-:-:S04]  /*79f0*/  IMAD.HI.U32 R30, R5, R29, RZ ;  /* 0x0000001d051e7227 */ /* 0x008fc800078e00ff */
[----:B------:R-:W-:Y:S02]  /*7a00*/  IMAD.MOV R30, RZ, RZ, -R30 ;  /* 0x000000ffff1e7224 */ /* 0x000fe400078e0a1e */
[C---:B------:R-:W-:Y:S02]  /*7a10*/  IMAD R19, R8.reuse, R31, R19 ;  /* 0x0000001f08137224 */ /* 0x040fe400078e0213 */
[----:B------:R-:W-:Y:S02]  /*7a20*/  IMAD R18, R8, R30, R29 ;  /* 0x0000001e08127224 */ /* 0x000fe400078e021d */
[--C-:B------:R-:W-:Y:S01]  /*7a30*/  @!P4 IMAD.IADD R16, R16, 0x1, -R8.reuse ;  /* 0x000000011010c824 */ /* 0x100fe200078e0a08 */
[C---:B------:R-:W-:Y:S01]  /*7a40*/  ISETP.GT.U32.AND P4, PT, R8.reuse, R0, PT ;  /* 0x000000000800720c */ /* 0x040fe20003f84070 */
[--C-:B------:R-:W-:Y:S01]  /*7a50*/  @!P3 IMAD.IADD R9, R9, 0x1, -R8.reuse ;  /* 0x000000010909b824 */ /* 0x100fe200078e0a08 */
[----:B------:R-:W-:Y:S01]  /*7a60*/  ISETP.GT.U32.AND P3, PT, R8, R19, PT ;  /* 0x000000130800720c */ /* 0x000fe20003f64070 */
[--C-:B------:R-:W-:Y:S01]  /*7a70*/  @!P5 IMAD.IADD R20, R20, 0x1, -R8.reuse ;  /* 0x000000011414d824 */ /* 0x100fe200078e0a08 */
[----:B------:R-:W-:Y:S01]  /*7a80*/  ISETP.GT.U32.AND P5, PT, R8, R18, PT ;  /* 0x000000120800720c */ /* 0x000fe20003fa4070 */
[----:B------:R-:W-:Y:S01]  /*7a90*/  @!P0 IMAD.IADD R4, R4, 0x1, -R8 ;  /* 0x0000000104048824 */ /* 0x000fe200078e0a08 */
[----:B------:R-:W-:Y:S01]  /*7aa0*/  ISETP.GE.AND P0, PT, R28, RZ, PT ;  /* 0x000000ff1c00720c */ /* 0x000fe20003f06270 */
[----:B------:R-:W-:Y:S01]  /*7ab0*/  IMAD.MOV.U32 R79, RZ, RZ, R12 ;  /* 0x000000ffff4f7224 */ /* 0x000fe200078e000c */
[----:B------:R-:W3:Y:S01]  /*7ac0*/  LDC R28, c[0x0][0x3a4] ;  /* 0x0000e900ff1c7b82 */ /* 0x000ee20000000800 */
[----:B------:R-:W-:Y:S01]  /*7ad0*/  @!P2 IMAD.MOV R25, RZ, RZ, -R25 ;  /* 0x000000ffff19a224 */ /* 0x000fe200078e0a19 */
[----:B------:R-:W-:Y:S01]  /*7ae0*/  ISETP.GE.AND P2, PT, R14, RZ, PT ;  /* 0x000000ff0e00720c */ /* 0x000fe20003f46270 */
[----:B------:R-:W-:-:S02]  /*7af0*/  @!P1 IMAD.MOV R79, RZ, RZ, -R79 ;  /* 0x000000ffff4f9224 */ /* 0x000fc400078e0a4f */
[--C-:B------:R-:W-:Y:S01]  /*7b00*/  @!P4 IMAD.IADD R0, R0, 0x1, -R8.reuse ;  /* 0x000000010000c824 */ /* 0x100fe200078e0a08 */
[----:B------:R-:W-:Y:S01]  /*7b10*/  ISETP.GE.AND P4, PT, R13, RZ, PT ;  /* 0x000000ff0d00720c */ /* 0x000fe20003f86270 */
[----:B------:R-:W-:Y:S01]  /*7b20*/  @!P3 IMAD.IADD R19, R19, 0x1, -R8 ;  /* 0x000000011313b824 */ /* 0x000fe200078e0a08 */
[----:B------:R-:W-:Y:S01]  /*7b30*/  ISETP.GT.U32.AND P3, PT, R8, R20, PT ;  /* 0x000000140800720c */ /* 0x000fe20003f64070 */
[----:B------:R-:W4:Y:S01]  /*7b40*/  LDC.64 R12, c[0x0][0x380] ;  /* 0x0000e000ff0c7b82 */ /* 0x000f220000000a00 */
[----:B------:R-:W-:Y:S01]  /*7b50*/  @!P5 IADD3 R18, PT, PT, R18, -R8, RZ ;  /* 0x800000081212d210 */ /* 0x000fe20007ffe0ff */
[----:B------:R-:W-:Y:S01]  /*7b60*/  @!P0 IMAD.MOV R16, RZ, RZ, -R16 ;  /* 0x000000ffff108224 */ /* 0x000fe200078e0a10 */
[C---:B------:R-:W-:Y:S01]  /*7b70*/  ISETP.GT.U32.AND P0, PT, R8.reuse, R19, PT ;  /* 0x000000130800720c */ /* 0x040fe20003f04070 */
[----:B------:R-:W-:Y:S01]  /*7b80*/  STL [R1+0x2f8], R79 ;  /* 0x0002f84f01007387 */ /* 0x000fe20000100800 */
[C---:B------:R-:W-:Y:S02]  /*7b90*/  ISETP.GT.U32.AND P5, PT, R8.reuse, R18, PT ;  /* 0x000000120800720c */ /* 0x040fe40003fa4070 */
[----:B------:R-:W-:Y:S01]  /*7ba0*/  ISETP.GT.U32.AND P1, PT, R8, R0, PT ;  /* 0x000000000800720c */ /* 0x000fe20003f24070 */
[----:B------:R-:W-:Y:S02]  /*7bb0*/  STL [R1+0x2f4], R25 ;  /* 0x0002f41901007387 */ /* 0x000fe40000100800 */
[----:B------:R-:W-:Y:S01]  /*7bc0*/  @!P4 IMAD.MOV R7, RZ, RZ, -R7 ;  /* 0x000000ffff07c224 */ /* 0x000fe200078e0a07 */
[----:B------:R-:W-:Y:S01]  /*7bd0*/  ISETP.GE.AND P4, PT, R6, RZ, PT ;  /* 0x000000ff0600720c */ /* 0x000fe20003f86270 */
[----:B------:R-:W-:Y:S01]  /*7be0*/  @!P3 IMAD.IADD R20, R20, 0x1, -R8 ;  /* 0x000000011414b824 */ /* 0x000fe200078e0a08 */
[----:B------:R0:W-:Y:S01]  /*7bf0*/  STL [R1+0x2f0], R16 ;  /* 0x0002f01001007387 */ /* 0x0001e20000100800 */
[----:B------:R-:W-:Y:S01]  /*7c00*/  ISETP.GE.AND P3, PT, R10, RZ, PT ;  /* 0x000000ff0a00720c */ /* 0x000fe20003f66270 */
[----:B---3--:R-:W-:-:S02]  /*7c10*/  IMAD R11, R11, R28, RZ ;  /* 0x0000001c0b0b7224 */ /* 0x008fc400078e02ff */
[----:B------:R3:W-:Y:S01]  /*7c20*/  STL [R1+0x2ec], R7 ;  /* 0x0002ec0701007387 */ /* 0x0007e20000100800 */
[--C-:B------:R-:W-:Y:S02]  /*7c30*/  @!P0 IMAD.IADD R19, R19, 0x1, -R8.reuse ;  /* 0x0000000113138824 */ /* 0x100fe400078e0a08 */
[--C-:B------:R-:W-:Y:S01]  /*7c40*/  @!P5 IMAD.IADD R18, R18, 0x1, -R8.reuse ;  /* 0x000000011212d824 */ /* 0x100fe200078e0a08 */
[----:B------:R-:W-:Y:S01]  /*7c50*/  STL [R1+0x49a4], R20 ;  /* 0x0049a41401007387 */ /* 0x000fe20000100800 */
[-C--:B------:R-:W-:Y:S01]  /*7c60*/  IMAD R3, R3, R28.reuse, RZ ;  /* 0x0000001c03037224 */ /* 0x080fe200078e02ff */
[----:B0-----:R-:W0:Y:S01]  /*7c70*/  LDC R16, c[0x0][0x3a0] ;  /* 0x0000e800ff107b82 */ /* 0x001e220000000800 */
[----:B------:R-:W-:Y:S01]  /*7c80*/  @!P1 IMAD.IADD R0, R0, 0x1, -R8 ;  /* 0x0000000100009824 */ /* 0x000fe200078e0a08 */
[----:B------:R-:W-:Y:S01]  /*7c90*/  STL.64 [R1+0x4c40], R20 ;  /* 0x004c401401007387 */ /* 0x000fe20000100a00 */
[----:B------:R-:W-:Y:S01]  /*7ca0*/  ISETP.GE.AND P1, PT, R2, RZ, PT ;  /* 0x000000ff0200720c */ /* 0x000fe20003f26270 */
[----:B------:R-:W-:Y:S01]  /*7cb0*/  IMAD R15, R15, R28, RZ ;  /* 0x0000001c0f0f7224 */ /* 0x000fe200078e02ff */
[----:B----4-:R-:W-:Y:S01]  /*7cc0*/  LEA R10, P0, R11, R12, 0x1 ;  /* 0x0000000c0b0a7211 */ /* 0x010fe200078008ff */
[----:B------:R4:W-:Y:S01]  /*7cd0*/  STL.64 [R1+0x4c58], R20 ;  /* 0x004c581401007387 */ /* 0x0009e20000100a00 */
[----:B------:R-:W-:Y:S01]  /*7ce0*/  IMAD R24, R24, R28, RZ ;  /* 0x0000001c18187224 */ /* 0x000fe200078e02ff */
[----:B---3--:R-:W3:Y:S01]  /*7cf0*/  LDC.64 R6, c[0x0][0x388] ;  /* 0x0000e200ff067b82 */ /* 0x008ee20000000a00 */
[----:B------:R-:W-:Y:S01]  /*7d00*/  LEA R2, P5, R3, R12, 0x1 ;  /* 0x0000000c03027211 */ /* 0x000fe200078a08ff */
[----:B------:R-:W-:Y:S01]  /*7d10*/  STL [R1+0x5110], R20 ;  /* 0x0051101401007387 */ /* 0x000fe20000100800 */
[-C--:B------:R-:W-:Y:S01]  /*7d20*/  LEA.HI.X.SX32 R11, R11, R13.reuse, 0x1, P0 ;  /* 0x0000000d0b0b7211 */ /* 0x080fe200000f0eff */
[----:B------:R-:W-:Y:S01]  /*7d30*/  IMAD R25, R90, R78, RZ ;  /* 0x0000004e5a197224 */ /* 0x000fe200078e02ff */
[-C--:B------:R-:W-:Y:S01]  /*7d40*/  LEA R14, P0, R15, R12.reuse, 0x1 ;  /* 0x0000000c0f0e7211 */ /* 0x080fe200078008ff */
[----:B------:R-:W-:Y:S01]  /*7d50*/  STL [R1+0x4988], R19 ;  /* 0x0049881301007387 */ /* 0x000fe20000100800 */
[-C--:B------:R-:W-:Y:S01]  /*7d60*/  LEA.HI.X.SX32 R3, R3, R13.reuse, 0x1, P5 ;  /* 0x0000000d03037211 */ /* 0x080fe200028f0eff */
[----:B------:R-:W-:Y:S01]  /*7d70*/  IMAD.MOV.U32 R79, RZ, RZ, R27 ;  /* 0x000000ffff4f7224 */ /* 0x000fe200078e001b */
[C---:B------:R-:W-:Y:S01]  /*7d80*/  LEA R12, P5, R24.reuse, R12, 0x1 ;  /* 0x0000000c180c7211 */ /* 0x040fe200078a08ff */
[----:B------:R-:W-:Y:S01]  /*7d90*/  STL [R1+0x498c], R18 ;  /* 0x00498c1201007387 */ /* 0x000fe20000100800 */
[-C--:B------:R-:W-:Y:S01]  /*7da0*/  LEA.HI.X.SX32 R15, R15, R13.reuse, 0x1, P0 ;  /* 0x0000000d0f0f7211 */ /* 0x080fe200000f0eff */
[----:B------:R-:W-:Y:S01]  /*7db0*/  @!P4 IMAD.MOV R79, RZ, RZ, -R79 ;  /* 0x000000ffff4fc224 */ /* 0x000fe200078e0a4f */
[----:B------:R-:W-:Y:S01]  /*7dc0*/  ISETP.GE.AND P0, PT, R23, RZ, PT ;  /* 0x000000ff1700720c */ /* 0x000fe20003f06270 */
[----:B------:R-:W-:Y:S01]  /*7dd0*/  STL.64 [R1+0x4bf8], R18 ;  /* 0x004bf81201007387 */ /* 0x000fe20000100a00 */
[----:B------:R-:W-:Y:S01]  /*7de0*/  LEA.HI.X.SX32 R13, R24, R13, 0x1, P5 ;  /* 0x0000000d180d7211 */ /* 0x000fe200028f0eff */
[----:B------:R-:W-:Y:S01]  /*7df0*/  IMAD R23, R78, 0x80, R25 ;  /* 0x000000804e177824 */ /* 0x000fe200078e0219 */
[----:B--2---:R-:W-:Y:S01]  /*7e00*/  BAR.SYNC.DEFER_BLOCKING 0x0 ;  /* 0x0000000000007b1d */ /* 0x004fe20000010000 */
[----:B------:R-:W-:Y:S01]  /*7e10*/  IMAD.MOV.U32 R78, RZ, RZ, R9 ;  /* 0x000000ffff4e7224 */ /* 0x000fe200078e0009 */
[----:B------:R-:W-:Y:S01]  /*7e20*/  PRMT R76, RZ, 0x7610, R76 ;  /* 0x00007610ff4c7816 */ /* 0x000fe2000000004c */
[----:B0-----:R-:W-:Y:S01]  /*7e30*/  VIADD R9, R16, 0xfffffffd ;  /* 0xfffffffd10097836 */ /* 0x001fe20000000000 */
[----:B------:R-:W-:Y:S01]  /*7e40*/  PRMT R77, RZ, 0x7610, R77 ;  /* 0x00007610ff4d7816 */ /* 0x000fe2000000004d */
[----:B------:R-:W-:Y:S01]  /*7e50*/  @!P1 IMAD.MOV R78, RZ, RZ, -R78 ;  /* 0x000000ffff4e9224 */ /* 0x000fe200078e0a4e */
[----:B---3--:R-:W-:Y:S01]  /*7e60*/  LEA R24, P5, R25, R6, 0x1 ;  /* 0x0000000619187211 */ /* 0x008fe200078a08ff */
[----:B------:R-:W-:Y:S01]  /*7e70*/  STL.64 [R1+0x4c88], R18 ;  /* 0x004c881201007387 */ /* 0x000fe20000100a00 */
[----:B------:R-:W-:-:S02]  /*7e80*/  ISETP.NE.U32.AND P1, PT, R90, RZ, PT ;  /* 0x000000ff5a00720c */ /* 0x000fc40003f25070 */
[-C--:B------:R-:W-:Y:S01]  /*7e90*/  LEA.HI.X.SX32 R25, R25, R7.reuse, 0x1, P5 ;  /* 0x0000000719197211 */ /* 0x080fe200028f0eff */
[----:B------:R-:W-:Y:S01]  /*7ea0*/  STL.64 [R1+0x4dd8], R18 ;  /* 0x004dd81201007387 */ /* 0x000fe20000100a00 */
[C---:B------:R-:W-:Y:S02]  /*7eb0*/  LEA R6, P5, R23.reuse, R6, 0x1 ;  /* 0x0000000617067211 */ /* 0x040fe400078a08ff */
[----:B------:R-:W-:Y:S01]  /*7ec0*/  PRMT R72, RZ, 0x7610, R72 ;  /* 0x00007610ff487816 */ /* 0x000fe20000000048 */
[----:B------:R-:W-:Y:S01]  /*7ed0*/  STL.64 [R1+0x4df8], R18 ;  /* 0x004df81201007387 */ /* 0x000fe20000100a00 */
[----:B------:R-:W-:Y:S02]  /*7ee0*/  LEA.HI.X.SX32 R7, R23, R7, 0x1, P5 ;  /* 0x0000000717077211 */ /* 0x000fe400028f0eff */
[----:B------:R-:W-:Y:S01]  /*7ef0*/  ISETP.GE.U32.AND P5, PT, R9, 0x7ffffefe, PT ;  /* 0x7ffffefe0900780c */ /* 0x000fe20003fa6070 */
[----:B------:R-:W-:Y:S01]  /*7f00*/  STL.64 [R1+0x4e18], R18 ;  /* 0x004e181201007387 */ /* 0x000fe20000100a00 */
[----:B------:R-:W-:Y:S01]  /*7f10*/  PRMT R73, RZ, 0x7610, R73 ;  /* 0x00007610ff497816 */ /* 0x000fe20000000049 */
[----:B------:R-:W-:Y:S01]  /*7f20*/  VOTEU.ALL UP0, P1 ;  /* 0x0000000000ff7886 */ /* 0x000fe20000800000 */
[----:B------:R-:W-:Y:S01]  /*7f30*/  VOTEU.ALL UP1, P1 ;  /* 0x0000000000ff7886 */ /* 0x000fe20000820000 */
[----:B------:R-:W-:Y:S01]  /*7f40*/  STL.64 [R1+0x4e38], R18 ;  /* 0x004e381201007387 */ /* 0x000fe20000100a00 */
[----:B------:R-:W-:-:S02]  /*7f50*/  PRMT R68, RZ, 0x7610, R68 ;  /* 0x00007610ff447816 */ /* 0x000fc40000000044 */
[----:B------:R-:W-:-:S04]  /*7f60*/  @!UP0 UIADD3 UR10, UPT, UPT, -UR8, 0x100000, URZ ;  /* 0x00100000080a8890 */ /* 0x000fc8000fffe1ff */
[----:B------:R-:W-:Y:S02]  /*7f70*/  @!UP0 USHF.L.U32 UR11, UR10, 0xb, URZ ;  /* 0x0000000b0a0b8899 */ /* 0x000fe400080006ff */
[----:B------:R-:W-:Y:S01]  /*7f80*/  @!UP0 USHF.L.U32 UR10, UR10, 0x1, URZ ;  /* 0x000000010a0a8899 */ /* 0x000fe200080006ff */
[----:B------:R-:W-:Y:S01]  /*7f90*/  STL.64 [R1+0x4e58], R18 ;  /* 0x004e581201007387 */ /* 0x000fe20000100a00 */
[----:B------:R-:W-:Y:S02]  /*7fa0*/  PRMT R69, RZ, 0x7610, R69 ;  /* 0x00007610ff457816 */ /* 0x000fe40000000045 */
[----:B------:R-:W-:Y:S01]  /*7fb0*/  PRMT R74, RZ, 0x7610, R74 ;  /* 0x00007610ff4a7816 */ /* 0x000fe2000000004a */
[----:B------:R-:W-:Y:S01]  /*7fc0*/  STL.64 [R1+0x4e78], R18 ;  /* 0x004e781201007387 */ /* 0x000fe20000100a00 */
[----:B------:R-:W-:Y:S02]  /*7fd0*/  PRMT R75, RZ, 0x7610, R75 ;  /* 0x00007610ff4b7816 */ /* 0x000fe4000000004b */
[----:B------:R-:W-:Y:S01]  /*7fe0*/  PRMT R64, RZ, 0x7610, R64 ;  /* 0x00007610ff407816 */ /* 0x000fe20000000040 */
[----:B------:R-:W-:Y:S01]  /*7ff0*/  STL.64 [R1+0x4e98], R18 ;  /* 0x004e981201007387 */ /* 0x000fe20000100a00 */
[----:B------:R-:W-:-:S02]  /*8000*/  PRMT R65, RZ, 0x7610, R65 ;  /* 0x00007610ff417816 */ /* 0x000fc40000000041 */
[----:B------:R-:W-:Y:S01]  /*8010*/  PRMT R70, RZ, 0x7610, R70 ;  /* 0x00007610ff467816 */ /* 0x000fe20000000046 */
        /* <DEDUP_REMOVED lines=52> */
[----:B----4-:R-:W-:-:S02]  /*8360*/  PRMT R21, RZ, 0x7610, R21 ;  /* 0x00007610ff157816 */ /* 0x010fc40000000015 */
[----:B------:R-:W-:Y:S01]  /*8370*/  PRMT R93, RZ, 0x7610, R93 ;  /* 0x00007610ff5d7816 */ /* 0x000fe2000000005d */
[----:B------:R-:W-:Y:S01]  /*8380*/  STL.64 [R1+0x50f8], R18 ;  /* 0x0050f81201007387 */ /* 0x000fe20000100a00 */
[----:B------:R-:W-:Y:S02]  /*8390*/  PRMT R31, RZ, 0x7610, R31 ;  /* 0x00007610ff1f7816 */ /* 0x000fe4000000001f */
[----:B------:R-:W-:Y:S01]  /*83a0*/  PRMT R30, RZ, 0x7610, R30 ;  /* 0x00007610ff1e7816 */ /* 0x000fe2000000001e */
[----:B------:R-:W-:Y:S01]  /*83b0*/  STL [R1+0x2e8], R79 ;  /* 0x0002e84f01007387 */ /* 0x000fe20000100800 */
[----:B------:R-:W-:Y:S02]  /*83c0*/  PRMT R29, RZ, 0x7610, R29 ;  /* 0x00007610ff1d7816 */ /* 0x000fe4000000001d */
[----:B------:R-:W-:Y:S01]  /*83d0*/  ISETP.GE.AND P4, PT, R26, RZ, PT ;  /* 0x000000ff1a00720c */ /* 0x000fe20003f86270 */
[----:B------:R0:W-:Y:S04]  /*83e0*/  STL [R1+0x481c], R24 ;  /* 0x00481c1801007387 */ /* 0x0001e80000100800 */
[----:B------:R2:W-:Y:S04]  /*83f0*/  STL [R1+0x4818], R25 ;  /* 0x0048181901007387 */ /* 0x0005e80000100800 */
[----:B------:R-:W-:Y:S01]  /*8400*/  STL [R1+0x4998], R6 ;  /* 0x0049980601007387 */ /* 0x000fe20000100800 */
[----:B0-----:R-:W-:-:S03]  /*8410*/  IMAD.MOV.U32 R24, RZ, RZ, R4 ;  /* 0x000000ffff187224 */ /* 0x001fc600078e0004 */
[----:B------:R-:W-:Y:S01]  /*8420*/  STL [R1+0x4994], R7 ;  /* 0x0049940701007387 */ /* 0x000fe20000100800 */
[----:B------:R-:W-:Y:S02]  /*8430*/  VIADD R4, R16, 0xfffffffc ;  /* 0xfffffffc10047836 */ /* 0x000fe40000000000 */
[----:B------:R-:W-:Y:S01]  /*8440*/  @!P3 IMAD.MOV R24, RZ, RZ, -R24 ;  /* 0x000000ffff18b224 */ /* 0x000fe200078e0a18 */
[----:B------:R-:W-:Y:S01]  /*8450*/  STL.64 [R1+0x4c00], R6 ;  /* 0x004c000601007387 */ /* 0x000fe20000100a00 */
[----:B--2---:R-:W-:Y:S01]  /*8460*/  IMAD.MOV.U32 R25, RZ, RZ, R0 ;  /* 0x000000ffff197224 */ /* 0x004fe200078e0000 */
[----:B------:R-:W-:Y:S01]  /*8470*/  ISETP.GE.U32.AND P3, PT, R4, 0x7ffffefd, PT ;  /* 0x7ffffefd0400780c */ /* 0x000fe20003f66070 */
[C---:B------:R-:W-:Y:S01]  /*8480*/  VIADD R0, R16.reuse, 0xfffffffb ;  /* 0xfffffffb10007836 */ /* 0x040fe20000000000 */
[----:B------:R-:W-:Y:S01]  /*8490*/  STL.64 [R1+0x4c18], R6 ;  /* 0x004c180601007387 */ /* 0x000fe20000100a00 */
[----:B------:R-:W-:Y:S02]  /*84a0*/  @!P0 IMAD.MOV R25, RZ, RZ, -R25 ;  /* 0x000000ffff198224 */ /* 0x000fe400078e0a19 */
[----:B------:R-:W-:Y:S01]  /*84b0*/  VIADD R4, R16, 0xfffffffa ;  /* 0xfffffffa10047836 */ /* 0x000fe20000000000 */
[----:B------:R-:W-:Y:S01]  /*84c0*/  STL.64 [R1+0x4c38], R6 ;  /* 0x004c380601007387 */ /* 0x000fe20000100a00 */
[----:B------:R-:W-:Y:S01]  /*84d0*/  ISETP.GE.U32.AND P0, PT, R0, 0x7ffffefc, PT ;  /* 0x7ffffefc0000780c */ /* 0x000fe20003f06070 */
[----:B------:R-:W-:-:S02]  /*84e0*/  IMAD.U32 R0, RZ, RZ, UR9 ;  /* 0x00000009ff007e24 */ /* 0x000fc4000f8e00ff */
        /* <DEDUP_REMOVED lines=38> */
[----:B------:R-:W-:Y:S04]  /*8750*/  STL [R1+0x5118], R6 ;  /* 0x0051180601007387 */ /* 0x000fe80000100800 */
[----:B------:R-:W-:Y:S04]  /*8760*/  STL [R1+0x5114], R7 ;  /* 0x0051140701007387 */ /* 0x000fe80000100800 */
[----:B------:R-:W-:Y:S04]  /*8770*/  STL.64 [R1+0x5200], R6 ;  /* 0x0052000601007387 */ /* 0x000fe80000100a00 */
[----:B------:R-:W-:Y:S04]  /*8780*/  STL [R1+0x499c], R24 ;  /* 0x00499c1801007387 */ /* 0x000fe80000100800 */
[----:B------:R0:W-:Y:S04]  /*8790*/  STL [R1+0x2e0], R78 ;  /* 0x0002e04e01007387 */ /* 0x0001e80000100800 */
[----:B------:R-:W-:Y:S04]  /*87a0*/  STL [R1+0x49a0], R25 ;  /* 0x0049a01901007387 */ /* 0x000fe80000100800 */
[----:B------:R-:W-:Y:S01]  /*87b0*/  STL.64 [R1+0x4c50], R24 ;  /* 0x004c501801007387 */ /* 0x000fe20000100a00 */
[----:B0-----:R-:W-:-:S03]  /*87c0*/  IMAD.U32 R78, RZ, RZ, UR76 ;  /* 0x0000004cff4e7e24 */ /* 0x001fc6000f8e00ff */
[----:B------:R-:W-:Y:S01]  /*87d0*/  STL.64 [R1+0x4c78], R24 ;  /* 0x004c781801007387 */ /* 0x000fe20000100a00 */
[----:B------:R-:W-:-:S03]  /*87e0*/  VIADD R90, R78, 0xa0000 ;  /* 0x000a00004e5a7836 */ /* 0x000fc60000000000 */
[----:B------:R-:W-:Y:S02]  /*87f0*/  STL.64 [R1+0x5208], R24 ;  /* 0x0052081801007387 */ /* 0x000fe40000100a00 */
[----:B------:R-:W-:Y:S02]  /*8800*/  R2UR UR4, R90 ;  /* 0x000000005a0472ca */ /* 0x000fe400000e0000 */
[----:B------:R-:W-:Y:S04]  /*8810*/  STL [R1+0x2d74], R78 ;  /* 0x002d744e01007387 */ /* 0x000fe80000100800 */
[----:B------:R0:W-:Y:S04]  /*8820*/  STL [R1+0x4340], R0 ;  /* 0x0043400001007387 */ /* 0x0001e80000100800 */
[----:B------:R-:W-:Y:S04]  /*8830*/  STL [R1+0x49a8], R91 ;  /* 0x0049a85b01007387 */ /* 0x000fe80000100800 */
[----:B------:R-:W-:Y:S04]  /*8840*/  STL [R1+0x4344], R90 ;  /* 0x0043445a01007387 */ /* 0x000fe80000100800 */
[----:B------:R-:W2:Y:S02]  /*8850*/  FENCE.VIEW.ASYNC.S ;  /* 0x00000000000073c6 */ /* 0x000ea40000000000 */
[----:B--2---:R-:W2:Y:S01]  /*8860*/  @!UP1 SYNCS.EXCH.64 URZ, [UR4], UR10 ;  /* 0x0000000a04ff95b2 */ /* 0x004ea20008000100 */
[----:B0-----:R-:W-:Y:S01]  /*8870*/  IMAD.SHL.U32 R0, R92, 0x2, RZ ;  /* 0x000000025c007824 */ /* 0x001fe200078e00ff */
[----:B------:R-:W-:Y:S03]  /*8880*/  STL [R1+0x4520], R90 ;  /* 0x0045205a01007387 */ /* 0x000fe60000100800 */
[C---:B------:R-:W-:Y:S01]  /*8890*/  IMAD.WIDE R78, R0.reuse, 0x2, R10 ;  /* 0x00000002004e7825 */ /* 0x040fe200078e020a */
[----:B------:R-:W-:Y:S03]  /*88a0*/  STL [R1+0x4538], R90 ;  /* 0x0045385a01007387 */ /* 0x000fe60000100800 */
[C---:B------:R-:W-:Y:S01]  /*88b0*/  IMAD.WIDE R88, R0.reuse, 0x2, R2 ;  /* 0x0000000200587825 */ /* 0x040fe200078e0202 */
[----:B------:R-:W-:Y:S03]  /*88c0*/  STL [R1+0x453c], R90 ;  /* 0x00453c5a01007387 */ /* 0x000fe60000100800 */
[C---:B------:R-:W-:Y:S01]  /*88d0*/  IMAD.WIDE R82, R0.reuse, 0x2, R12 ;  /* 0x0000000200527825 */ /* 0x040fe200078e020c */
[----:B------:R-:W-:Y:S03]  /*88e0*/  STL [R1+0x4540], R90 ;  /* 0x0045405a01007387 */ /* 0x000fe60000100800 */
[----:B------:R-:W-:Y:S01]  /*88f0*/  IMAD.WIDE R84, R0, 0x2, R14 ;  /* 0x0000000200547825 */ /* 0x000fe200078e020e */
[----:B------:R-:W-:Y:S04]  /*8900*/  STL [R1+0x4544], R90 ;  /* 0x0045445a01007387 */ /* 0x000fe80000100800 */
[----:B------:R-:W-:Y:S04]  /*8910*/  STL [R1+0x49ac], R90 ;  /* 0x0049ac5a01007387 */ /* 0x000fe80000100800 */
        /* <DEDUP_REMOVED lines=14> */
[----:B------:R-:W-:Y:S01]  /*8a00*/  STL.64 [R1+0x4e60], R90 ;  /* 0x004e605a01007387 */ /* 0x000fe20000100a00 */
[----:B--2---:R-:W-:Y:S06]  /*8a10*/  BAR.SYNC.DEFER_BLOCKING 0x0 ;  /* 0x0000000000007b1d */ /* 0x004fec0000010000 */
        /* <DEDUP_REMOVED lines=23> */
[----:B------:R2:W-:Y:S04]  /*8b90*/  STL.64 [R1+0x2688], R88 ;  /* 0x0026885801007387 */ /* 0x0005e80000100a00 */
[----:B-1----:R-:W3:Y:S04]  /*8ba0*/  @!P5 LDG.E.U16 R87, desc[UR6][R78.64] ;  /* 0x000000064e57d981 */ /* 0x002ee8000c1e1500 */
[----:B------:R-:W4:Y:S04]  /*8bb0*/  @!P5 LDG.E.U16 R80, desc[UR6][R82.64] ;  /* 0x000000065250d981 */ /* 0x000f28000c1e1500 */
[----:B------:R1:W3:Y:S04]  /*8bc0*/  @!P5 LDG.E.U16 R81, desc[UR6][R84.64] ;  /* 0x000000065451d981 */ /* 0x0002e8000c1e1500 */
[----:B0-----:R-:W3:Y:S01]  /*8bd0*/  LDL.LU.64 R78, [R1+0x57d0] ;  /* 0x0057d000014e7983 */ /* 0x001ee20000300a00 */
[----:B------:R-:W-:-:S03]  /*8be0*/  IMAD R0, R92, 0x3, RZ ;  /* 0x000000035c007824 */ /* 0x000fc600078e02ff */
[----:B------:R1:W-:Y:S04]  /*8bf0*/  STL.64 [R1+0x2680], R84 ;  /* 0x0026805401007387 */ /* 0x0003e80000100a00 */
[----:B------:R0:W4:Y:S04]  /*8c00*/  @!P5 LDG.E.U16 R86, desc[UR6][R88.64] ;  /* 0x000000065856d981 */ /* 0x000128000c1e1500 */
[----:B--2---:R-:W0:Y:S01]  /*8c10*/  LDL.LU.64 R88, [R1+0x57c8] ;  /* 0x0057c80001587983 */ /* 0x004e220000300a00 */
[----:B-1----:R-:W-:-:S03]  /*8c20*/  IMAD.WIDE R84, R0, 0x2, R14 ;  /* 0x0000000200547825 */ /* 0x002fc600078e020e */
[----:B------:R1:W-:Y:S02]  /*8c30*/  STL.64 [R1+0x2678], R82 ;  /* 0x0026785201007387 */ /* 0x0003e40000100a00 */
[----:B-1----:R-:W-:Y:S01]  /*8c40*/  IMAD.WIDE R82, R0, 0x2, R12 ;  /* 0x0000000200527825 */ /* 0x002fe200078e020c */
[----:B---3--:R-:W-:Y:S02]  /*8c50*/  PRMT R78, RZ, 0x7610, R78 ;  /* 0x00007610ff4e7816 */ /* 0x008fe4000000004e */
[----:B------:R-:W-:-:S04]  /*8c60*/  PRMT R79, RZ, 0x7610, R79 ;  /* 0x00007610ff4f7816 */ /* 0x000fc8000000004f */
[----:B------:R-:W2:Y:S04]  /*8c70*/  @!P3 LDG.E.U16 R78, desc[UR6][R82.64] ;  /* 0x00000006524eb981 */ /* 0x000ea8000c1e1500 */
[----:B------:R-:W3:Y:S04]  /*8c80*/  @!P3 LDG.E.U16 R79, desc[UR6][R84.64] ;  /* 0x00000006544fb981 */ /* 0x000ee8000c1e1500 */
[----:B----4-:R-:W-:Y:S04]  /*8c90*/  STL [R1+0x2c14], R80 ;  /* 0x002c145001007387 */ /* 0x010fe80000100800 */
[----:B------:R1:W-:Y:S01]  /*8ca0*/  STL [R1+0x2c18], R81 ;  /* 0x002c185101007387 */ /* 0x0003e20000100800 */
[----:B0-----:R-:W-:-:S03]  /*8cb0*/  PRMT R89, RZ, 0x7610, R89 ;  /* 0x00007610ff597816 */ /* 0x001fc60000000059 */
[----:B------:R-:W-:Y:S01]  /*8cc0*/  STL [R1+0x2c1c], R86 ;  /* 0x002c1c5601007387 */ /* 0x000fe20000100800 */
[----:B------:R-:W-:-:S03]  /*8cd0*/  PRMT R88, RZ, 0x7610, R88 ;  /* 0x00007610ff587816 */ /* 0x000fc60000000058 */
[----:B------:R0:W-:Y:S01]  /*8ce0*/  STL [R1+0x2c20], R87 ;  /* 0x002c205701007387 */ /* 0x0001e20000100800 */
[----:B-1----:R-:W-:-:S04]  /*8cf0*/  IMAD.WIDE R80, R0, 0x2, R10 ;  /* 0x0000000200507825 */ /* 0x002fc800078e020a */
[----:B0-----:R-:W-:Y:S01]  /*8d00*/  IMAD.WIDE R86, R0, 0x2, R2 ;  /* 0x0000000200567825 */ /* 0x001fe200078e0202 */
[----:B------:R0:W-:Y:S03]  /*8d10*/  STL.64 [R1+0x2670], R80 ;  /* 0x0026705001007387 */ /* 0x0001e60000100a00 */
[----:B------:R-:W-:Y:S01]  /*8d20*/  VIADD R0, R16, 0xfffffff9 ;  /* 0xfffffff910007836 */ /* 0x000fe20000000000 */
[----:B------:R1:W-:Y:S04]  /*8d30*/  STL.64 [R1+0x2668], R86 ;  /* 0x0026685601007387 */ /* 0x0003e80000100a00 */
[----:B------:R-:W4:Y:S04]  /*8d40*/  @!P3 LDG.E.U16 R89, desc[UR6][R80.64] ;  /* 0x000000065059b981 */ /* 0x000f28000c1e1500 */
[----:B------:R-:W4:Y:S01]  /*8d50*/  @!P3 LDG.E.U16 R88, desc[UR6][R86.64] ;  /* 0x000000065658b981 */ /* 0x000f22000c1e1500 */
[----:B------:R-:W-:Y:S01]  /*8d60*/  ISETP.GE.U32.AND P3, PT, R0, 0x7ffffefa, PT ;  /* 0x7ffffefa0000780c */ /* 0x000fe20003f66070 */
[----:B------:R-:W-:-:S02]  /*8d70*/  IMAD.SHL.U32 R0, R92, 0x4, RZ ;  /* 0x000000045c007824 */ /* 0x000fc400078e00ff */
[----:B0-----:R-:W4:Y:S04]  /*8d80*/  LDL.LU.64 R80, [R1+0x57c0] ;  /* 0x0057c00001507983 */ /* 0x001f280000300a00 */
[----:B------:R-:W-:Y:S01]  /*8d90*/  STL.64 [R1+0x2660], R84 ;  /* 0x0026605401007387 */ /* 0x000fe20000100a00 */
[----:B------:R-:W-:-:S03]  /*8da0*/  PRMT R92, RZ, 0x7610, R92 ;  /* 0x00007610ff5c7816 */ /* 0x000fc6000000005c */
[----:B-1----:R-:W4:Y:S04]  /*8db0*/  LDL.LU.64 R86, [R1+0x57b8] ;  /* 0x0057b80001567983 */ /* 0x002f280000300a00 */
[----:B------:R-:W-:Y:S04]  /*8dc0*/  STL.64 [R1+0x2658], R82 ;  /* 0x0026585201007387 */ /* 0x000fe80000100a00 */
[----:B--2---:R-:W-:Y:S04]  /*8dd0*/  STL [R1+0x2d14], R78 ;  /* 0x002d144e01007387 */ /* 0x004fe80000100800 */
[----:B---3--:R0:W-:Y:S02]  /*8de0*/  STL [R1+0x2d18], R79 ;  /* 0x002d184f01007387 */ /* 0x0081e40000100800 */
[----:B0-----:R-:W-:-:S05]  /*8df0*/  IMAD.WIDE R78, R0, 0x2, R10 ;  /* 0x00000002004e7825 */ /* 0x001fca00078e020a */
[----:B------:R-:W2:Y:S01]  /*8e00*/  @!P0 LDG.E.U16 R92, desc[UR6][R78.64] ;  /* 0x000000064e5c8981 */ /* 0x000ea2000c1e1500 */
[----:B------:R-:W-:-:S03]  /*8e10*/  IMAD.WIDE R84, R0, 0x2, R2 ;  /* 0x0000000200547825 */ /* 0x000fc600078e0202 */
[----:B----4-:R-:W-:Y:S04]  /*8e20*/  STL [R1+0x2d1c], R88 ;  /* 0x002d1c5801007387 */ /* 0x010fe80000100800 */
[----:B------:R-:W-:Y:S04]  /*8e30*/  STL [R1+0x2d20], R89 ;  /* 0x002d205901007387 */ /* 0x000fe80000100800 */
[----:B------:R0:W-:Y:S04]  /*8e40*/  STL.64 [R1+0x2650], R78 ;  /* 0x0026504e01007387 */ /* 0x0001e80000100a00 */
[----:B------:R-:W-:Y:S04]  /*8e50*/  STL.64 [R1+0x2648], R84 ;  /* 0x0026485401007387 */ /* 0x000fe80000100a00 */
[----:B0-----:R-:W3:Y:S01]  /*8e60*/  LDL.LU.64 R78, [R1+0x57b0] ;  /* 0x0057b000014e7983 */ /* 0x001ee20000300a00 */
[----:B------:R-:W-:Y:S01]  /*8e70*/  PRMT R81, RZ, 0x7610, R81 ;  /* 0x00007610ff517816 */ /* 0x000fe20000000051 */
[----:B------:R-:W-:Y:S01]  /*8e80*/  IMAD.WIDE R82, R0, 0x2, R12 ;  /* 0x0000000200527825 */ /* 0x000fe200078e020c */
[----:B------:R-:W-:-:S02]  /*8e90*/  PRMT R87, RZ, 0x7610, R87 ;  /* 0x00007610ff577816 */ /* 0x000fc40000000057 */
[----:B------:R-:W-:Y:S01]  /*8ea0*/  PRMT R86, RZ, 0x7610, R86 ;  /* 0x00007610ff567816 */ /* 0x000fe20000000056 */
[----:B------:R-:W-:Y:S01]  /*8eb0*/  IMAD.WIDE R88, R0, 0x2, R14 ;  /* 0x0000000200587825 */ /* 0x000fe200078e020e */
[----:B------:R-:W4:Y:S01]  /*8ec0*/  @!P0 LDG.E.U16 R81, desc[UR6][R82.64] ;  /* 0x0000000652518981 */ /* 0x000f22000c1e1500 */
[----:B------:R-:W-:Y:S02]  /*8ed0*/  PRMT R80, RZ, 0x7610, R80 ;  /* 0x00007610ff507816 */ /* 0x000fe40000000050 */
[----:B------:R-:W-:Y:S01]  /*8ee0*/  VIADD R0, R16, 0xfffffff8 ;  /* 0xfffffff810007836 */ /* 0x000fe20000000000 */
[----:B------:R-:W3:Y:S04]  /*8ef0*/  @!P0 LDG.E.U16 R87, desc[UR6][R84.64] ;  /* 0x0000000654578981 */ /* 0x000ee8000c1e1500 */
[----:B------:R-:W3:Y:S01]  /*8f00*/  @!P0 LDG.E.U16 R86, desc[UR6][R88.64] ;  /* 0x0000000658568981 */ /* 0x000ee2000c1e1500 */
[----:B------:R-:W-:-:S03]  /*8f10*/  ISETP.GE.U32.AND P0, PT, R0, 0x7ffffef9, PT ;  /* 0x7ffffef90000780c */ /* 0x000fc60003f06070 */
[----:B--2---:R0:W-:Y:S02]  /*8f20*/  STL [R1+0x2d10], R92 ;  /* 0x002d105c01007387 */ /* 0x0041e40000100800 */
[----:B0-----:R-:W0:Y:S02]  /*8f30*/  LDC R92, c[0x0][0x3a8] ;  /* 0x0000ea00ff5c7b82 */ /* 0x001e240000000800 */
[----:B------:R-:W-:Y:S04]  /*8f40*/  STL.64 [R1+0x2640], R88 ;  /* 0x0026405801007387 */ /* 0x000fe80000100a00 */
[----:B------:R-:W2:Y:S04]  /*8f50*/  LDL.LU.64 R84, [R1+0x57a8] ;  /* 0x0057a80001547983 */ /* 0x000ea80000300a00 */
[----:B------:R-:W-:Y:S04]  /*8f60*/  STL.64 [R1+0x2638], R82 ;  /* 0x0026385201007387 */ /* 0x000fe80000100a00 */
[----:B------:R-:W-:Y:S01]  /*8f70*/  STL.S16 [R1+0x2d00], R80 ;  /* 0x002d005001007387 */ /* 0x000fe20000100600 */
[----:B0-----:R-:W-:-:S03]  /*8f80*/  IMAD R0, R92, 0x5, RZ ;  /* 0x000000055c007824 */ /* 0x001fc600078e02ff */
[----:B------:R-:W2:Y:S01]  /*8f90*/  LDL R92, [R1+0x2d00] ;  /* 0x002d0000015c7983 */ /* 0x000ea20000100800 */
[----:B------:R-:W-:-:S03]  /*8fa0*/  ISETP.GE.U32.AND P5, PT, R4, 0x7ffffefb, PT ;  /* 0x7ffffefb0400780c */ /* 0x000fc60003fa6070 */
[----:B----4-:R0:W-:Y:S02]  /*8fb0*/  STL [R1+0x2d04], R81 ;  /* 0x002d045101007387 */ /* 0x0101e40000100800 */
[----:B0-----:R-:W-:-:S08]  /*8fc0*/  IMAD.WIDE R80, R0, 0x2, R10 ;  /* 0x0000000200507825 */ /* 0x001fd000078e020a */
[----:B--2---:R-:W2:Y:S04]  /*8fd0*/  @!P5 LDG.E.U16 R92, desc[UR6][R80.64] ;  /* 0x00000006505cd981 */ /* 0x004ea8000c1e1500 */
[----:B---3--:R-:W-:Y:S04]  /*8fe0*/  STL [R1+0x2d08], R86 ;  /* 0x002d085601007387 */ /* 0x008fe80000100800 */
[----:B------:R0:W-:Y:S04]  /*8ff0*/  STL [R1+0x2d0c], R87 ;  /* 0x002d0c5701007387 */ /* 0x0001e80000100800 */
[----:B------:R1:W-:Y:S01]  /*9000*/  STL.64 [R1+0x2630], R80 ;  /* 0x0026305001007387 */ /* 0x0003e20000100a00 */
[----:B0-----:R-:W-:-:S05]  /*9010*/  IMAD.WIDE R86, R0, 0x2, R2 ;  /* 0x0000000200567825 */ /* 0x001fca00078e0202 */
[----:B------:R-:W-:Y:S04]  /*9020*/  STL.64 [R1+0x2628], R86 ;  /* 0x0026285601007387 */ /* 0x000fe80000100a00 */
[----:B-1----:R-:W3:Y:S01]  /*9030*/  LDL.LU.64 R80, [R1+0x57a0] ;  /* 0x0057a00001507983 */ /* 0x002ee20000300a00 */
[----:B------:R-:W-:Y:S01]  /*9040*/  PRMT R79, RZ, 0x7610, R79 ;  /* 0x00007610ff4f7816 */ /* 0x000fe2000000004f */
[C---:B------:R-:W-:Y:S01]  /*9050*/  IMAD.WIDE R82, R0.reuse, 0x2, R12 ;  /* 0x0000000200527825 */ /* 0x040fe200078e020c */
[----:B------:R-:W-:Y:S02]  /*9060*/  PRMT R85, RZ, 0x7610, R85 ;  /* 0x00007610ff557816 */ /* 0x000fe40000000055 */
[----:B------:R-:W-:Y:S01]  /*9070*/  PRMT R84, RZ, 0x7610, R84 ;  /* 0x00007610ff547816 */ /* 0x000fe20000000054 */
[----:B------:R-:W-:Y:S01]  /*9080*/  IMAD.WIDE R88, R0, 0x2, R14 ;  /* 0x0000000200587825 */ /* 0x000fe200078e020e */
[----:B------:R-:W-:Y:S01]  /*9090*/  IADD3 R0, PT, PT, R16, -0x9, RZ ;  /* 0xfffffff710007810 */ /* 0x000fe20007ffe0ff */
[----:B------:R-:W4:Y:S01]  /*90a0*/  @!P5 LDG.E.U16 R79, desc[UR6][R82.64] ;  /* 0x00000006524fd981 */ /* 0x000f22000c1e1500 */
[----:B------:R-:W-:-:S03]  /*90b0*/  PRMT R78, RZ, 0x7610, R78 ;  /* 0x00007610ff4e7816 */ /* 0x000fc6000000004e */
[----:B------:R-:W3:Y:S04]  /*90c0*/  @!P5 LDG.E.U16 R85, desc[UR6][R86.64] ;  /* 0x000000065655d981 */ /* 0x000ee8000c1e1500 */
[----:B------:R-:W3:Y:S04]  /*90d0*/  @!P5 LDG.E.U16 R84, desc[UR6][R88.64] ;  /* 0x000000065854d981 */ /* 0x000ee8000c1e1500 */
[----:B--2---:R0:W-:Y:S02]  /*90e0*/  @!P5 STL [R1+0x2d00], R92 ;  /* 0x002d005c0100d387 */ /* 0x0041e40000100800 */
[----:B0-----:R-:W0:Y:S02]  /*90f0*/  LDC R92, c[0x0][0x3a8] ;  /* 0x0000ea00ff5c7b82 */ /* 0x001e240000000800 */
[----:B------:R-:W-:Y:S01]  /*9100*/  STL.64 [R1+0x2620], R88 ;  /* 0x0026205801007387 */ /* 0x000fe20000100a00 */
[----:B------:R-:W-:-:S03]  /*9110*/  ISETP.GE.U32.AND P5, PT, R0, 0x7ffffef8, PT ;  /* 0x7ffffef80000780c */ /* 0x000fc60003fa6070 */
[----:B------:R-:W2:Y:S04]  /*9120*/  LDL.LU.64 R86, [R1+0x5798] ;  /* 0x0057980001567983 */ /* 0x000ea80000300a00 */
[----:B------:R-:W-:Y:S04]  /*9130*/  STL.64 [R1+0x2618], R82 ;  /* 0x0026185201007387 */ /* 0x000fe80000100a00 */
[----:B------:R-:W-:Y:S01]  /*9140*/  STL.S16 [R1+0x2cf0], R78 ;  /* 0x002cf04e01007387 */ /* 0x000fe20000100600 */
[----:B0-----:R-:W-:-:S03]  /*9150*/  IMAD R0, R92, 0x6, RZ ;  /* 0x000000065c007824 */ /* 0x001fc600078e02ff */
[----:B------:R-:W2:Y:S04]  /*9160*/  LDL R92, [R1+0x2cf0] ;  /* 0x002cf000015c7983 */ /* 0x000ea80000100800 */
[----:B----4-:R0:W-:Y:S02]  /*9170*/  STL [R1+0x2cf4], R79 ;  /* 0x002cf44f01007387 */ /* 0x0101e40000100800 */
[----:B0-----:R-:W-:-:S05]  /*9180*/  IMAD.WIDE R78, R0, 0x2, R10 ;  /* 0x00000002004e7825 */ /* 0x001fca00078e020a */
        /* <DEDUP_REMOVED lines=12> */
[----:B------:R-:W4:Y:S01]  /*9250*/  @!P3 LDG.E.U16 R81, desc[UR6][R82.64] ;  /* 0x000000065251b981 */ /* 0x000f22000c1e1500 */
[----:B------:R-:W-:-:S02]  /*9260*/  PRMT R80, RZ, 0x7610, R80 ;  /* 0x00007610ff507816 */ /* 0x000fc40000000050 */
[----:B------:R-:W-:Y:S01]  /*9270*/  VIADD R0, R16, 0xfffffff6 ;  /* 0xfffffff610007836 */ /* 0x000fe20000000000 */
        /* <DEDUP_REMOVED lines=12> */
[C---:B0-----:R-:W-:Y:S01]  /*9340*/  IMAD.WIDE R80, R0.reuse, 0x2, R10 ;  /* 0x0000000200507825 */ /* 0x041fe200078e020a */
[----:B---3--:R-:W-:Y:S01]  /*9350*/  PRMT R78, RZ, 0x7610, R78 ;  /* 0x00007610ff4e7816 */ /* 0x008fe2000000004e */
[----:B------:R-:W-:Y:S01]  /*9360*/  STL [R1+0x2ce8], R86 ;  /* 0x002ce85601007387 */ /* 0x000fe20000100800 */
[----:B------:R-:W-:Y:S01]  /*9370*/  PRMT R79, RZ, 0x7610, R79 ;  /* 0x00007610ff4f7816 */ /* 0x000fe2000000004f */
[----:B------:R-:W-:-:S02]  /*9380*/  IMAD.WIDE R82, R0, 0x2, R12 ;  /* 0x0000000200527825 */ /* 0x000fc400078e020c */
[----:B------:R0:W-:Y:S02]  /*9390*/  STL [R1+0x2cec], R87 ;  /* 0x002cec5701007387 */ /* 0x0001e40000100800 */
[C---:B------:R-:W-:Y:S02]  /*93a0*/  IMAD.WIDE R88, R0.reuse, 0x2, R2 ;  /* 0x0000000200587825 */ /* 0x040fe400078e0202 */
[----:B------:R1:W-:Y:S04]  /*93b0*/  STL.64 [R1+0x25f0], R80 ;  /* 0x0025f05001007387 */ /* 0x0003e80000100a00 */
[----:B------:R-:W3:Y:S01]  /*93c0*/  @!P0 LDG.E.U16 R78, desc[UR6][R82.64] ;  /* 0x00000006524e8981 */ /* 0x000ee2000c1e1500 */
[----:B0-----:R-:W-:-:S03]  /*93d0*/  IMAD.WIDE R86, R0, 0x2, R14 ;  /* 0x0000000200567825 */ /* 0x001fc600078e020e */
[----:B------:R-:W-:Y:S04]  /*93e0*/  STL.64 [R1+0x25e8], R88 ;  /* 0x0025e85801007387 */ /* 0x000fe80000100a00 */
[----:B------:R-:W4:Y:S04]  /*93f0*/  @!P0 LDG.E.U16 R79, desc[UR6][R86.64] ;  /* 0x00000006564f8981 */ /* 0x000f28000c1e1500 */
[----:B--2---:R-:W2:Y:S04]  /*9400*/  @!P0 LDG.E.U16 R92, desc[UR6][R80.64] ;  /* 0x00000006505c8981 */ /* 0x004ea8000c1e1500 */
[----:B-1----:R-:W3:Y:S01]  /*9410*/  LDL.LU.64 R80, [R1+0x5780] ;  /* 0x0057800001507983 */ /* 0x002ee20000300a00 */
[----:B------:R-:W-:Y:S01]  /*9420*/  PRMT R85, RZ, 0x7610, R85 ;  /* 0x00007610ff557816 */ /* 0x000fe20000000055 */
[----:B------:R-:W-:-:S05]  /*9430*/  VIADD R0, R16, 0xfffffff5 ;  /* 0xfffffff510007836 */ /* 0x000fca0000000000 */
[----:B------:R0:W4:Y:S01]  /*9440*/  @!P0 LDG.E.U16 R85, desc[UR6][R88.64] ;  /* 0x0000000658558981 */ /* 0x000122000c1e1500 */
[----:B------:R-:W-:Y:S02]  /*9450*/  PRMT R6, RZ, 0x7610, R6 ;  /* 0x00007610ff067816 */ /* 0x000fe40000000006 */
[----:B------:R-:W-:Y:S02]  /*9460*/  PRMT R9, RZ, 0x7610, R9 ;  /* 0x00007610ff097816 */ /* 0x000fe40000000009 */
[----:B------:R-:W-:Y:S01]  /*9470*/  PRMT R84, RZ, 0x7610, R84 ;  /* 0x00007610ff547816 */ /* 0x000fe20000000054 */
[----:B--2---:R1:W-:Y:S02]  /*9480*/  @!P0 STL [R1+0x2ce0], R92 ;  /* 0x002ce05c01008387 */ /* 0x0043e40000100800 */
[----:B-1----:R-:W1:Y:S01]  /*9490*/  LDC R92, c[0x0][0x3a8] ;  /* 0x0000ea00ff5c7b82 */ /* 0x002e620000000800 */
[----:B------:R-:W-:Y:S01]  /*94a0*/  ISETP.GE.U32.AND P0, PT, R0, 0x7ffffef6, PT ;  /* 0x7ffffef60000780c */ /* 0x000fe20003f06070 */
[----:B------:R-:W-:Y:S01]  /*94b0*/  STL.64 [R1+0x25e0], R86 ;  /* 0x0025e05601007387 */ /* 0x000fe20000100a00 */
[----:B---3--:R-:W-:-:S03]  /*94c0*/  PRMT R81, RZ, 0x7610, R81 ;  /* 0x00007610ff517816 */ /* 0x008fc60000000051 */
[----:B------:R-:W-:Y:S04]  /*94d0*/  STL.64 [R1+0x25d8], R82 ;  /* 0x0025d85201007387 */ /* 0x000fe80000100a00 */
[----:B------:R-:W-:Y:S04]  /*94e0*/  STL [R1+0x2cd4], R78 ;  /* 0x002cd44e01007387 */ /* 0x000fe80000100800 */
[----:B----4-:R2:W-:Y:S01]  /*94f0*/  STL [R1+0x2cd8], R79 ;  /* 0x002cd84f01007387 */ /* 0x0105e20000100800 */
[----:B-1----:R-:W-:-:S04]  /*9500*/  IMAD.SHL.U32 R0, R92, 0x8, RZ ;  /* 0x000000085c007824 */ /* 0x002fc800078e00ff */
[----:B--2---:R-:W-:-:S04]  /*9510*/  IMAD.WIDE R78, R0, 0x2, R10 ;  /* 0x00000002004e7825 */ /* 0x004fc800078e020a */
[----:B------:R-:W-:-:S04]  /*9520*/  IMAD.WIDE R86, R0, 0x2, R2 ;  /* 0x0000000200567825 */ /* 0x000fc800078e0202 */
[C---:B------:R-:W-:Y:S01]  /*9530*/  IMAD.WIDE R82, R0.reuse, 0x2, R12 ;  /* 0x0000000200527825 */ /* 0x040fe200078e020c */
[----:B------:R1:W-:Y:S03]  /*9540*/  STL.64 [R1+0x25d0], R78 ;  /* 0x0025d04e01007387 */ /* 0x0003e60000100a00 */
[----:B0-----:R-:W-:Y:S01]  /*9550*/  IMAD.WIDE R88, R0, 0x2, R14 ;  /* 0x0000000200587825 */ /* 0x001fe200078e020e */
[----:B------:R0:W-:Y:S01]  /*9560*/  STL.64 [R1+0x25c8], R86 ;  /* 0x0025c85601007387 */ /* 0x0001e20000100a00 */
[----:B------:R-:W-:Y:S02]  /*9570*/  PRMT R80, RZ, 0x7610, R80 ;  /* 0x00007610ff507816 */ /* 0x000fe40000000050 */
[----:B------:R-:W-:Y:S01]  /*9580*/  VIADD R0, R16, 0xfffffff4 ;  /* 0xfffffff410007836 */ /* 0x000fe20000000000 */
[----:B------:R2:W3:Y:S04]  /*9590*/  @!P5 LDG.E.U16 R6, desc[UR6][R78.64] ;  /* 0x000000064e06d981 */ /* 0x0004e8000c1e1500 */
[----:B------:R-:W4:Y:S04]  /*95a0*/  @!P5 LDG.E.U16 R81, desc[UR6][R82.64] ;  /* 0x000000065251d981 */ /* 0x000f28000c1e1500 */
[----:B------:R0:W2:Y:S04]  /*95b0*/  @!P5 LDG.E.U16 R9, desc[UR6][R86.64] ;  /* 0x000000065609d981 */ /* 0x0000a8000c1e1500 */
[----:B-1----:R-:W2:Y:S04]  /*95c0*/  LDL.LU.64 R78, [R1+0x5778] ;  /* 0x00577800014e7983 */ /* 0x002ea80000300a00 */
[----:B------:R-:W-:Y:S04]  /*95d0*/  STL.64 [R1+0x25c0], R88 ;  /* 0x0025c05801007387 */ /* 0x000fe80000100a00 */
[----:B0-----:R-:W2:Y:S04]  /*95e0*/  LDL.LU.64 R86, [R1+0x5770] ;  /* 0x0057700001567983 */ /* 0x001ea80000300a00 */
[----:B------:R-:W2:Y:S01]  /*95f0*/  @!P5 LDG.E.U16 R84, desc[UR6][R88.64] ;  /* 0x000000065854d981 */ /* 0x000ea2000c1e1500 */
[----:B------:R-:W-:Y:S01]  /*9600*/  ISETP.GE.U32.AND P5, PT, R0, 0x7ffffef5, PT ;  /* 0x7ffffef50000780c */ /* 0x000fe20003fa6070 */
[----:B------:R-:W-:-:S02]  /*9610*/  IMAD R0, R92, 0x9, RZ ;  /* 0x000000095c007824 */ /* 0x000fc400078e02ff */
[----:B------:R-:W-:Y:S04]  /*9620*/  STL.64 [R1+0x25b8], R82 ;  /* 0x0025b85201007387 */ /* 0x000fe80000100a00 */
[----:B------:R-:W-:Y:S04]  /*9630*/  STL.S16 [R1+0x224], R80 ;  /* 0x0002245001007387 */ /* 0x000fe80000100600 */
[----:B------:R-:W2:Y:S04]  /*9640*/  LDL R92, [R1+0x224] ;  /* 0x00022400015c7983 */ /* 0x000ea80000100800 */
[----:B------:R-:W-:Y:S04]  /*9650*/  STL [R1+0x2cdc], R85 ;  /* 0x002cdc5501007387 */ /* 0x000fe80000100800 */
[----:B----4-:R0:W-:Y:S02]  /*9660*/  STL [R1+0xe8], R81 ;  /* 0x0000e85101007387 */ /* 0x0101e40000100800 */
[----:B0-----:R-:W-:-:S05]  /*9670*/  IMAD.WIDE R80, R0, 0x2, R10 ;  /* 0x0000000200507825 */ /* 0x001fca00078e020a */
[----:B--2---:R-:W2:Y:S04]  /*9680*/  @!P3 LDG.E.U16 R92, desc[UR6][R80.64] ;  /* 0x00000006505cb981 */ /* 0x004ea8000c1e1500 */
[----:B------:R0:W-:Y:S04]  /*9690*/  STL [R1+0xec], R84 ;  /* 0x0000ec5401007387 */ /* 0x0001e80000100800 */
[----:B------:R1:W-:Y:S01]  /*96a0*/  STL.64 [R1+0x25b0], R80 ;  /* 0x0025b05001007387 */ /* 0x0003e20000100a00 */
[----:B0-----:R-:W-:-:S05]  /*96b0*/  IMAD.WIDE R84, R0, 0x2, R2 ;  /* 0x0000000200547825 */ /* 0x001fca00078e0202 */
[----:B------:R-:W-:Y:S04]  /*96c0*/  STL.64 [R1+0x25a8], R84 ;  /* 0x0025a85401007387 */ /* 0x000fe80000100a00 */
[----:B-1----:R-:W4:Y:S01]  /*96d0*/  LDL.LU.64 R80, [R1+0x5768] ;  /* 0x0057680001507983 */ /* 0x002f220000300a00 */
[----:B------:R-:W-:Y:S01]  /*96e0*/  PRMT R79, RZ, 0x7610, R79 ;  /* 0x00007610ff4f7816 */ /* 0x000fe2000000004f */
[C---:B------:R-:W-:Y:S01]  /*96f0*/  IMAD.WIDE R82, R0.reuse, 0x2, R12 ;  /* 0x0000000200527825 */ /* 0x040fe200078e020c */
[----:B------:R-:W-:Y:S02]  /*9700*/  PRMT R87, RZ, 0x7610, R87 ;  /* 0x00007610ff577816 */ /* 0x000fe40000000057 */
[----:B------:R-:W-:Y:S01]  /*9710*/  PRMT R86, RZ, 0x7610, R86 ;  /* 0x00007610ff567816 */ /* 0x000fe20000000056 */
[----:B------:R-:W-:Y:S01]  /*9720*/  IMAD.WIDE R88, R0, 0x2, R14 ;  /* 0x0000000200587825 */ /* 0x000fe200078e020e */
[----:B------:R-:W3:Y:S01]  /*9730*/  @!P3 LDG.E.U16 R79, desc[UR6][R82.64] ;  /* 0x00000006524fb981 */ /* 0x000ee2000c1e1500 */
        /* <DEDUP_REMOVED lines=13> */
[----:B---3--:R0:W-:Y:S02]  /*9810*/  STL [R1+0x218], R79 ;  /* 0x0002184f01007387 */ /* 0x0081e40000100800 */
[----:B0-----:R-:W-:-:S05]  /*9820*/  IMAD.WIDE R78, R0, 0x2, R10 ;  /* 0x00000002004e7825 */ /* 0x001fca00078e020a */
[----:B--2---:R-:W2:Y:S04]  /*9830*/  @!P0 LDG.E.U16 R92, desc[UR6][R78.64] ;  /* 0x000000064e5c8981 */ /* 0x004ea8000c1e1500 */
[----:B------:R-:W-:Y:S04]  /*9840*/  STL [R1+0x21c], R86 ;  /* 0x00021c5601007387 */ /* 0x000fe80000100800 */
[----:B------:R0:W-:Y:S04]  /*9850*/  STL [R1+0x220], R87 ;  /* 0x0002205701007387 */ /* 0x0001e80000100800 */
[----:B------:R1:W-:Y:S01]  /*9860*/  STL.64 [R1+0x2590], R78 ;  /* 0x0025904e01007387 */ /* 0x0003e20000100a00 */
[----:B0-----:R-:W-:-:S05]  /*9870*/  IMAD.WIDE R86, R0, 0x2, R2 ;  /* 0x0000000200567825 */ /* 0x001fca00078e0202 */
[----:B------:R-:W-:Y:S04]  /*9880*/  STL.64 [R1+0x2588], R86 ;  /* 0x0025885601007387 */ /* 0x000fe80000100a00 */
[----:B-1----:R-:W3:Y:S01]  /*9890*/  LDL.LU.64 R78, [R1+0x5758] ;  /* 0x00575800014e7983 */ /* 0x002ee20000300a00 */
[----:B----4-:R-:W-:Y:S01]  /*98a0*/  PRMT R81, RZ, 0x7610, R81 ;  /* 0x00007610ff517816 */ /* 0x010fe20000000051 */
        /* <DEDUP_REMOVED lines=136> */
[----:B------:R0:W-:Y:S04]  /*a130*/  STL [R1+0x2be8], R85 ;  /* 0x002be85501007387 */ /* 0x0001e80000100800 */
[----:B------:R-:W3:Y:S01]  /*a140*/  @!P3 LDG.E.U16 R78, desc[UR6][R82.64] ;  /* 0x00000006524eb981 */ /* 0x000ee2000c1e1500 */
[----:B0-----:R-:W-:-:S05]  /*a150*/  IMAD.WIDE R84, R0, 0x2, R14 ;  /* 0x0000000200547825 */ /* 0x001fca00078e020e */
[----:B------:R-:W4:Y:S04]  /*a160*/  @!P3 LDG.E.U16 R79, desc[UR6][R84.64] ;  /* 0x00000006544fb981 */ /* 0x000f28000c1e1500 */
[----:B--2---:R-:W2:Y:S01]  /*a170*/  @!P3 LDG.E.U16 R92, desc[UR6][R80.64] ;  /* 0x00000006505cb981 */ /* 0x004ea2000c1e1500 */
[----:B------:R-:W-:-:S03]  /*a180*/  IMAD.WIDE R88, R0, 0x2, R2 ;  /* 0x0000000200587825 */ /* 0x000fc600078e0202 */
[----:B------:R0:W-:Y:S04]  /*a190*/  STL.64 [R1+0x24f0], R80 ;  /* 0x0024f05001007387 */ /* 0x0001e80000100a00 */
[----:B------:R-:W-:Y:S04]  /*a1a0*/  STL.64 [R1+0x24e8], R88 ;  /* 0x0024e85801007387 */ /* 0x000fe80000100a00 */
[----:B0-----:R-:W3:Y:S01]  /*a1b0*/  LDL.LU.64 R80, [R1+0x5708] ;  /* 0x0057080001507983 */ /* 0x001ee20000300a00 */
[----:B------:R-:W-:Y:S01]  /*a1c0*/  PRMT R87, RZ, 0x7610, R87 ;  /* 0x00007610ff577816 */ /* 0x000fe20000000057 */
[----:B------:R-:W-:-:S05]  /*a1d0*/  VIADD R0, R16, 0xffffffed ;  /* 0xffffffed10007836 */ /* 0x000fca0000000000 */
[----:B------:R0:W4:Y:S01]  /*a1e0*/  @!P3 LDG.E.U16 R87, desc[UR6][R88.64] ;  /* 0x000000065857b981 */ /* 0x000122000c1e1500 */
[----:B------:R-:W-:-:S03]  /*a1f0*/  PRMT R86, RZ, 0x7610, R86 ;  /* 0x00007610ff567816 */ /* 0x000fc60000000056 */
[----:B--2---:R1:W-:Y:S02]  /*a200*/  @!P3 STL [R1+0x2cd0], R92 ;  /* 0x002cd05c0100b387 */ /* 0x0043e40000100800 */
[----:B-1----:R-:W1:Y:S01]  /*a210*/  LDC R92, c[0x0][0x3a8] ;  /* 0x0000ea00ff5c7b82 */ /* 0x002e620000000800 */
[----:B------:R-:W-:Y:S01]  /*a220*/  ISETP.GE.U32.AND P3, PT, R0, 0x7ffffeee, PT ;  /* 0x7ffffeee0000780c */ /* 0x000fe20003f66070 */
[----:B------:R2:W-:Y:S04]  /*a230*/  STL.64 [R1+0x24e0], R84 ;  /* 0x0024e05401007387 */ /* 0x0005e80000100a00 */
[----:B------:R-:W-:Y:S04]  /*a240*/  STL.64 [R1+0x24d8], R82 ;  /* 0x0024d85201007387 */ /* 0x000fe80000100a00 */
[----:B---3--:R-:W-:Y:S04]  /*a250*/  STL [R1+0x2cc4], R78 ;  /* 0x002cc44e01007387 */ /* 0x008fe80000100800 */
[----:B----4-:R-:W-:Y:S01]  /*a260*/  STL [R1+0x2cc8], R79 ;  /* 0x002cc84f01007387 */ /* 0x010fe20000100800 */
[----:B-1----:R-:W-:-:S04]  /*a270*/  IMAD.SHL.U32 R0, R92, 0x10, RZ ;  /* 0x000000105c007824 */ /* 0x002fc800078e00ff */
[----:B0-----:R-:W-:-:S04]  /*a280*/  IMAD.WIDE R88, R0, 0x2, R10 ;  /* 0x0000000200587825 */ /* 0x001fc800078e020a */
[C---:B--2---:R-:W-:Y:S01]  /*a290*/  IMAD.WIDE R84, R0.reuse, 0x2, R2 ;  /* 0x0000000200547825 */ /* 0x044fe200078e0202 */
[----:B------:R0:W-:Y:S04]  /*a2a0*/  STL.64 [R1+0x24d0], R88 ;  /* 0x0024d05801007387 */ /* 0x0001e80000100a00 */
[----:B------:R1:W-:Y:S04]  /*a2b0*/  STL.64 [R1+0x24c8], R84 ;  /* 0x0024c85401007387 */ /* 0x0003e80000100a00 */
[----:B------:R-:W2:Y:S04]  /*a2c0*/  @!P0 LDG.E.U16 R86, desc[UR6][R88.64] ;  /* 0x0000000658568981 */ /* 0x000ea8000c1e1500 */
[----:B0-----:R-:W3:Y:S01]  /*a2d0*/  LDL.LU.64 R88, [R1+0x5700] ;  /* 0x0057000001587983 */ /* 0x001ee20000300a00 */
[----:B------:R-:W-:Y:S01]  /*a2e0*/  PRMT R7, RZ, 0x7610, R7 ;  /* 0x00007610ff077816 */ /* 0x000fe20000000007 */
[----:B------:R-:W-:Y:S01]  /*a2f0*/  IMAD.WIDE R82, R0, 0x2, R14 ;  /* 0x0000000200527825 */ /* 0x000fe200078e020e */
[----:B------:R-:W-:-:S02]  /*a300*/  PRMT R4, RZ, 0x7610, R4 ;  /* 0x00007610ff047816 */ /* 0x000fc40000000004 */
[----:B------:R-:W-:Y:S01]  /*a310*/  PRMT R25, RZ, 0x7610, R25 ;  /* 0x00007610ff197816 */ /* 0x000fe20000000019 */
[----:B------:R-:W-:Y:S01]  /*a320*/  IMAD.WIDE R78, R0, 0x2, R12 ;  /* 0x00000002004e7825 */ /* 0x000fe200078e020c */
[----:B------:R1:W4:Y:S03]  /*a330*/  @!P0 LDG.E.U16 R7, desc[UR6][R84.64] ;  /* 0x0000000654078981 */ /* 0x000326000c1e1500 */
[----:B------:R-:W-:Y:S01]  /*a340*/  VIADD R0, R16, 0xffffffec ;  /* 0xffffffec10007836 */ /* 0x000fe20000000000 */
[----:B------:R0:W4:Y:S04]  /*a350*/  @!P0 LDG.E.U16 R4, desc[UR6][R82.64] ;  /* 0x0000000652048981 */ /* 0x000128000c1e1500 */
[----:B------:R0:W4:Y:S01]  /*a360*/  @!P0 LDG.E.U16 R25, desc[UR6][R78.64] ;  /* 0x000000064e198981 */ /* 0x000122000c1e1500 */
[----:B------:R-:W-:Y:S01]  /*a370*/  ISETP.GE.U32.AND P0, PT, R0, 0x7ffffeed, PT ;  /* 0x7ffffeed0000780c */ /* 0x000fe20003f06070 */
[----:B------:R-:W-:-:S02]  /*a380*/  IMAD R0, R92, 0x11, RZ ;  /* 0x000000115c007824 */ /* 0x000fc400078e02ff */
[----:B------:R0:W-:Y:S01]  /*a390*/  STL.64 [R1+0x24c0], R82 ;  /* 0x0024c05201007387 */ /* 0x0001e20000100a00 */
[----:B------:R-:W-:-:S03]  /*a3a0*/  PRMT R80, RZ, 0x7610, R80 ;  /* 0x00007610ff507816 */ /* 0x000fc60000000050 */
[----:B------:R0:W-:Y:S01]  /*a3b0*/  STL.64 [R1+0x24b8], R78 ;  /* 0x0024b84e01007387 */ /* 0x0001e20000100a00 */
[----:B------:R-:W-:-:S03]  /*a3c0*/  PRMT R81, RZ, 0x7610, R81 ;  /* 0x00007610ff517816 */ /* 0x000fc60000000051 */
[----:B------:R-:W-:Y:S01]  /*a3d0*/  STL [R1+0x2ccc], R87 ;  /* 0x002ccc5701007387 */ /* 0x000fe20000100800 */
[----:B-1----:R-:W-:-:S04]  /*a3e0*/  IMAD.WIDE R84, R0, 0x2, R14 ;  /* 0x0000000200547825 */ /* 0x002fc800078e020e */
[C---:B0-----:R-:W-:Y:S01]  /*a3f0*/  IMAD.WIDE R82, R0.reuse, 0x2, R12 ;  /* 0x0000000200527825 */ /* 0x041fe200078e020c */
[----:B------:R-:W4:Y:S03]  /*a400*/  @!P5 LDG.E.U16 R81, desc[UR6][R84.64] ;  /* 0x000000065451d981 */ /* 0x000f26000c1e1500 */
[C---:B------:R-:W-:Y:S01]  /*a410*/  IMAD.WIDE R78, R0.reuse, 0x2, R10 ;  /* 0x00000002004e7825 */ /* 0x040fe200078e020a */
[----:B------:R-:W4:Y:S04]  /*a420*/  @!P5 LDG.E.U16 R80, desc[UR6][R82.64] ;  /* 0x000000065250d981 */ /* 0x000f28000c1e1500 */
[----:B--2---:R0:W-:Y:S04]  /*a430*/  STL [R1+0xe4], R86 ;  /* 0x0000e45601007387 */ /* 0x0041e80000100800 */
[----:B------:R1:W-:Y:S01]  /*a440*/  STL.64 [R1+0x24b0], R78 ;  /* 0x0024b04e01007387 */ /* 0x0003e20000100a00 */
[----:B---3--:R-:W-:Y:S01]  /*a450*/  PRMT R89, RZ, 0x7610, R89 ;  /* 0x00007610ff597816 */ /* 0x008fe20000000059 */
[----:B0-----:R-:W-:Y:S01]  /*a460*/  IMAD.WIDE R86, R0, 0x2, R2 ;  /* 0x0000000200567825 */ /* 0x001fe200078e0202 */
[----:B------:R-:W-:-:S04]  /*a470*/  PRMT R88, RZ, 0x7610, R88 ;  /* 0x00007610ff587816 */ /* 0x000fc80000000058 */
[----:B------:R0:W-:Y:S04]  /*a480*/  STL.64 [R1+0x24a8], R86 ;  /* 0x0024a85601007387 */ /* 0x0001e80000100a00 */
[----:B------:R-:W2:Y:S04]  /*a490*/  @!P5 LDG.E.U16 R89, desc[UR6][R78.64] ;  /* 0x000000064e59d981 */ /* 0x000ea8000c1e1500 */
[----:B------:R-:W3:Y:S04]  /*a4a0*/  @!P5 LDG.E.U16 R88, desc[UR6][R86.64] ;  /* 0x000000065658d981 */ /* 0x000ee8000c1e1500 */
[----:B-1----:R-:W2:Y:S04]  /*a4b0*/  LDL.LU.64 R78, [R1+0x56f8] ;  /* 0x0056f800014e7983 */ /* 0x002ea80000300a00 */
[----:B------:R1:W-:Y:S04]  /*a4c0*/  STL.64 [R1+0x24a0], R84 ;  /* 0x0024a05401007387 */ /* 0x0003e80000100a00 */
[----:B0-----:R-:W2:Y:S01]  /*a4d0*/  LDL.LU.64 R86, [R1+0x56f0] ;  /* 0x0056f00001567983 */ /* 0x001ea20000300a00 */
[----:B------:R-:W-:-:S03]  /*a4e0*/  VIADD R0, R16, 0xffffffeb ;  /* 0xffffffeb10007836 */ /* 0x000fc60000000000 */
[----:B------:R0:W-:Y:S02]  /*a4f0*/  STL.64 [R1+0x2498], R82 ;  /* 0x0024985201007387 */ /* 0x0001e40000100a00 */
[----:B------:R-:W-:Y:S01]  /*a500*/  ISETP.GE.U32.AND P5, PT, R0, 0x7ffffeec, PT ;  /* 0x7ffffeec0000780c */ /* 0x000fe20003fa6070 */
[----:B------:R-:W-:Y:S01]  /*a510*/  IMAD R0, R92, 0x12, RZ ;  /* 0x000000125c007824 */ /* 0x000fe200078e02ff */
[----:B----4-:R-:W-:Y:S04]  /*a520*/  STL [R1+0x208], R80 ;  /* 0x0002085001007387 */ /* 0x010fe80000100800 */
[----:B------:R4:W-:Y:S01]  /*a530*/  STL [R1+0x20c], R81 ;  /* 0x00020c5101007387 */ /* 0x0009e20000100800 */
[----:B-1----:R-:W-:-:S04]  /*a540*/  IMAD.WIDE R84, R0, 0x2, R14 ;  /* 0x0000000200547825 */ /* 0x002fc800078e020e */
[----:B0-----:R-:W-:-:S04]  /*a550*/  IMAD.WIDE R82, R0, 0x2, R12 ;  /* 0x0000000200527825 */ /* 0x001fc800078e020c */
[C---:B----4-:R-:W-:Y:S01]  /*a560*/  IMAD.WIDE R80, R0.reuse, 0x2, R10 ;  /* 0x0000000200507825 */ /* 0x050fe200078e020a */
[----:B---3--:R-:W-:Y:S04]  /*a570*/  STL [R1+0x210], R88 ;  /* 0x0002105801007387 */ /* 0x008fe80000100800 */
[----:B--2---:R0:W-:Y:S01]  /*a580*/  STL [R1+0x214], R89 ;  /* 0x0002145901007387 */ /* 0x0041e20000100800 */
[----:B------:R-:W-:Y:S02]  /*a590*/  PRMT R78, RZ, 0x7610, R78 ;  /* 0x00007610ff4e7816 */ /* 0x000fe4000000004e */
[----:B------:R-:W-:Y:S01]  /*a5a0*/  PRMT R79, RZ, 0x7610, R79 ;  /* 0x00007610ff4f7816 */ /* 0x000fe2000000004f */
[----:B------:R1:W-:Y:S04]  /*a5b0*/  STL.64 [R1+0x2490], R80 ;  /* 0x0024905001007387 */ /* 0x0003e80000100a00 */
[----:B------:R-:W2:Y:S01]  /*a5c0*/  @!P3 LDG.E.U16 R78, desc[UR6][R82.64] ;  /* 0x00000006524eb981 */ /* 0x000ea2000c1e1500 */
[----:B------:R-:W-:Y:S01]  /*a5d0*/  PRMT R87, RZ, 0x7610, R87 ;  /* 0x00007610ff577816 */ /* 0x000fe20000000057 */
[----:B0-----:R-:W-:Y:S01]  /*a5e0*/  IMAD.WIDE R88, R0, 0x2, R2 ;  /* 0x0000000200587825 */ /* 0x001fe200078e0202 */
[----:B------:R-:W-:Y:S01]  /*a5f0*/  PRMT R86, RZ, 0x7610, R86 ;  /* 0x00007610ff567816 */ /* 0x000fe20000000056 */
[----:B------:R0:W3:Y:S04]  /*a600*/  @!P3 LDG.E.U16 R79, desc[UR6][R84.64] ;  /* 0x00000006544fb981 */ /* 0x0000e8000c1e1500 */
[----:B------:R4:W-:Y:S04]  /*a610*/  STL.64 [R1+0x2488], R88 ;  /* 0x0024885801007387 */ /* 0x0009e80000100a00 */
[----:B------:R-:W3:Y:S04]  /*a620*/  @!P3 LDG.E.U16 R87, desc[UR6][R80.64] ;  /* 0x000000065057b981 */ /* 0x000ee8000c1e1500 */
[----:B------:R-:W3:Y:S04]  /*a630*/  @!P3 LDG.E.U16 R86, desc[UR6][R88.64] ;  /* 0x000000065856b981 */ /* 0x000ee8000c1e1500 */
[----:B-1----:R-:W3:Y:S04]  /*a640*/  LDL.LU.64 R80, [R1+0x56e8] ;  /* 0x0056e80001507983 */ /* 0x002ee80000300a00 */
[----:B------:R0:W-:Y:S04]  /*a650*/  STL.64 [R1+0x2480], R84 ;  /* 0x0024805401007387 */ /* 0x0001e80000100a00 */
[----:B----4-:R-:W4:Y:S01]  /*a660*/  LDL.LU.64 R88, [R1+0x56e0] ;  /* 0x0056e00001587983 */ /* 0x010f220000300a00 */
[----:B------:R-:W-:-:S03]  /*a670*/  VIADD R0, R16, 0xffffffea ;  /* 0xffffffea10007836 */ /* 0x000fc60000000000 */
[----:B------:R1:W-:Y:S02]  /*a680*/  STL.64 [R1+0x2478], R82 ;  /* 0x0024785201007387 */ /* 0x0003e40000100a00 */
[----:B------:R-:W-:Y:S01]  /*a690*/  ISETP.GE.U32.AND P3, PT, R0, 0x7ffffeeb, PT ;  /* 0x7ffffeeb0000780c */ /* 0x000fe20003f66070 */
[----:B------:R-:W-:-:S04]  /*a6a0*/  IMAD R0, R92, 0x13, RZ ;  /* 0x000000135c007824 */ /* 0x000fc800078e02ff */
[----:B0-----:R-:W-:-:S04]  /*a6b0*/  IMAD.WIDE R84, R0, 0x2, R14 ;  /* 0x0000000200547825 */ /* 0x001fc800078e020e */
[C---:B-1----:R-:W-:Y:S01]  /*a6c0*/  IMAD.WIDE R82, R0.reuse, 0x2, R12 ;  /* 0x0000000200527825 */ /* 0x042fe200078e020c */
[----:B--2---:R-:W-:Y:S04]  /*a6d0*/  STL [R1+0x2934], R78 ;  /* 0x0029344e01007387 */ /* 0x004fe80000100800 */
[----:B---3--:R0:W-:Y:S02]  /*a6e0*/  STL [R1+0x2938], R79 ;  /* 0x0029384f01007387 */ /* 0x0081e40000100800 */
[----:B0-----:R-:W-:Y:S02]  /*a6f0*/  IMAD.WIDE R78, R0, 0x2, R10 ;  /* 0x00000002004e7825 */ /* 0x001fe400078e020a */
[----:B------:R-:W-:Y:S04]  /*a700*/  STL [R1+0x293c], R86 ;  /* 0x00293c5601007387 */ /* 0x000fe80000100800 */
[----:B------:R0:W-:Y:S01]  /*a710*/  STL [R1+0x2940], R87 ;  /* 0x0029405701007387 */ /* 0x0001e20000100800 */
[----:B------:R-:W-:-:S02]  /*a720*/  PRMT R80, RZ, 0x7610, R80 ;  /* 0x00007610ff507816 */ /* 0x000fc40000000050 */
[----:B------:R-:W-:Y:S01]  /*a730*/  PRMT R81, RZ, 0x7610, R81 ;  /* 0x00007610ff517816 */ /* 0x000fe20000000051 */
[----:B------:R1:W-:Y:S04]  /*a740*/  STL.64 [R1+0x2470], R78 ;  /* 0x0024704e01007387 */ /* 0x0003e80000100a00 */
[----:B------:R-:W2:Y:S01]  /*a750*/  @!P0 LDG.E.U16 R80, desc[UR6][R82.64] ;  /* 0x0000000652508981 */ /* 0x000ea2000c1e1500 */
[----:B----4-:R-:W-:Y:S01]  /*a760*/  PRMT R89, RZ, 0x7610, R89 ;  /* 0x00007610ff597816 */ /* 0x010fe20000000059 */
        /* <DEDUP_REMOVED lines=46> */
[----:B------:R-:W-:Y:S02]  /*aa50*/  PRMT R81, RZ, 0x7610, R81 ;  /* 0x00007610ff517816 */ /* 0x000fe40000000051 */
[----:B----4-:R-:W-:Y:S01]  /*aa60*/  PRMT R88, RZ, 0x7610, R88 ;  /* 0x00007610ff587816 */ /* 0x010fe20000000058 */
[----:B0-----:R-:W-:Y:S01]  /*aa70*/  IMAD.WIDE R86, R0, 0x2, R2 ;  /* 0x0000000200567825 */ /* 0x001fe200078e0202 */
[----:B------:R-:W-:Y:S01]  /*aa80*/  PRMT R89, RZ, 0x7610, R89 ;  /* 0x00007610ff597816 */ /* 0x000fe20000000059 */
[----:B------:R0:W-:Y:S04]  /*aa90*/  STL.64 [R1+0x2430], R78 ;  /* 0x0024304e01007387 */ /* 0x0001e80000100a00 */
[----:B------:R-:W2:Y:S04]  /*aaa0*/  @!P3 LDG.E.U16 R88, desc[UR6][R86.64] ;  /* 0x000000065658b981 */ /* 0x000ea8000c1e1500 */
[----:B------:R1:W-:Y:S04]  /*aab0*/  STL.64 [R1+0x2428], R86 ;  /* 0x0024285601007387 */ /* 0x0003e80000100a00 */
[----:B------:R-:W3:Y:S04]  /*aac0*/  @!P3 LDG.E.U16 R89, desc[UR6][R78.64] ;  /* 0x000000064e59b981 */ /* 0x000ee8000c1e1500 */
[----:B------:R-:W4:Y:S04]  /*aad0*/  @!P3 LDG.E.U16 R80, desc[UR6][R82.64] ;  /* 0x000000065250b981 */ /* 0x000f28000c1e1500 */
[----:B------:R1:W4:Y:S04]  /*aae0*/  @!P3 LDG.E.U16 R81, desc[UR6][R84.64] ;  /* 0x000000065451b981 */ /* 0x000328000c1e1500 */
[----:B0-----:R-:W4:Y:S04]  /*aaf0*/  LDL.LU.64 R78, [R1+0x56b8] ;  /* 0x0056b800014e7983 */ /* 0x001f280000300a00 */
[----:B------:R0:W-:Y:S04]  /*ab00*/  STL.64 [R1+0x2420], R84 ;  /* 0x0024205401007387 */ /* 0x0001e80000100a00 */
[----:B-1----:R-:W4:Y:S01]  /*ab10*/  LDL.LU.64 R86, [R1+0x56b0] ;  /* 0x0056b00001567983 */ /* 0x002f220000300a00 */
[----:B------:R-:W-:-:S03]  /*ab20*/  VIADD R0, R16, 0xffffffe7 ;  /* 0xffffffe710007836 */ /* 0x000fc60000000000 */
[----:B------:R1:W-:Y:S02]  /*ab30*/  STL.64 [R1+0x2418], R82 ;  /* 0x0024185201007387 */ /* 0x0003e40000100a00 */
[----:B------:R-:W-:Y:S01]  /*ab40*/  ISETP.GE.U32.AND P3, PT, R0, 0x7ffffee8, PT ;  /* 0x7ffffee80000780c */ /* 0x000fe20003f66070 */
[----:B------:R-:W-:-:S04]  /*ab50*/  IMAD R0, R92, 0x16, RZ ;  /* 0x000000165c007824 */ /* 0x000fc800078e02ff */
[----:B0-----:R-:W-:-:S04]  /*ab60*/  IMAD.WIDE R84, R0, 0x2, R14 ;  /* 0x0000000200547825 */ /* 0x001fc800078e020e */
[C---:B-1----:R-:W-:Y:S01]  /*ab70*/  IMAD.WIDE R82, R0.reuse, 0x2, R2 ;  /* 0x0000000200527825 */ /* 0x042fe200078e0202 */
[----:B--2---:R-:W-:Y:S04]  /*ab80*/  STL [R1+0x2b38], R88 ;  /* 0x002b385801007387 */ /* 0x004fe80000100800 */
[----:B---3--:R0:W-:Y:S04]  /*ab90*/  STL [R1+0x2b3c], R89 ;  /* 0x002b3c5901007387 */ /* 0x0081e80000100800 */
[----:B----4-:R-:W-:Y:S04]  /*aba0*/  STL [R1+0x2b30], R80 ;  /* 0x002b305001007387 */ /* 0x010fe80000100800 */
[----:B------:R1:W-:Y:S01]  /*abb0*/  STL [R1+0x2b34], R81 ;  /* 0x002b345101007387 */ /* 0x0003e20000100800 */
[----:B0-----:R-:W-:Y:S01]  /*abc0*/  IMAD.WIDE R88, R0, 0x2, R10 ;  /* 0x0000000200587825 */ /* 0x001fe200078e020a */
[----:B------:R-:W-:-:S02]  /*abd0*/  PRMT R78, RZ, 0x7610, R78 ;  /* 0x00007610ff4e7816 */ /* 0x000fc4000000004e */
[----:B------:R-:W-:Y:S01]  /*abe0*/  PRMT R79, RZ, 0x7610, R79 ;  /* 0x00007610ff4f7816 */ /* 0x000fe2000000004f */
[----:B-1----:R-:W-:Y:S01]  /*abf0*/  IMAD.WIDE R80, R0, 0x2, R12 ;  /* 0x0000000200507825 */ /* 0x002fe200078e020c */
[----:B------:R-:W-:Y:S02]  /*ac00*/  PRMT R87, RZ, 0x7610, R87 ;  /* 0x00007610ff577816 */ /* 0x000fe40000000057 */
[----:B------:R-:W-:Y:S01]  /*ac10*/  PRMT R86, RZ, 0x7610, R86 ;  /* 0x00007610ff567816 */ /* 0x000fe20000000056 */
[----:B------:R0:W-:Y:S04]  /*ac20*/  STL.64 [R1+0x2410], R88 ;  /* 0x0024105801007387 */ /* 0x0001e80000100a00 */
[----:B------:R-:W2:Y:S04]  /*ac30*/  @!P0 LDG.E.U16 R78, desc[UR6][R80.64] ;  /* 0x00000006504e8981 */ /* 0x000ea8000c1e1500 */
[----:B------:R1:W-:Y:S04]  /*ac40*/  STL.64 [R1+0x2408], R82 ;  /* 0x0024085201007387 */ /* 0x0003e80000100a00 */
[----:B------:R-:W3:Y:S04]  /*ac50*/  @!P0 LDG.E.U16 R87, desc[UR6][R88.64] ;  /* 0x0000000658578981 */ /* 0x000ee8000c1e1500 */
[----:B------:R4:W3:Y:S04]  /*ac60*/  @!P0 LDG.E.U16 R79, desc[UR6][R84.64] ;  /* 0x00000006544f8981 */ /* 0x0008e8000c1e1500 */
[----:B------:R-:W3:Y:S04]  /*ac70*/  @!P0 LDG.E.U16 R86, desc[UR6][R82.64] ;  /* 0x0000000652568981 */ /* 0x000ee8000c1e1500 */
[----:B0-----:R-:W3:Y:S04]  /*ac80*/  LDL.LU.64 R88, [R1+0x56a8] ;  /* 0x0056a80001587983 */ /* 0x001ee80000300a00 */
[----:B------:R4:W-:Y:S04]  /*ac90*/  STL.64 [R1+0x2400], R84 ;  /* 0x0024005401007387 */ /* 0x0009e80000100a00 */
[----:B-1----:R-:W3:Y:S01]  /*aca0*/  LDL.LU.64 R82, [R1+0x56a0] ;  /* 0x0056a00001527983 */ /* 0x002ee20000300a00 */
[----:B------:R-:W-:-:S03]  /*acb0*/  VIADD R0, R16, 0xffffffe6 ;  /* 0xffffffe610007836 */ /* 0x000fc60000000000 */
[----:B------:R0:W-:Y:S02]  /*acc0*/  STL.64 [R1+0x23f8], R80 ;  /* 0x0023f85001007387 */ /* 0x0001e40000100a00 */
[----:B------:R-:W-:Y:S01]  /*acd0*/  ISETP.GE.U32.AND P0, PT, R0, 0x7ffffee7, PT ;  /* 0x7ffffee70000780c */ /* 0x000fe20003f06070 */
[----:B------:R-:W-:-:S04]  /*ace0*/  IMAD R0, R92, 0x17, RZ ;  /* 0x000000175c007824 */ /* 0x000fc800078e02ff */
[----:B----4-:R-:W-:-:S04]  /*acf0*/  IMAD.WIDE R84, R0, 0x2, R12 ;  /* 0x0000000200547825 */ /* 0x010fc800078e020c */
[----:B0-----:R-:W-:Y:S01]  /*ad00*/  IMAD.WIDE R80, R0, 0x2, R2 ;  /* 0x0000000200507825 */ /* 0x001fe200078e0202 */
[----:B--2---:R-:W-:Y:S04]  /*ad10*/  STL [R1+0x2bd0], R78 ;  /* 0x002bd04e01007387 */ /* 0x004fe80000100800 */
[----:B---3--:R0:W-:Y:S04]  /*ad20*/  STL [R1+0x2bd4], R79 ;  /* 0x002bd44f01007387 */ /* 0x0081e80000100800 */
[----:B------:R-:W-:Y:S01]  /*ad30*/  STL [R1+0x2bd8], R86 ;  /* 0x002bd85601007387 */ /* 0x000fe20000100800 */
[----:B------:R-:W-:-:S02]  /*ad40*/  PRMT R89, RZ, 0x7610, R89 ;  /* 0x00007610ff597816 */ /* 0x000fc40000000059 */
[----:B------:R-:W-:Y:S01]  /*ad50*/  PRMT R88, RZ, 0x7610, R88 ;  /* 0x00007610ff587816 */ /* 0x000fe20000000058 */
[C---:B0-----:R-:W-:Y:S01]  /*ad60*/  IMAD.WIDE R78, R0.reuse, 0x2, R10 ;  /* 0x00000002004e7825 */ /* 0x041fe200078e020a */
[----:B------:R0:W-:Y:S01]  /*ad70*/  STL [R1+0x2bdc], R87 ;  /* 0x002bdc5701007387 */ /* 0x0001e20000100800 */
[----:B------:R-:W-:Y:S02]  /*ad80*/  PRMT R82, RZ, 0x7610, R82 ;  /* 0x00007610ff527816 */ /* 0x000fe40000000052 */
[----:B------:R-:W-:Y:S01]  /*ad90*/  PRMT R83, RZ, 0x7610, R83 ;  /* 0x00007610ff537816 */ /* 0x000fe20000000053 */
[----:B------:R1:W-:Y:S01]  /*ada0*/  STL.64 [R1+0x23f0], R78 ;  /* 0x0023f04e01007387 */ /* 0x0003e20000100a00 */
[----:B0-----:R-:W-:-:S03]  /*adb0*/  IMAD.WIDE R86, R0, 0x2, R14 ;  /* 0x0000000200567825 */ /* 0x001fc600078e020e */
[----:B------:R0:W-:Y:S04]  /*adc0*/  STL.64 [R1+0x23e8], R80 ;  /* 0x0023e85001007387 */ /* 0x0001e80000100a00 */
[----:B------:R-:W2:Y:S04]  /*add0*/  @!P5 LDG.E.U16 R89, desc[UR6][R78.64] ;  /* 0x000000064e59d981 */ /* 0x000ea8000c1e1500 */
[----:B------:R-:W3:Y:S04]  /*ade0*/  @!P5 LDG.E.U16 R88, desc[UR6][R80.64] ;  /* 0x000000065058d981 */ /* 0x000ee8000c1e1500 */
[----:B------:R-:W4:Y:S04]  /*adf0*/  @!P5 LDG.E.U16 R82, desc[UR6][R84.64] ;  /* 0x000000065452d981 */ /* 0x000f28000c1e1500 */
[----:B-1----:R-:W4:Y:S04]  /*ae00*/  LDL.LU.64 R78, [R1+0x5698] ;  /* 0x00569800014e7983 */ /* 0x002f280000300a00 */
[----:B------:R1:W-:Y:S04]  /*ae10*/  STL.64 [R1+0x23e0], R86 ;  /* 0x0023e05601007387 */ /* 0x0003e80000100a00 */
[----:B0-----:R-:W4:Y:S04]  /*ae20*/  LDL.LU.64 R80, [R1+0x5690] ;  /* 0x0056900001507983 */ /* 0x001f280000300a00 */
[----:B------:R1:W4:Y:S01]  /*ae30*/  @!P5 LDG.E.U16 R83, desc[UR6][R86.64] ;  /* 0x000000065653d981 */ /* 0x000322000c1e1500 */
[----:B------:R-:W-:-:S03]  /*ae40*/  VIADD R0, R16, 0xffffffe5 ;  /* 0xffffffe510007836 */ /* 0x000fc60000000000 */
[----:B------:R0:W-:Y:S02]  /*ae50*/  STL.64 [R1+0x23d8], R84 ;  /* 0x0023d85401007387 */ /* 0x0001e40000100a00 */
[----:B------:R-:W-:Y:S01]  /*ae60*/  ISETP.GE.U32.AND P5, PT, R0, 0x7ffffee6, PT ;  /* 0x7ffffee60000780c */ /* 0x000fe20003fa6070 */
[----:B------:R-:W-:Y:S01]  /*ae70*/  IMAD R0, R92, 0x18, RZ ;  /* 0x000000185c007824 */ /* 0x000fe200078e02ff */
[----:B------:R-:W-:-:S03]  /*ae80*/  PRMT R91, RZ, 0x7610, R91 ;  /* 0x00007610ff5b7816 */ /* 0x000fc6000000005b */
[----:B-1----:R-:W-:-:S04]  /*ae90*/  IMAD.WIDE R86, R0, 0x2, R2 ;  /* 0x0000000200567825 */ /* 0x002fc800078e0202 */
[C---:B0-----:R-:W-:Y:S01]  /*aea0*/  IMAD.WIDE R84, R0.reuse, 0x2, R14 ;  /* 0x0000000200547825 */ /* 0x041fe200078e020e */
[----:B---3--:R-:W-:Y:S04]  /*aeb0*/  STL [R1+0x2cbc], R88 ;  /* 0x002cbc5801007387 */ /* 0x008fe80000100800 */
[----:B--2---:R0:W-:Y:S04]  /*aec0*/  STL [R1+0x2cc0], R89 ;  /* 0x002cc05901007387 */ /* 0x0041e80000100800 */
[----:B----4-:R-:W-:Y:S01]  /*aed0*/  STL [R1+0x2cb4], R82 ;  /* 0x002cb45201007387 */ /* 0x010fe20000100800 */
[----:B0-----:R-:W-:Y:S01]  /*aee0*/  IMAD.WIDE R88, R0, 0x2, R10 ;  /* 0x0000000200587825 */ /* 0x001fe200078e020a */
[----:B------:R-:W-:-:S02]  /*aef0*/  PRMT R80, RZ, 0x7610, R80 ;  /* 0x00007610ff507816 */ /* 0x000fc40000000050 */
[----:B------:R-:W-:Y:S02]  /*af00*/  PRMT R81, RZ, 0x7610, R81 ;  /* 0x00007610ff517816 */ /* 0x000fe40000000051 */
[----:B------:R-:W2:Y:S04]  /*af10*/  @!P3 LDG.E.U16 R91, desc[UR6][R88.64] ;  /* 0x00000006585bb981 */ /* 0x000ea8000c1e1500 */
[----:B------:R0:W-:Y:S04]  /*af20*/  STL [R1+0x2cb8], R83 ;  /* 0x002cb85301007387 */ /* 0x0001e80000100800 */
[----:B------:R1:W-:Y:S04]  /*af30*/  STL.64 [R1+0x23d0], R88 ;  /* 0x0023d05801007387 */ /* 0x0003e80000100a00 */
[----:B------:R3:W4:Y:S01]  /*af40*/  @!P3 LDG.E.U16 R81, desc[UR6][R84.64] ;  /* 0x000000065451b981 */ /* 0x000722000c1e1500 */
[----:B0-----:R-:W-:-:S03]  /*af50*/  IMAD.WIDE R82, R0, 0x2, R12 ;  /* 0x0000000200527825 */ /* 0x001fc600078e020c */
[----:B------:R-:W-:Y:S04]  /*af60*/  STL.64 [R1+0x23c8], R86 ;  /* 0x0023c85601007387 */ /* 0x000fe80000100a00 */
[----:B------:R-:W2:Y:S04]  /*af70*/  @!P3 LDG.E.U16 R80, desc[UR6][R82.64] ;  /* 0x000000065250b981 */ /* 0x000ea8000c1e1500 */
[----:B-1----:R-:W4:Y:S01]  /*af80*/  LDL.LU.64 R88, [R1+0x5688] ;  /* 0x0056880001587983 */ /* 0x002f220000300a00 */
[----:B------:R-:W-:Y:S01]  /*af90*/  PRMT R90, RZ, 0x7610, R90 ;  /* 0x00007610ff5a7816 */ /* 0x000fe2000000005a */
[----:B------:R-:W-:-:S02]  /*afa0*/  VIADD R0, R16, 0xffffffe4 ;  /* 0xffffffe410007836 */ /* 0x000fc40000000000 */
[----:B------:R3:W-:Y:S04]  /*afb0*/  STL.64 [R1+0x23c0], R84 ;  /* 0x0023c05401007387 */ /* 0x0007e80000100a00 */
[----:B------:R0:W4:Y:S01]  /*afc0*/  @!P3 LDG.E.U16 R90, desc[UR6][R86.64] ;  /* 0x00000006565ab981 */ /* 0x000122000c1e1500 */
[----:B------:R-:W-:Y:S01]  /*afd0*/  ISETP.GE.U32.AND P3, PT, R0, 0x7ffffee5, PT ;  /* 0x7ffffee50000780c */ /* 0x000fe20003f66070 */
[----:B------:R-:W-:Y:S02]  /*afe0*/  IMAD R0, R92, 0x19, RZ ;  /* 0x000000195c007824 */ /* 0x000fe400078e02ff */
[----:B------:R1:W-:Y:S01]  /*aff0*/  STL.64 [R1+0x23b8], R82 ;  /* 0x0023b85201007387 */ /* 0x0003e20000100a00 */
[----:B------:R-:W-:Y:S02]  /*b000*/  PRMT R78, RZ, 0x7610, R78 ;  /* 0x00007610ff4e7816 */ /* 0x000fe4000000004e */
[----:B------:R-:W-:Y:S01]  /*b010*/  PRMT R79, RZ, 0x7610, R79 ;  /* 0x00007610ff4f7816 */ /* 0x000fe2000000004f */
[----:B---3--:R-:W-:-:S04]  /*b020*/  IMAD.WIDE R84, R0, 0x2, R14 ;  /* 0x0000000200547825 */ /* 0x008fc800078e020e */
[C---:B0-----:R-:W-:Y:S01]  /*b030*/  IMAD.WIDE R86, R0.reuse, 0x2, R2 ;  /* 0x0000000200567825 */ /* 0x041fe200078e0202 */
[----:B------:R-:W3:Y:S03]  /*b040*/  @!P0 LDG.E.U16 R79, desc[UR6][R84.64] ;  /* 0x00000006544f8981 */ /* 0x000ee6000c1e1500 */
[----:B-1----:R-:W-:-:S05]  /*b050*/  IMAD.WIDE R82, R0, 0x2, R12 ;  /* 0x0000000200527825 */ /* 0x002fca00078e020c */
[----:B------:R-:W3:Y:S04]  /*b060*/  @!P0 LDG.E.U16 R78, desc[UR6][R82.64] ;  /* 0x00000006524e8981 */ /* 0x000ee8000c1e1500 */
[----:B--2---:R-:W-:Y:S04]  /*b070*/  STL [R1+0xc8], R80 ;  /* 0x0000c85001007387 */ /* 0x004fe80000100800 */
[----:B----4-:R0:W-:Y:S01]  /*b080*/  STL [R1+0xcc], R81 ;  /* 0x0000cc5101007387 */ /* 0x0101e20000100800 */
[----:B------:R-:W-:Y:S02]  /*b090*/  PRMT R89, RZ, 0x7610, R89 ;  /* 0x00007610ff597816 */ /* 0x000fe40000000059 */
[----:B------:R-:W-:-:S06]  /*b0a0*/  PRMT R88, RZ, 0x7610, R88 ;  /* 0x00007610ff587816 */ /* 0x000fcc0000000058 */
[----:B------:R-:W2:Y:S01]  /*b0b0*/  @!P0 LDG.E.U16 R88, desc[UR6][R86.64] ;  /* 0x0000000656588981 */ /* 0x000ea2000c1e1500 */
[----:B0-----:R-:W-:-:S05]  /*b0c0*/  IMAD.WIDE R80, R0, 0x2, R10 ;  /* 0x0000000200507825 */ /* 0x001fca00078e020a */
[----:B------:R0:W-:Y:S04]  /*b0d0*/  STL.64 [R1+0x23b0], R80 ;  /* 0x0023b05001007387 */ /* 0x0001e80000100a00 */
[----:B------:R1:W-:Y:S04]  /*b0e0*/  STL.64 [R1+0x23a8], R86 ;  /* 0x0023a85601007387 */ /* 0x0003e80000100a00 */
[----:B------:R-:W4:Y:S04]  /*b0f0*/  @!P0 LDG.E.U16 R89, desc[UR6][R80.64] ;  /* 0x0000000650598981 */ /* 0x000f28000c1e1500 */
[----:B0-----:R-:W4:Y:S04]  /*b100*/  LDL.LU.64 R80, [R1+0x5680] ;  /* 0x0056800001507983 */ /* 0x001f280000300a00 */
[----:B------:R0:W-:Y:S04]  /*b110*/  STL.64 [R1+0x23a0], R84 ;  /* 0x0023a05401007387 */ /* 0x0001e80000100a00 */
[----:B-1----:R-:W4:Y:S01]  /*b120*/  LDL.LU.64 R86, [R1+0x5678] ;  /* 0x0056780001567983 */ /* 0x002f220000300a00 */
[----:B------:R-:W-:-:S03]  /*b130*/  VIADD R0, R16, 0xffffffe3 ;  /* 0xffffffe310007836 */ /* 0x000fc60000000000 */
[----:B------:R1:W-:Y:S02]  /*b140*/  STL.64 [R1+0x2398], R82 ;  /* 0x0023985201007387 */ /* 0x0003e40000100a00 */
[----:B------:R-:W-:Y:S01]  /*b150*/  ISETP.GE.U32.AND P0, PT, R0, 0x7ffffee4, PT ;  /* 0x7ffffee40000780c */ /* 0x000fe20003f06070 */
[----:B------:R-:W-:Y:S01]  /*b160*/  IMAD R0, R92, 0x1a, RZ ;  /* 0x0000001a5c007824 */ /* 0x000fe200078e02ff */
[----:B---3--:R-:W-:Y:S04]  /*b170*/  STL [R1+0x1f8], R78 ;  /* 0x0001f84e01007387 */ /* 0x008fe80000100800 */
[----:B------:R3:W-:Y:S01]  /*b180*/  STL [R1+0x1fc], R79 ;  /* 0x0001fc4f01007387 */ /* 0x0007e20000100800 */
[----:B0-----:R-:W-:-:S04]  /*b190*/  IMAD.WIDE R84, R0, 0x2, R14 ;  /* 0x0000000200547825 */ /* 0x001fc800078e020e */
[----:B-1----:R-:W-:-:S04]  /*b1a0*/  IMAD.WIDE R82, R0, 0x2, R12 ;  /* 0x0000000200527825 */ /* 0x002fc800078e020c */
[C---:B---3--:R-:W-:Y:S01]  /*b1b0*/  IMAD.WIDE R78, R0.reuse, 0x2, R10 ;  /* 0x00000002004e7825 */ /* 0x048fe200078e020a */
[----:B--2---:R-:W-:Y:S04]  /*b1c0*/  STL [R1+0x200], R88 ;  /* 0x0002005801007387 */ /* 0x004fe80000100800 */
[----:B----4-:R0:W-:Y:S04]  /*b1d0*/  STL [R1+0x204], R89 ;  /* 0x0002045901007387 */ /* 0x0101e80000100800 */
[----:B------:R1:W-:Y:S01]  /*b1e0*/  STL.64 [R1+0x2390], R78 ;  /* 0x0023904e01007387 */ /* 0x0003e20000100a00 */
[----:B------:R-:W-:Y:S01]  /*b1f0*/  PRMT R80, RZ, 0x7610, R80 ;  /* 0x00007610ff507816 */ /* 0x000fe20000000050 */
[----:B0-----:R-:W-:Y:S01]  /*b200*/  IMAD.WIDE R88, R0, 0x2, R2 ;  /* 0x0000000200587825 */ /* 0x001fe200078e0202 */
[----:B------:R-:W-:-:S02]  /*b210*/  PRMT R81, RZ, 0x7610, R81 ;  /* 0x00007610ff517816 */ /* 0x000fc40000000051 */
[----:B------:R-:W-:Y:S02]  /*b220*/  PRMT R87, RZ, 0x7610, R87 ;  /* 0x00007610ff577816 */ /* 0x000fe40000000057 */
[----:B------:R-:W-:Y:S01]  /*b230*/  PRMT R86, RZ, 0x7610, R86 ;  /* 0x00007610ff567816 */ /* 0x000fe20000000056 */
[----:B------:R0:W-:Y:S04]  /*b240*/  STL.64 [R1+0x2388], R88 ;  /* 0x0023885801007387 */ /* 0x0001e80000100a00 */
[----:B------:R-:W2:Y:S04]  /*b250*/  @!P5 LDG.E.U16 R87, desc[UR6][R78.64] ;  /* 0x000000064e57d981 */ /* 0x000ea8000c1e1500 */
[----:B------:R-:W3:Y:S04]  /*b260*/  @!P5 LDG.E.U16 R80, desc[UR6][R82.64] ;  /* 0x000000065250d981 */ /* 0x000ee8000c1e1500 */
[----:B------:R4:W2:Y:S04]  /*b270*/  @!P5 LDG.E.U16 R81, desc[UR6][R84.64] ;  /* 0x000000065451d981 */ /* 0x0008a8000c1e1500 */
[----:B-1----:R-:W2:Y:S04]  /*b280*/  LDL.LU.64 R78, [R1+0x5670] ;  /* 0x00567000014e7983 */ /* 0x002ea80000300a00 */
[----:B------:R4:W-:Y:S04]  /*b290*/  STL.64 [R1+0x2380], R84 ;  /* 0x0023805401007387 */ /* 0x0009e80000100a00 */
[----:B------:R-:W2:Y:S04]  /*b2a0*/  @!P5 LDG.E.U16 R86, desc[UR6][R88.64] ;  /* 0x000000065856d981 */ /* 0x000ea8000c1e1500 */
[----:B0-----:R-:W2:Y:S01]  /*b2b0*/  LDL.LU.64 R88, [R1+0x5668] ;  /* 0x0056680001587983 */ /* 0x001ea20000300a00 */
[----:B------:R-:W-:-:S03]  /*b2c0*/  VIADD R0, R16, 0xffffffe2 ;  /* 0xffffffe210007836 */ /* 0x000fc60000000000 */
[----:B------:R0:W-:Y:S02]  /*b2d0*/  STL.64 [R1+0x2378], R82 ;  /* 0x0023785201007387 */ /* 0x0001e40000100a00 */
[----:B------:R-:W-:Y:S01]  /*b2e0*/  ISETP.GE.U32.AND P5, PT, R0, 0x7ffffee3, PT ;  /* 0x7ffffee30000780c */ /* 0x000fe20003fa6070 */
[----:B------:R-:W-:-:S04]  /*b2f0*/  IMAD R0, R92, 0x1b, RZ ;  /* 0x0000001b5c007824 */ /* 0x000fc800078e02ff */
[----:B----4-:R-:W-:-:S04]  /*b300*/  IMAD.WIDE R84, R0, 0x2, R14 ;  /* 0x0000000200547825 */ /* 0x010fc800078e020e */
[C---:B0-----:R-:W-:Y:S01]  /*b310*/  IMAD.WIDE R82, R0.reuse, 0x2, R12 ;  /* 0x0000000200527825 */ /* 0x041fe200078e020c */
[----:B---3--:R-:W-:Y:S04]  /*b320*/  STL [R1+0x2924], R80 ;  /* 0x0029245001007387 */ /* 0x008fe80000100800 */
[----:B--2---:R0:W-:Y:S01]  /*b330*/  STL [R1+0x2928], R81 ;  /* 0x0029285101007387 */ /* 0x0041e20000100800 */
[----:B------:R-:W-:Y:S02]  /*b340*/  PRMT R78, RZ, 0x7610, R78 ;  /* 0x00007610ff4e7816 */ /* 0x000fe4000000004e */
[----:B------:R-:W-:Y:S01]  /*b350*/  PRMT R79, RZ, 0x7610, R79 ;  /* 0x00007610ff4f7816 */ /* 0x000fe2000000004f */
[----:B0-----:R-:W-:-:S03]  /*b360*/  IMAD.WIDE R80, R0, 0x2, R10 ;  /* 0x0000000200507825 */ /* 0x001fc600078e020a */
[----:B------:R-:W2:Y:S04]  /*b370*/  @!P3 LDG.E.U16 R78, desc[UR6][R82.64] ;  /* 0x00000006524eb981 */ /* 0x000ea8000c1e1500 */
[----:B------:R-:W-:Y:S04]  /*b380*/  STL [R1+0x292c], R86 ;  /* 0x00292c5601007387 */ /* 0x000fe80000100800 */
[----:B------:R0:W-:Y:S01]  /*b390*/  STL [R1+0x2930], R87 ;  /* 0x0029305701007387 */ /* 0x0001e20000100800 */
[----:B------:R-:W-:Y:S02]  /*b3a0*/  PRMT R89, RZ, 0x7610, R89 ;  /* 0x00007610ff597816 */ /* 0x000fe40000000059 */
[----:B------:R-:W-:Y:S01]  /*b3b0*/  PRMT R88, RZ, 0x7610, R88 ;  /* 0x00007610ff587816 */ /* 0x000fe20000000058 */
[----:B------:R1:W-:Y:S01]  /*b3c0*/  STL.64 [R1+0x2370], R80 ;  /* 0x0023705001007387 */ /* 0x0003e20000100a00 */
[----:B0-----:R-:W-:-:S03]  /*b3d0*/  IMAD.WIDE R86, R0, 0x2, R2 ;  /* 0x0000000200567825 */ /* 0x001fc600078e0202 */
[----:B------:R-:W3:Y:S04]  /*b3e0*/  @!P3 LDG.E.U16 R89, desc[UR6][R80.64] ;  /* 0x000000065059b981 */ /* 0x000ee8000c1e1500 */
[----:B------:R0:W-:Y:S04]  /*b3f0*/  STL.64 [R1+0x2368], R86 ;  /* 0x0023685601007387 */ /* 0x0001e80000100a00 */
[----:B------:R4:W3:Y:S04]  /*b400*/  @!P3 LDG.E.U16 R79, desc[UR6][R84.64] ;  /* 0x00000006544fb981 */ /* 0x0008e8000c1e1500 */
[----:B-1----:R-:W3:Y:S04]  /*b410*/  LDL.LU.64 R80, [R1+0x5660] ;  /* 0x0056600001507983 */ /* 0x002ee80000300a00 */
[----:B------:R4:W-:Y:S04]  /*b420*/  STL.64 [R1+0x2360], R84 ;  /* 0x0023605401007387 */ /* 0x0009e80000100a00 */
[----:B------:R-:W3:Y:S04]  /*b430*/  @!P3 LDG.E.U16 R88, desc[UR6][R86.64] ;  /* 0x000000065658b981 */ /* 0x000ee8000c1e1500 */
[----:B0-----:R-:W3:Y:S01]  /*b440*/  LDL.LU.64 R86, [R1+0x5658] ;  /* 0x0056580001567983 */ /* 0x001ee20000300a00 */
[----:B------:R-:W-:-:S03]  /*b450*/  VIADD R0, R16, 0xffffffe1 ;  /* 0xffffffe110007836 */ /* 0x000fc60000000000 */
[----:B------:R0:W-:Y:S02]  /*b460*/  STL.64 [R1+0x2358], R82 ;  /* 0x0023585201007387 */ /* 0x0001e40000100a00 */
[----:B------:R-:W-:Y:S01]  /*b470*/  ISETP.GE.U32.AND P3, PT, R0, 0x7ffffee2, PT ;  /* 0x7ffffee20000780c */ /* 0x000fe20003f66070 */
[----:B------:R-:W-:-:S04]  /*b480*/  IMAD R0, R92, 0x1c, RZ ;  /* 0x0000001c5c007824 */ /* 0x000fc800078e02ff */
[----:B----4-:R-:W-:-:S04]  /*b490*/  IMAD.WIDE R84, R0, 0x2, R14 ;  /* 0x0000000200547825 */ /* 0x010fc800078e020e */
[C---:B0-----:R-:W-:Y:S01]  /*b4a0*/  IMAD.WIDE R82, R0.reuse, 0x2, R12 ;  /* 0x0000000200527825 */ /* 0x041fe200078e020c */
[----:B--2---:R-:W-:Y:S04]  /*b4b0*/  STL [R1+0x2954], R78 ;  /* 0x0029544e01007387 */ /* 0x004fe80000100800 */
[----:B---3--:R0:W-:Y:S01]  /*b4c0*/  STL [R1+0x2958], R79 ;  /* 0x0029584f01007387 */ /* 0x0081e20000100800 */
        /* <DEDUP_REMOVED lines=67> */
[----:B------:R-:W-:-:S03]  /*b900*/  IADD3 R0, PT, PT, R16, -0x22, RZ ;  /* 0xffffffde10007810 */ /* 0x000fc60007ffe0ff */
[----:B------:R0:W-:Y:S01]  /*b910*/  STL.64 [R1+0x22f8], R82 ;  /* 0x0022f85201007387 */ /* 0x0001e20000100a00 */
        /* <DEDUP_REMOVED lines=26> */
[----:B------:R-:W-:-:S04]  /*bac0*/  IMAD.SHL.U32 R0, R92, 0x20, RZ ;  /* 0x000000205c007824 */ /* 0x000fc800078e00ff */
        /* <DEDUP_REMOVED lines=1204> */
[----:B------:R-:W-:Y:S01]  /*10610*/  PRMT R80, RZ, 0x7610, R80 ;  /* 0x00007610ff507816 */ /* 0x000fe20000000050 */
[----:B0-----:R-:W-:Y:S01]  /*10620*/  IMAD.WIDE R78, R0, 0x2, R10 ;  /* 0x00000002004e7825 */ /* 0x001fe200078e020a */
[----:B------:R-:W-:Y:S01]  /*10630*/  PRMT R81, RZ, 0x7610, R81 ;  /* 0x00007610ff517816 */ /* 0x000fe20000000051 */
[----:B------:R-:W-:Y:S04]  /*10640*/  STL [R1+0x2c4c], R88 ;  /* 0x002c4c5801007387 */ /* 0x000fe80000100800 */
[----:B------:R0:W-:Y:S01]  /*10650*/  STL [R1+0x2c50], R89 ;  /* 0x002c505901007387 */ /* 0x0001e20000100800 */
[----:B------:R-:W-:-:S03]  /*10660*/  PRMT R87, RZ, 0x7610, R87 ;  /* 0x00007610ff577816 */ /* 0x000fc60000000057 */
[----:B------:R-:W2:Y:S01]  /*10670*/  @!P5 LDG.E.U16 R80, desc[UR6][R82.64] ;  /* 0x000000065250d981 */ /* 0x000ea2000c1e1500 */
[----:B------:R-:W-:Y:S01]  /*10680*/  PRMT R86, RZ, 0x7610, R86 ;  /* 0x00007610ff567816 */ /* 0x000fe20000000056 */
[----:B0-----:R-:W-:Y:S02]  /*10690*/  IMAD.WIDE R88, R0, 0x2, R2 ;  /* 0x0000000200587825 */ /* 0x001fe400078e0202 */
[----:B------:R0:W-:Y:S04]  /*106a0*/  STL.64 [R1+0x1cd0], R78 ;  /* 0x001cd04e01007387 */ /* 0x0001e80000100a00 */
[----:B------:R1:W-:Y:S04]  /*106b0*/  STL.64 [R1+0x1cc8], R88 ;  /* 0x001cc85801007387 */ /* 0x0003e80000100a00 */
[----:B------:R-:W3:Y:S04]  /*106c0*/  @!P5 LDG.E.U16 R87, desc[UR6][R78.64] ;  /* 0x000000064e57d981 */ /* 0x000ee8000c1e1500 */
[----:B------:R-:W4:Y:S04]  /*106d0*/  @!P5 LDG.E.U16 R86, desc[UR6][R88.64] ;  /* 0x000000065856d981 */ /* 0x000f28000c1e1500 */
[----:B------:R1:W2:Y:S04]  /*106e0*/  @!P5 LDG.E.U16 R81, desc[UR6][R84.64] ;  /* 0x000000065451d981 */ /* 0x0002a8000c1e1500 */
[----:B0-----:R-:W2:Y:S04]  /*106f0*/  LDL.LU.64 R78, [R1+0x5310] ;  /* 0x00531000014e7983 */ /* 0x001ea80000300a00 */
[----:B------:R0:W-:Y:S04]  /*10700*/  STL.64 [R1+0x1cc0], R84 ;  /* 0x001cc05401007387 */ /* 0x0001e80000100a00 */
[----:B-1----:R-:W2:Y:S01]  /*10710*/  LDL.LU.64 R88, [R1+0x5308] ;  /* 0x0053080001587983 */ /* 0x002ea20000300a00 */
[----:B------:R-:W-:-:S05]  /*10720*/  VIADD R0, R16, 0xffffffac ;  /* 0xffffffac10007836 */ /* 0x000fca0000000000 */
[----:B------:R-:W-:Y:S01]  /*10730*/  ISETP.GE.U32.AND P5, PT, R0, 0x7ffffead, PT ;  /* 0x7ffffead0000780c */ /* 0x000fe20003fa6070 */
[----:B------:R-:W-:Y:S01]  /*10740*/  IMAD R0, R92, 0x51, RZ ;  /* 0x000000515c007824 */ /* 0x000fe200078e02ff */
[----:B------:R1:W-:Y:S03]  /*10750*/  STL.64 [R1+0x1cb8], R82 ;  /* 0x001cb85201007387 */ /* 0x0003e60000100a00 */
[----:B0-----:R-:W-:-:S04]  /*10760*/  IMAD.WIDE R84, R0, 0x2, R10 ;  /* 0x0000000200547825 */ /* 0x001fc800078e020a */
[----:B-1----:R-:W-:Y:S01]  /*10770*/  IMAD.WIDE R82, R0, 0x2, R2 ;  /* 0x0000000200527825 */ /* 0x002fe200078e0202 */
[----:B----4-:R-:W-:Y:S04]  /*10780*/  STL [R1+0x60], R86 ;  /* 0x0000605601007387 */ /* 0x010fe80000100800 */
[----:B---3--:R0:W-:Y:S04]  /*10790*/  STL [R1+0x64], R87 ;  /* 0x0000645701007387 */ /* 0x0081e80000100800 */
[----:B--2---:R-:W-:Y:S04]  /*107a0*/  STL [R1+0x58], R80 ;  /* 0x0000585001007387 */ /* 0x004fe80000100800 */
[----:B------:R1:W-:Y:S01]  /*107b0*/  STL [R1+0x5c], R81 ;  /* 0x00005c5101007387 */ /* 0x0003e20000100800 */
[----:B------:R-:W-:-:S02]  /*107c0*/  PRMT R89, RZ, 0x7610, R89 ;  /* 0x00007610ff597816 */ /* 0x000fc40000000059 */
[----:B------:R-:W-:Y:S01]  /*107d0*/  PRMT R88, RZ, 0x7610, R88 ;  /* 0x00007610ff587816 */ /* 0x000fe20000000058 */
[C---:B0-----:R-:W-:Y:S01]  /*107e0*/  IMAD.WIDE R86, R0.reuse, 0x2, R14 ;  /* 0x0000000200567825 */ /* 0x041fe200078e020e */
[----:B------:R0:W-:Y:S03]  /*107f0*/  STL.64 [R1+0x1cb0], R84 ;  /* 0x001cb05401007387 */ /* 0x0001e60000100a00 */
[----:B-1----:R-:W-:Y:S01]  /*10800*/  IMAD.WIDE R80, R0, 0x2, R12 ;  /* 0x0000000200507825 */ /* 0x002fe200078e020c */
[----:B------:R1:W-:Y:S04]  /*10810*/  STL.64 [R1+0x1ca8], R82 ;  /* 0x001ca85201007387 */ /* 0x0003e80000100a00 */
[----:B------:R-:W2:Y:S04]  /*10820*/  @!P3 LDG.E.U16 R89, desc[UR6][R84.64] ;  /* 0x000000065459b981 */ /* 0x000ea8000c1e1500 */
[----:B------:R-:W3:Y:S04]  /*10830*/  @!P3 LDG.E.U16 R88, desc[UR6][R82.64] ;  /* 0x000000065258b981 */ /* 0x000ee8000c1e1500 */
[----:B------:R-:W4:Y:S04]  /*10840*/  @!P3 LDG.E.U16 R76, desc[UR6][R80.64] ;  /* 0x00000006504cb981 */ /* 0x000f28000c1e1500 */
[----:B0-----:R-:W4:Y:S04]  /*10850*/  LDL.LU.64 R84, [R1+0x5300] ;  /* 0x0053000001547983 */ /* 0x001f280000300a00 */
[----:B------:R0:W4:Y:S01]  /*10860*/  @!P3 LDG.E.U16 R77, desc[UR6][R86.64] ;  /* 0x00000006564db981 */ /* 0x000122000c1e1500 */
[----:B------:R-:W-:-:S03]  /*10870*/  VIADD R0, R16, 0xffffffab ;  /* 0xffffffab10007836 */ /* 0x000fc60000000000 */
[----:B------:R0:W-:Y:S02]  /*10880*/  STL.64 [R1+0x1ca0], R86 ;  /* 0x001ca05601007387 */ /* 0x0001e40000100a00 */
[----:B------:R-:W-:Y:S01]  /*10890*/  ISETP.GE.U32.AND P3, PT, R0, 0x7ffffeac, PT ;  /* 0x7ffffeac0000780c */ /* 0x000fe20003f66070 */
[----:B------:R-:W-:Y:S01]  /*108a0*/  IMAD R0, R92, 0x52, RZ ;  /* 0x000000525c007824 */ /* 0x000fe200078e02ff */
[----:B-1----:R-:W4:Y:S04]  /*108b0*/  LDL.LU.64 R82, [R1+0x52f8] ;  /* 0x0052f80001527983 */ /* 0x002f280000300a00 */
[----:B------:R1:W-:Y:S01]  /*108c0*/  STL.64 [R1+0x1c98], R80 ;  /* 0x001c985001007387 */ /* 0x0003e20000100a00 */
[----:B0-----:R-:W-:-:S04]  /*108d0*/  IMAD.WIDE R86, R0, 0x2, R10 ;  /* 0x0000000200567825 */ /* 0x001fc800078e020a */
[----:B-1----:R-:W-:-:S05]  /*108e0*/  IMAD.WIDE R80, R0, 0x2, R14 ;  /* 0x0000000200507825 */ /* 0x002fca00078e020e */
[----:B------:R0:W4:Y:S04]  /*108f0*/  @!P0 LDG.E.U16 R73, desc[UR6][R80.64] ;  /* 0x0000000650498981 */ /* 0x000128000c1e1500 */
[----:B---3--:R-:W-:Y:S04]  /*10900*/  STL [R1+0x190], R88 ;  /* 0x0001905801007387 */ /* 0x008fe80000100800 */
[----:B--2---:R1:W-:Y:S01]  /*10910*/  STL [R1+0x194], R89 ;  /* 0x0001945901007387 */ /* 0x0043e20000100800 */
[----:B----4-:R-:W-:-:S03]  /*10920*/  PRMT R84, RZ, 0x7610, R84 ;  /* 0x00007610ff547816 */ /* 0x010fc60000000054 */
[----:B------:R-:W-:Y:S01]  /*10930*/  STL [R1+0x188], R76 ;  /* 0x0001884c01007387 */ /* 0x000fe20000100800 */
[----:B------:R-:W-:-:S03]  /*10940*/  PRMT R85, RZ, 0x7610, R85 ;  /* 0x00007610ff557816 */ /* 0x000fc60000000055 */
[----:B------:R2:W-:Y:S01]  /*10950*/  STL [R1+0x18c], R77 ;  /* 0x00018c4d01007387 */ /* 0x0005e20000100800 */
[----:B-1----:R-:W-:-:S03]  /*10960*/  IMAD.WIDE R88, R0, 0x2, R2 ;  /* 0x0000000200587825 */ /* 0x002fc600078e0202 */
[----:B------:R-:W3:Y:S04]  /*10970*/  @!P0 LDG.E.U16 R85, desc[UR6][R86.64] ;  /* 0x0000000656558981 */ /* 0x000ee8000c1e1500 */
[----:B------:R-:W4:Y:S01]  /*10980*/  @!P0 LDG.E.U16 R84, desc[UR6][R88.64] ;  /* 0x0000000658548981 */ /* 0x000f22000c1e1500 */
[----:B--2---:R-:W-:-:S05]  /*10990*/  IMAD.WIDE R76, R0, 0x2, R12 ;  /* 0x00000002004c7825 */ /* 0x004fca00078e020c */
[----:B------:R1:W2:Y:S01]  /*109a0*/  @!P0 LDG.E.U16 R72, desc[UR6][R76.64] ;  /* 0x000000064c488981 */ /* 0x0002a2000c1e1500 */
[----:B------:R-:W-:-:S03]  /*109b0*/  IADD3 R0, PT, PT, R16, -0x56, RZ ;  /* 0xffffffaa10007810 */ /* 0x000fc60007ffe0ff */
[----:B------:R0:W-:Y:S01]  /*109c0*/  STL.64 [R1+0x1c90], R86 ;  /* 0x001c905601007387 */ /* 0x0001e20000100a00 */
[----:B------:R-:W-:-:S03]  /*109d0*/  ISETP.GE.U32.AND P0, PT, R0, 0x7ffffeab, PT ;  /* 0x7ffffeab0000780c */ /* 0x000fc60003f06070 */
[----:B------:R1:W-:Y:S01]  /*109e0*/  STL.64 [R1+0x1c88], R88 ;  /* 0x001c885801007387 */ /* 0x0003e20000100a00 */
[----:B------:R-:W-:Y:S01]  /*109f0*/  IMAD R0, R92, 0x53, RZ ;  /* 0x000000535c007824 */ /* 0x000fe200078e02ff */
[----:B------:R-:W-:Y:S02]  /*10a00*/  PRMT R78, RZ, 0x7610, R78 ;  /* 0x00007610ff4e7816 */ /* 0x000fe4000000004e */
[----:B0-----:R-:W2:Y:S04]  /*10a10*/  LDL.LU.64 R86, [R1+0x52f0] ;  /* 0x0052f00001567983 */ /* 0x001ea80000300a00 */
[----:B------:R0:W-:Y:S04]  /*10a20*/  STL.64 [R1+0x1c80], R80 ;  /* 0x001c805001007387 */ /* 0x0001e80000100a00 */
[----:B-1----:R-:W2:Y:S01]  /*10a30*/  LDL.LU.64 R88, [R1+0x52e8] ;  /* 0x0052e80001587983 */ /* 0x002ea20000300a00 */
[----:B------:R-:W-:-:S03]  /*10a40*/  PRMT R79, RZ, 0x7610, R79 ;  /* 0x00007610ff4f7816 */ /* 0x000fc6000000004f */
[----:B------:R1:W-:Y:S01]  /*10a50*/  STL.64 [R1+0x1c78], R76 ;  /* 0x001c784c01007387 */ /* 0x0003e20000100a00 */
[----:B0-----:R-:W-:-:S05]  /*10a60*/  IMAD.WIDE R80, R0, 0x2, R2 ;  /* 0x0000000200507825 */ /* 0x001fca00078e0202 */
[----:B------:R-:W2:Y:S01]  /*10a70*/  @!P5 LDG.E.U16 R78, desc[UR6][R80.64] ;  /* 0x00000006504ed981 */ /* 0x000ea2000c1e1500 */
[----:B-1----:R-:W-:-:S05]  /*10a80*/  IMAD.WIDE R76, R0, 0x2, R14 ;  /* 0x00000002004c7825 */ /* 0x002fca00078e020e */
[----:B------:R0:W2:Y:S04]  /*10a90*/  @!P5 LDG.E.U16 R69, desc[UR6][R76.64] ;  /* 0x000000064c45d981 */ /* 0x0000a8000c1e1500 */
[----:B----4-:R-:W-:Y:S04]  /*10aa0*/  STL [R1+0x818], R84 ;  /* 0x0008185401007387 */ /* 0x010fe80000100800 */
[----:B---3--:R1:W-:Y:S04]  /*10ab0*/  STL [R1+0x81c], R85 ;  /* 0x00081c5501007387 */ /* 0x0083e80000100800 */
[----:B--2---:R-:W-:Y:S04]  /*10ac0*/  STL [R1+0x810], R72 ;  /* 0x0008104801007387 */ /* 0x004fe80000100800 */
[----:B------:R2:W-:Y:S01]  /*10ad0*/  STL [R1+0x814], R73 ;  /* 0x0008144901007387 */ /* 0x0005e20000100800 */
[----:B-1----:R-:W-:-:S05]  /*10ae0*/  IMAD.WIDE R84, R0, 0x2, R10 ;  /* 0x0000000200547825 */ /* 0x002fca00078e020a */
[----:B------:R-:W3:Y:S01]  /*10af0*/  @!P5 LDG.E.U16 R79, desc[UR6][R84.64] ;  /* 0x00000006544fd981 */ /* 0x000ee2000c1e1500 */
[----:B--2---:R-:W-:-:S05]  /*10b00*/  IMAD.WIDE R72, R0, 0x2, R12 ;  /* 0x0000000200487825 */ /* 0x004fca00078e020c */
[----:B------:R1:W2:Y:S01]  /*10b10*/  @!P5 LDG.E.U16 R68, desc[UR6][R72.64] ;  /* 0x000000064844d981 */ /* 0x0002a2000c1e1500 */
[----:B------:R-:W-:-:S03]  /*10b20*/  VIADD R0, R16, 0xffffffa9 ;  /* 0xffffffa910007836 */ /* 0x000fc60000000000 */
[----:B------:R4:W-:Y:S02]  /*10b30*/  STL.64 [R1+0x1c70], R84 ;  /* 0x001c705401007387 */ /* 0x0009e40000100a00 */
[----:B------:R-:W-:Y:S02]  /*10b40*/  ISETP.GE.U32.AND P5, PT, R0, 0x7ffffeaa, PT ;  /* 0x7ffffeaa0000780c */ /* 0x000fe40003fa6070 */
[----:B------:R0:W-:Y:S01]  /*10b50*/  STL.64 [R1+0x1c68], R80 ;  /* 0x001c685001007387 */ /* 0x0001e20000100a00 */
[----:B------:R-:W-:-:S03]  /*10b60*/  IMAD R0, R92, 0x54, RZ ;  /* 0x000000545c007824 */ /* 0x000fc600078e02ff */
[----:B----4-:R-:W4:Y:S04]  /*10b70*/  LDL.LU.64 R84, [R1+0x52e0] ;  /* 0x0052e00001547983 */ /* 0x010f280000300a00 */
[----:B------:R1:W-:Y:S04]  /*10b80*/  STL.64 [R1+0x1c60], R76 ;  /* 0x001c604c01007387 */ /* 0x0003e80000100a00 */
[----:B0-----:R-:W4:Y:S04]  /*10b90*/  LDL.LU.64 R80, [R1+0x52d8] ;  /* 0x0052d80001507983 */ /* 0x001f280000300a00 */
[----:B------:R0:W-:Y:S04]  /*10ba0*/  STL.64 [R1+0x1c58], R72 ;  /* 0x001c584801007387 */ /* 0x0001e80000100a00 */
[----:B------:R-:W-:Y:S01]  /*10bb0*/  STL [R1+0x29a8], R78 ;  /* 0x0029a84e01007387 */ /* 0x000fe20000100800 */
[----:B-1----:R-:W-:-:S05]  /*10bc0*/  IMAD.WIDE R76, R0, 0x2, R2 ;  /* 0x00000002004c7825 */ /* 0x002fca00078e0202 */
[----:B------:R-:W4:Y:S01]  /*10bd0*/  @!P3 LDG.E.U16 R74, desc[UR6][R76.64] ;  /* 0x000000064c4ab981 */ /* 0x000f22000c1e1500 */
[----:B0-----:R-:W-:-:S05]  /*10be0*/  IMAD.WIDE R72, R0, 0x2, R14 ;  /* 0x0000000200487825 */ /* 0x001fca00078e020e */
[----:B------:R0:W4:Y:S04]  /*10bf0*/  @!P3 LDG.E.U16 R65, desc[UR6][R72.64] ;  /* 0x000000064841b981 */ /* 0x000128000c1e1500 */
[----:B---3--:R1:W-:Y:S04]  /*10c00*/  STL [R1+0x29ac], R79 ;  /* 0x0029ac4f01007387 */ /* 0x0083e80000100800 */
[----:B--2---:R-:W-:Y:S01]  /*10c10*/  STL [R1+0x29a0], R68 ;  /* 0x0029a04401007387 */ /* 0x004fe20000100800 */
[----:B-1----:R-:W-:-:S03]  /*10c20*/  IMAD.WIDE R78, R0, 0x2, R10 ;  /* 0x00000002004e7825 */ /* 0x002fc600078e020a */
[----:B------:R1:W-:Y:S04]  /*10c30*/  STL [R1+0x29a4], R69 ;  /* 0x0029a44501007387 */ /* 0x0003e80000100800 */
[----:B------:R-:W2:Y:S01]  /*10c40*/  @!P3 LDG.E.U16 R75, desc[UR6][R78.64] ;  /* 0x000000064e4bb981 */ /* 0x000ea2000c1e1500 */
[----:B-1----:R-:W-:-:S05]  /*10c50*/  IMAD.WIDE R68, R0, 0x2, R12 ;  /* 0x0000000200447825 */ /* 0x002fca00078e020c */
[----:B------:R1:W3:Y:S01]  /*10c60*/  @!P3 LDG.E.U16 R64, desc[UR6][R68.64] ;  /* 0x000000064440b981 */ /* 0x0002e2000c1e1500 */
[----:B------:R-:W-:-:S03]  /*10c70*/  VIADD R0, R16, 0xffffffa8 ;  /* 0xffffffa810007836 */ /* 0x000fc60000000000 */
[----:B------:R0:W-:Y:S02]  /*10c80*/  STL.64 [R1+0x1c50], R78 ;  /* 0x001c504e01007387 */ /* 0x0001e40000100a00 */
[----:B------:R-:W-:Y:S02]  /*10c90*/  ISETP.GE.U32.AND P3, PT, R0, 0x7ffffea9, PT ;  /* 0x7ffffea90000780c */ /* 0x000fe40003f66070 */
[----:B------:R1:W-:Y:S01]  /*10ca0*/  STL.64 [R1+0x1c48], R76 ;  /* 0x001c484c01007387 */ /* 0x0003e20000100a00 */
[----:B------:R-:W-:-:S03]  /*10cb0*/  IMAD R0, R92, 0x55, RZ ;  /* 0x000000555c007824 */ /* 0x000fc600078e02ff */
[----:B0-----:R-:W3:Y:S04]  /*10cc0*/  LDL.LU.64 R78, [R1+0x52d0] ;  /* 0x0052d000014e7983 */ /* 0x001ee80000300a00 */
[----:B------:R0:W-:Y:S04]  /*10cd0*/  STL.64 [R1+0x1c40], R72 ;  /* 0x001c404801007387 */ /* 0x0001e80000100a00 */
[----:B-1----:R-:W3:Y:S04]  /*10ce0*/  LDL.LU.64 R76, [R1+0x52c8] ;  /* 0x0052c800014c7983 */ /* 0x002ee80000300a00 */
[----:B------:R1:W-:Y:S04]  /*10cf0*/  STL.64 [R1+0x1c38], R68 ;  /* 0x001c384401007387 */ /* 0x0003e80000100a00 */
[----:B----4-:R-:W-:Y:S01]  /*10d00*/  STL [R1+0x2a18], R74 ;  /* 0x002a184a01007387 */ /* 0x010fe20000100800 */
[----:B0-----:R-:W-:-:S05]  /*10d10*/  IMAD.WIDE R72, R0, 0x2, R2 ;  /* 0x0000000200487825 */ /* 0x001fca00078e0202 */
[----:B------:R-:W4:Y:S01]  /*10d20*/  @!P0 LDG.E.U16 R70, desc[UR6][R72.64] ;  /* 0x0000000648468981 */ /* 0x000f22000c1e1500 */
[----:B-1----:R-:W-:-:S05]  /*10d30*/  IMAD.WIDE R68, R0, 0x2, R14 ;  /* 0x0000000200447825 */ /* 0x002fca00078e020e */
[----:B------:R0:W4:Y:S04]  /*10d40*/  @!P0 LDG.E.U16 R63, desc[UR6][R68.64] ;  /* 0x00000006443f8981 */ /* 0x000128000c1e1500 */
[----:B--2---:R1:W-:Y:S02]  /*10d50*/  STL [R1+0x2a1c], R75 ;  /* 0x002a1c4b01007387 */ /* 0x0043e40000100800 */
[C---:B-1----:R-:W-:Y:S02]  /*10d60*/  IMAD.WIDE R74, R0.reuse, 0x2, R10 ;  /* 0x00000002004a7825 */ /* 0x042fe400078e020a */
[----:B---3--:R-:W-:Y:S04]  /*10d70*/  STL [R1+0x2a10], R64 ;  /* 0x002a104001007387 */ /* 0x008fe80000100800 */
        /* <DEDUP_REMOVED lines=29> */
[----:B------:R-:W-:Y:S01]  /*10f50*/  IMAD R0, R92, 0x57, RZ ;  /* 0x000000575c007824 */ /* 0x000fe200078e02ff */
[----:B------:R-:W-:Y:S02]  /*10f60*/  PRMT R82, RZ, 0x7610, R82 ;  /* 0x00007610ff527816 */ /* 0x000fe40000000052 */
[----:B0-----:R-:W3:Y:S04]  /*10f70*/  LDL.LU.64 R70, [R1+0x52b0] ;  /* 0x0052b00001467983 */ /* 0x001ee80000300a00 */
[----:B------:R0:W-:Y:S04]  /*10f80*/  STL.64 [R1+0x1c00], R64 ;  /* 0x001c004001007387 */ /* 0x0001e80000100a00 */
[----:B-1----:R-:W3:Y:S01]  /*10f90*/  LDL.LU.64 R68, [R1+0x52a8] ;  /* 0x0052a80001447983 */ /* 0x002ee20000300a00 */
[----:B------:R-:W-:-:S03]  /*10fa0*/  PRMT R83, RZ, 0x7610, R83 ;  /* 0x00007610ff537816 */ /* 0x000fc60000000053 */
[----:B------:R1:W-:Y:S04]  /*10fb0*/  STL.64 [R1+0x1bf8], R62 ;  /* 0x001bf83e01007387 */ /* 0x0003e80000100a00 */
[----:B----4-:R-:W-:Y:S01]  /*10fc0*/  STL [R1+0x2b58], R66 ;  /* 0x002b584201007387 */ /* 0x010fe20000100800 */
[----:B0-----:R-:W-:-:S05]  /*10fd0*/  IMAD.WIDE R64, R0, 0x2, R2 ;  /* 0x0000000200407825 */ /* 0x001fca00078e0202 */
[----:B------:R-:W4:Y:S01]  /*10fe0*/  @!P3 LDG.E.U16 R82, desc[UR6][R64.64] ;  /* 0x000000064052b981 */ /* 0x000f22000c1e1500 */
[----:B-1----:R-:W-:-:S05]  /*10ff0*/  IMAD.WIDE R62, R0, 0x2, R14 ;  /* 0x00000002003e7825 */ /* 0x002fca00078e020e */
[----:B------:R-:W4:Y:S04]  /*11000*/  @!P3 LDG.E.U16 R45, desc[UR6][R62.64] ;  /* 0x000000063e2db981 */ /* 0x000f28000c1e1500 */
[----:B--2---:R0:W-:Y:S02]  /*11010*/  STL [R1+0x2b5c], R67 ;  /* 0x002b5c4301007387 */ /* 0x0041e40000100800 */
[C---:B0-----:R-:W-:Y:S02]  /*11020*/  IMAD.WIDE R66, R0.reuse, 0x2, R10 ;  /* 0x0000000200427825 */ /* 0x041fe400078e020a */
[----:B---3--:R-:W-:Y:S04]  /*11030*/  STL [R1+0x2b50], R60 ;  /* 0x002b503c01007387 */ /* 0x008fe80000100800 */
[----:B------:R0:W-:Y:S04]  /*11040*/  STL [R1+0x2b54], R61 ;  /* 0x002b543d01007387 */ /* 0x0001e80000100800 */
[----:B------:R-:W2:Y:S01]  /*11050*/  @!P3 LDG.E.U16 R83, desc[UR6][R66.64] ;  /* 0x000000064253b981 */ /* 0x000ea2000c1e1500 */
[----:B0-----:R-:W-:-:S05]  /*11060*/  IMAD.WIDE R60, R0, 0x2, R12 ;  /* 0x00000002003c7825 */ /* 0x001fca00078e020c */
[----:B------:R-:W3:Y:S01]  /*11070*/  @!P3 LDG.E.U16 R44, desc[UR6][R60.64] ;  /* 0x000000063c2cb981 */ /* 0x000ee2000c1e1500 */
[----:B------:R-:W-:-:S03]  /*11080*/  VIADD R0, R16, 0xffffff9f ;  /* 0xffffff9f10007836 */ /* 0x000fc60000000000 */
[----:B------:R0:W-:Y:S04]  /*11090*/  STL.64 [R1+0x1bf0], R66 ;  /* 0x001bf04201007387 */ /* 0x0001e80000100a00 */
[----:B------:R1:W-:Y:S01]  /*110a0*/  STL.64 [R1+0x1be8], R64 ;  /* 0x001be84001007387 */ /* 0x0003e20000100a00 */
[----:B------:R-:W-:Y:S01]  /*110b0*/  ISETP.GE.U32.AND P3, PT, R0, 0x7ffffea0, PT ;  /* 0x7ffffea00000780c */ /* 0x000fe20003f66070 */
[----:B------:R-:W-:Y:S02]  /*110c0*/  IMAD R0, R92, 0x58, RZ ;  /* 0x000000585c007824 */ /* 0x000fe400078e02ff */
[----:B0-----:R-:W3:Y:S04]  /*110d0*/  LDL.LU.64 R66, [R1+0x52a0] ;  /* 0x0052a00001427983 */ /* 0x001ee80000300a00 */
[----:B------:R-:W-:Y:S04]  /*110e0*/  STL.64 [R1+0x1be0], R62 ;  /* 0x001be03e01007387 */ /* 0x000fe80000100a00 */
[----:B-1----:R-:W3:Y:S04]  /*110f0*/  LDL.LU.64 R64, [R1+0x5298] ;  /* 0x0052980001407983 */ /* 0x002ee80000300a00 */
[----:B------:R-:W-:Y:S04]  /*11100*/  STL.64 [R1+0x1bd8], R60 ;  /* 0x001bd83c01007387 */ /* 0x000fe80000100a00 */
[----:B----4-:R-:W-:Y:S04]  /*11110*/  STL [R1+0x2c3c], R82 ;  /* 0x002c3c5201007387 */ /* 0x010fe80000100800 */
[----:B--2---:R0:W-:Y:S04]  /*11120*/  STL [R1+0x2c40], R83 ;  /* 0x002c405301007387 */ /* 0x0041e80000100800 */
[----:B---3--:R-:W-:Y:S01]  /*11130*/  STL [R1+0x2c34], R44 ;  /* 0x002c342c01007387 */ /* 0x008fe20000100800 */
[----:B0-----:R-:W-:-:S03]  /*11140*/  IMAD.WIDE R82, R0, 0x2, R14 ;  /* 0x0000000200527825 */ /* 0x001fc600078e020e */
[----:B------:R0:W-:Y:S04]  /*11150*/  STL [R1+0x2c38], R45 ;  /* 0x002c382d01007387 */ /* 0x0001e80000100800 */
[----:B------:R-:W2:Y:S01]  /*11160*/  @!P0 LDG.E.U16 R43, desc[UR6][R82.64] ;  /* 0x00000006522b8981 */ /* 0x000ea2000c1e1500 */
[----:B0-----:R-:W-:-:S05]  /*11170*/  IMAD.WIDE R44, R0, 0x2, R12 ;  /* 0x00000002002c7825 */ /* 0x001fca00078e020c */
[----:B------:R0:W3:Y:S01]  /*11180*/  @!P0 LDG.E.U16 R42, desc[UR6][R44.64] ;  /* 0x000000062c2a8981 */ /* 0x0000e2000c1e1500 */
[----:B------:R-:W-:Y:S01]  /*11190*/  PRMT R87, RZ, 0x7610, R87 ;  /* 0x00007610ff577816 */ /* 0x000fe20000000057 */
[----:B------:R-:W-:Y:S01]  /*111a0*/  IMAD.WIDE R62, R0, 0x2, R10 ;  /* 0x00000002003e7825 */ /* 0x000fe200078e020a */
[----:B------:R-:W-:-:S03]  /*111b0*/  PRMT R86, RZ, 0x7610, R86 ;  /* 0x00007610ff567816 */ /* 0x000fc60000000056 */
[----:B------:R-:W-:Y:S01]  /*111c0*/  IMAD.WIDE R60, R0, 0x2, R2 ;  /* 0x00000002003c7825 */ /* 0x000fe200078e0202 */
[----:B------:R1:W-:Y:S03]  /*111d0*/  STL.64 [R1+0x1bd0], R62 ;  /* 0x001bd03e01007387 */ /* 0x0003e60000100a00 */
[----:B------:R-:W-:Y:S01]  /*111e0*/  VIADD R0, R16, 0xffffffff ;  /* 0xffffffff10007836 */ /* 0x000fe20000000000 */
[----:B------:R4:W-:Y:S04]  /*111f0*/  STL.64 [R1+0x1bc8], R60 ;  /* 0x001bc83c01007387 */ /* 0x0009e80000100a00 */
[----:B------:R-:W2:Y:S04]  /*11200*/  @!P0 LDG.E.U16 R87, desc[UR6][R62.64] ;  /* 0x000000063e578981 */ /* 0x000ea8000c1e1500 */
[----:B------:R-:W2:Y:S01]  /*11210*/  @!P0 LDG.E.U16 R86, desc[UR6][R60.64] ;  /* 0x000000063c568981 */ /* 0x000ea2000c1e1500 */
[----:B------:R-:W-:Y:S01]  /*11220*/  ISETP.GE.U32.AND P0, PT, R0, 0x7fffff00, PT ;  /* 0x7fffff000000780c */ /* 0x000fe20003f06070 */
[----:B------:R-:W-:-:S02]  /*11230*/  IMAD R0, R92, 0x59, RZ ;  /* 0x000000595c007824 */ /* 0x000fc400078e02ff */
[----:B-1----:R-:W2:Y:S04]  /*11240*/  LDL.LU.64 R62, [R1+0x5290] ;  /* 0x00529000013e7983 */ /* 0x002ea80000300a00 */
[----:B------:R-:W-:Y:S01]  /*11250*/  STL.64 [R1+0x1bc0], R82 ;  /* 0x001bc05201007387 */ /* 0x000fe20000100a00 */
[----:B------:R-:W-:-:S03]  /*11260*/  PRMT R88, RZ, 0x7610, R88 ;  /* 0x00007610ff587816 */ /* 0x000fc60000000058 */
[----:B----4-:R-:W4:Y:S01]  /*11270*/  LDL.LU.64 R60, [R1+0x5288] ;  /* 0x00528800013c7983 */ /* 0x010f220000300a00 */
[----:B------:R-:W-:-:S03]  /*11280*/  PRMT R89, RZ, 0x7610, R89 ;  /* 0x00007610ff597816 */ /* 0x000fc60000000059 */
[----:B------:R0:W-:Y:S02]  /*11290*/  STL.64 [R1+0x1bb8], R44 ;  /* 0x001bb82c01007387 */ /* 0x0001e40000100a00 */
[----:B0-----:R-:W-:-:S05]  /*112a0*/  IMAD.WIDE R44, R0, 0x2, R10 ;  /* 0x00000002002c7825 */ /* 0x001fca00078e020a */
[----:B------:R-:W4:Y:S04]  /*112b0*/  @!P5 LDG.E.U16 R89, desc[UR6][R44.64] ;  /* 0x000000062c59d981 */ /* 0x000f28000c1e1500 */
[----:B---3--:R-:W-:Y:S04]  /*112c0*/  STL [R1+0x48], R42 ;  /* 0x0000482a01007387 */ /* 0x008fe80000100800 */
[----:B--2---:R0:W-:Y:S02]  /*112d0*/  STL [R1+0x4c], R43 ;  /* 0x00004c2b01007387 */ /* 0x0041e40000100800 */
[----:B0-----:R-:W-:-:S05]  /*112e0*/  IMAD.WIDE R42, R0, 0x2, R2 ;  /* 0x00000002002a7825 */ /* 0x001fca00078e0202 */
[----:B------:R-:W2:Y:S01]  /*112f0*/  @!P5 LDG.E.U16 R88, desc[UR6][R42.64] ;  /* 0x000000062a58d981 */ /* 0x000ea2000c1e1500 */
[----:B------:R-:W-:-:S03]  /*11300*/  IMAD.WIDE R82, R0, 0x2, R12 ;  /* 0x0000000200527825 */ /* 0x000fc600078e020c */
[----:B------:R-:W-:Y:S04]  /*11310*/  STL [R1+0x50], R86 ;  /* 0x0000505601007387 */ /* 0x000fe80000100800 */
[----:B------:R0:W-:Y:S04]  /*11320*/  STL [R1+0x54], R87 ;  /* 0x0000545701007387 */ /* 0x0001e80000100800 */
[----:B------:R1:W-:Y:S04]  /*11330*/  STL.64 [R1+0x1bb0], R44 ;  /* 0x001bb02c01007387 */ /* 0x0003e80000100a00 */
[----:B------:R-:W3:Y:S01]  /*11340*/  @!P5 LDG.E.U16 R58, desc[UR6][R82.64] ;  /* 0x00000006523ad981 */ /* 0x000ee2000c1e1500 */
[----:B0-----:R-:W-:-:S04]  /*11350*/  IMAD.WIDE R86, R0, 0x2, R14 ;  /* 0x0000000200567825 */ /* 0x001fc800078e020e */
[----:B------:R-:W-:Y:S01]  /*11360*/  VIADD R0, R16, 0xfffffffe ;  /* 0xfffffffe10007836 */ /* 0x000fe20000000000 */
[----:B------:R0:W-:Y:S04]  /*11370*/  STL.64 [R1+0x1ba8], R42 ;  /* 0x001ba82a01007387 */ /* 0x0001e80000100a00 */
[----:B------:R0:W3:Y:S01]  /*11380*/  @!P5 LDG.E.U16 R59, desc[UR6][R86.64] ;  /* 0x00000006563bd981 */ /* 0x0000e2000c1e1500 */
[----:B------:R-:W-:Y:S01]  /*11390*/  ISETP.GE.U32.AND P5, PT, R0, 0x7ffffeff, PT ;  /* 0x7ffffeff0000780c */ /* 0x000fe20003fa6070 */
[----:B------:R-:W-:Y:S02]  /*113a0*/  IMAD R0, R92, 0x60, RZ ;  /* 0x000000605c007824 */ /* 0x000fe400078e02ff */
[----:B-1----:R-:W3:Y:S01]  /*113b0*/  LDL.LU.64 R44, [R1+0x5280] ;  /* 0x00528000012c7983 */ /* 0x002ee20000300a00 */
[----:B------:R-:W-:-:S03]  /*113c0*/  PRMT R84, RZ, 0x7610, R84 ;  /* 0x00007610ff547816 */ /* 0x000fc60000000054 */
[----:B------:R1:W-:Y:S01]  /*113d0*/  STL.64 [R1+0x1ba0], R86 ;  /* 0x001ba05601007387 */ /* 0x0003e20000100a00 */
[----:B------:R-:W-:-:S03]  /*113e0*/  PRMT R85, RZ, 0x7610, R85 ;  /* 0x00007610ff557816 */ /* 0x000fc60000000055 */
[----:B0-----:R-:W3:Y:S04]  /*113f0*/  LDL.LU.64 R42, [R1+0x5278] ;  /* 0x00527800012a7983 */ /* 0x001ee80000300a00 */
[----:B------:R-:W-:Y:S01]  /*11400*/  STL.64 [R1+0x1b98], R82 ;  /* 0x001b985201007387 */ /* 0x000fe20000100a00 */
[----:B-1----:R-:W-:-:S05]  /*11410*/  IMAD.WIDE R86, R0, 0x2, R2 ;  /* 0x0000000200567825 */ /* 0x002fca00078e0202 */
[----:B------:R-:W3:Y:S04]  /*11420*/  @!P3 LDG.E.U16 R84, desc[UR6][R86.64] ;  /* 0x000000065654b981 */ /* 0x000ee8000c1e1500 */
[----:B--2---:R-:W-:Y:S04]  /*11430*/  STL [R1+0x180], R88 ;  /* 0x0001805801007387 */ /* 0x004fe80000100800 */
[----:B----4-:R0:W-:Y:S02]  /*11440*/  STL [R1+0x184], R89 ;  /* 0x0001845901007387 */ /* 0x0101e40000100800 */
[----:B0-----:R-:W-:-:S05]  /*11450*/  IMAD.WIDE R88, R0, 0x2, R10 ;  /* 0x0000000200587825 */ /* 0x001fca00078e020a */
[----:B------:R0:W2:Y:S01]  /*11460*/  @!P3 LDG.E.U16 R85, desc[UR6][R88.64] ;  /* 0x000000065855b981 */ /* 0x0000a2000c1e1500 */
[----:B------:R-:W-:-:S03]  /*11470*/  IMAD.WIDE R82, R0, 0x2, R14 ;  /* 0x0000000200527825 */ /* 0x000fc600078e020e */
[----:B---3--:R-:W-:Y:S04]  /*11480*/  STL [R1+0x178], R58 ;  /* 0x0001783a01007387 */ /* 0x008fe80000100800 */
[----:B------:R1:W-:Y:S04]  /*11490*/  STL [R1+0x17c], R59 ;  /* 0x00017c3b01007387 */ /* 0x0003e80000100800 */
[----:B------:R0:W-:Y:S04]  /*114a0*/  STL.64 [R1+0x1ad0], R88 ;  /* 0x001ad05801007387 */ /* 0x0001e80000100a00 */
[----:B------:R3:W4:Y:S01]  /*114b0*/  @!P3 LDG.E.U16 R41, desc[UR6][R82.64] ;  /* 0x000000065229b981 */ /* 0x000722000c1e1500 */
[----:B-1----:R-:W-:-:S03]  /*114c0*/  IMAD.WIDE R58, R0, 0x2, R12 ;  /* 0x00000002003a7825 */ /* 0x002fc600078e020c */
[----:B------:R1:W-:Y:S04]  /*114d0*/  STL.64 [R1+0x1ac8], R86 ;  /* 0x001ac85601007387 */ /* 0x0003e80000100a00 */
[----:B------:R3:W-:Y:S01]  /*114e0*/  STL.64 [R1+0x1ac0], R82 ;  /* 0x001ac05201007387 */ /* 0x0007e20000100a00 */
[----:B0-----:R-:W-:Y:S02]  /*114f0*/  IMAD.MOV.U32 R88, RZ, RZ, R10 ;  /* 0x000000ffff587224 */ /* 0x001fe400078e000a */
[----:B------:R-:W-:Y:S01]  /*11500*/  IMAD.MOV.U32 R89, RZ, RZ, R11 ;  /* 0x000000ffff597224 */ /* 0x000fe200078e000b */
[----:B------:R-:W-:Y:S01]  /*11510*/  STL.64 [R1+0x1ab8], R58 ;  /* 0x001ab83a01007387 */ /* 0x000fe20000100a00 */
[----:B-1----:R-:W-:-:S03]  /*11520*/  IMAD.MOV.U32 R86, RZ, RZ, R2 ;  /* 0x000000ffff567224 */ /* 0x002fc600078e0002 */
[----:B------:R0:W-:Y:S01]  /*11530*/  STL [R1+0x40], R84 ;  /* 0x0000405401007387 */ /* 0x0001e20000100800 */
[----:B------:R-:W-:Y:S02]  /*11540*/  IMAD.MOV.U32 R87, RZ, RZ, R3 ;  /* 0x000000ffff577224 */ /* 0x000fe400078e0003 */
[----:B---3--:R-:W-:Y:S01]  /*11550*/  IMAD.MOV.U32 R82, RZ, RZ, R12 ;  /* 0x000000ffff527224 */ /* 0x008fe200078e000c */
[----:B------:R-:W3:Y:S01]  /*11560*/  @!P3 LDG.E.U16 R40, desc[UR6][R58.64] ;  /* 0x000000063a28b981 */ /* 0x000ee2000c1e1500 */
[----:B------:R-:W-:-:S03]  /*11570*/  IMAD.MOV.U32 R83, RZ, RZ, R13 ;  /* 0x000000ffff537224 */ /* 0x000fc600078e000d */
[----:B------:R-:W4:Y:S01]  /*11580*/  @!P0 LDG.E.U16 R38, desc[UR6][R86.64] ;  /* 0x0000000656268981 */ /* 0x000f22000c1e1500 */
[----:B0-----:R-:W-:-:S03]  /*11590*/  IMAD.MOV.U32 R84, RZ, RZ, R14 ;  /* 0x000000ffff547224 */ /* 0x001fc600078e000e */
[----:B------:R-:W4:Y:S04]  /*115a0*/  @!P0 LDG.E.U16 R39, desc[UR6][R88.64] ;  /* 0x0000000658278981 */ /* 0x000f28000c1e1500 */
[----:B------:R-:W4:Y:S04]  /*115b0*/  @!P0 LDG.E.U16 R36, desc[UR6][R82.64] ;  /* 0x0000000652248981 */ /* 0x000f28000c1e1500 */
[----:B--2---:R0:W-:Y:S02]  /*115c0*/  STL [R1+0x44], R85 ;  /* 0x0000445501007387 */ /* 0x0041e40000100800 */
[----:B0-----:R-:W-:-:S05]  /*115d0*/  IMAD.MOV.U32 R85, RZ, RZ, R15 ;  /* 0x000000ffff557224 */ /* 0x001fca00078e000f */
[----:B------:R-:W2:Y:S01]  /*115e0*/  @!P0 LDG.E.U16 R37, desc[UR6][R84.64] ;  /* 0x0000000654258981 */ /* 0x000ea2000c1e1500 */
[----:B------:R-:W-:-:S05]  /*115f0*/  VIADD R0, R16, 0xffffff9e ;  /* 0xffffff9e10007836 */ /* 0x000fca0000000000 */
[----:B------:R-:W-:Y:S01]  /*11600*/  ISETP.GE.U32.AND P3, PT, R0, 0x7ffffe9f, PT ;  /* 0x7ffffe9f0000780c */ /* 0x000fe20003f66070 */
[----:B------:R-:W-:-:S05]  /*11610*/  VIADD R0, R16, 0xffffff8f ;  /* 0xffffff8f10007836 */ /* 0x000fca0000000000 */
[----:B------:R-:W-:Y:S02]  /*11620*/  ISETP.GE.U32.AND P0, PT, R0, 0x7ffffe90, PT ;  /* 0x7ffffe900000780c */ /* 0x000fe40003f06070 */
[----:B------:R-:W-:-:S05]  /*11630*/  PRMT R0, RZ, 0x7610, R0 ;  /* 0x00007610ff007816 */ /* 0x000fca0000000000 */
[----:B------:R-:W-:Y:S04]  /*11640*/  STL.S16 [R1+0x234], R0 ;  /* 0x0002340001007387 */ /* 0x000fe80000100600 */
[----:B---3--:R-:W-:Y:S04]  /*11650*/  STL [R1+0x38], R40 ;  /* 0x0000382801007387 */ /* 0x008fe80000100800 */
[----:B----4-:R0:W-:Y:S04]  /*11660*/  STL [R1+0x3c], R41 ;  /* 0x00003c2901007387 */ /* 0x0101e80000100800 */
[----:B------:R-:W-:Y:S01]  /*11670*/  STL [R1+0x100], R38 ;  /* 0x0001002601007387 */ /* 0x000fe20000100800 */
[----:B------:R-:W-:-:S03]  /*11680*/  IMAD.WIDE R58, R92, 0x2, R14 ;  /* 0x000000025c3a7825 */ /* 0x000fc600078e020e */
[----:B------:R1:W-:Y:S01]  /*11690*/  STL [R1+0x104], R39 ;  /* 0x0001042701007387 */ /* 0x0003e20000100800 */
[----:B0-----:R-:W-:-:S03]  /*116a0*/  IMAD.WIDE R40, R92, 0x2, R10 ;  /* 0x000000025c287825 */ /* 0x001fc600078e020a */
[----:B------:R-:W-:Y:S01]  /*116b0*/  STL [R1+0xf8], R36 ;  /* 0x0000f82401007387 */ /* 0x000fe20000100800 */
[----:B------:R-:W-:-:S03]  /*116c0*/  VIADD R0, R16, 0xffffff97 ;  /* 0xffffff9710007836 */ /* 0x000fc60000000000 */
[----:B------:R-:W3:Y:S01]  /*116d0*/  @!P5 LDG.E.U16 R52, desc[UR6][R58.64] ;  /* 0x000000063a34d981 */ /* 0x000ee2000c1e1500 */
[----:B-1----:R-:W-:-:S05]  /*116e0*/  IMAD.WIDE R38, R92, 0x2, R2 ;  /* 0x000000025c267825 */ /* 0x002fca00078e0202 */
[----:B------:R-:W4:Y:S04]  /*116f0*/  @!P5 LDG.E.U16 R53, desc[UR6][R38.64] ;  /* 0x000000062635d981 */ /* 0x000f28000c1e1500 */
[----:B--2---:R0:W-:Y:S04]  /*11700*/  STL [R1+0xfc], R37 ;  /* 0x0000fc2501007387 */ /* 0x0041e80000100800 */
[----:B------:R1:W-:Y:S01]  /*11710*/  STL.64 [R1+0x26b0], R40 ;  /* 0x0026b02801007387 */ /* 0x0003e20000100a00 */
[----:B0-----:R-:W-:-:S03]  /*11720*/  IMAD.WIDE R36, R92, 0x2, R12 ;  /* 0x000000025c247825 */ /* 0x001fc600078e020c */
[----:B------:R-:W2:Y:S04]  /*11730*/  LDL R92, [R1+0x234] ;  /* 0x00023400015c7983 */ /* 0x000ea80000100800 */
[----:B------:R0:W3:Y:S04]  /*11740*/  @!P5 LDG.E.U16 R35, desc[UR6][R36.64] ;  /* 0x000000062423d981 */ /* 0x0000e8000c1e1500 */
[----:B--2---:R-:W2:Y:S04]  /*11750*/  @!P5 LDG.E.U16 R92, desc[UR6][R40.64] ;  /* 0x00000006285cd981 */ /* 0x004ea8000c1e1500 */
[----:B------:R-:W-:Y:S04]  /*11760*/  STL.64 [R1+0x26a8], R38 ;  /* 0x0026a82601007387 */ /* 0x000fe80000100a00 */
[----:B-1----:R-:W3:Y:S04]  /*11770*/  LDL.LU.64 R40, [R1+0x5270] ;  /* 0x0052700001287983 */ /* 0x002ee80000300a00 */
[----:B--2---:R1:W-:Y:S02]  /*11780*/  @!P5 STL [R1+0x234], R92 ;  /* 0x0002345c0100d387 */ /* 0x0043e40000100800 */
[----:B-1----:R-:W1:Y:S02]  /*11790*/  LDC R92, c[0x0][0x3a8] ;  /* 0x0000ea00ff5c7b82 */ /* 0x002e640000000800 */
[----:B------:R-:W-:Y:S01]  /*117a0*/  STL.64 [R1+0x26a0], R58 ;  /* 0x0026a03a01007387 */ /* 0x000fe20000100a00 */
[----:B------:R-:W-:-:S03]  /*117b0*/  ISETP.GE.U32.AND P5, PT, R0, 0x7ffffe98, PT ;  /* 0x7ffffe980000780c */ /* 0x000fc60003fa6070 */
[----:B------:R-:W2:Y:S04]  /*117c0*/  LDL.LU.64 R38, [R1+0x5268] ;  /* 0x0052680001267983 */ /* 0x000ea80000300a00 */
[----:B------:R0:W-:Y:S04]  /*117d0*/  STL.64 [R1+0x2698], R36 ;  /* 0x0026982401007387 */ /* 0x0001e80000100a00 */
[----:B------:R-:W-:Y:S01]  /*117e0*/  STL.S16 [R1+0x24], R34 ;  /* 0x0000242201007387 */ /* 0x000fe20000100600 */
[----:B-1----:R-:W-:-:S03]  /*117f0*/  IMAD R0, R92, 0x70, RZ ;  /* 0x000000705c007824 */ /* 0x002fc600078e02ff */
[----:B------:R-:W2:Y:S01]  /*11800*/  LDL R92, [R1+0x24] ;  /* 0x00002400015c7983 */ /* 0x000ea20000100800 */
[----:B0-----:R-:W-:-:S03]  /*11810*/  IMAD.WIDE R36, R0, 0x2, R10 ;  /* 0x0000000200247825 */ /* 0x001fc600078e020a */
[----:B---3--:R0:W-:Y:S04]  /*11820*/  STL [R1+0x228], R35 ;  /* 0x0002282301007387 */ /* 0x0081e80000100800 */
[----:B--2---:R-:W2:Y:S01]  /*11830*/  @!P0 LDG.E.U16 R92, desc[UR6][R36.64] ;  /* 0x00000006245c8981 */ /* 0x004ea2000c1e1500 */
[----:B0-----:R-:W-:-:S03]  /*11840*/  IMAD.WIDE R34, R0, 0x2, R2 ;  /* 0x0000000200227825 */ /* 0x001fc600078e0202 */
[----:B------:R-:W-:Y:S04]  /*11850*/  STL [R1+0x22c], R52 ;  /* 0x00022c3401007387 */ /* 0x000fe80000100800 */
[----:B----4-:R-:W-:Y:S04]  /*11860*/  STL [R1+0x230], R53 ;  /* 0x0002303501007387 */ /* 0x010fe80000100800 */
[----:B------:R0:W-:Y:S04]  /*11870*/  STL.64 [R1+0x18d0], R36 ;  /* 0x0018d02401007387 */ /* 0x0001e80000100a00 */
[----:B------:R-:W-:Y:S01]  /*11880*/  STL.64 [R1+0x18c8], R34 ;  /* 0x0018c82201007387 */ /* 0x000fe20000100a00 */
[----:B------:R-:W-:-:S03]  /*11890*/  IMAD.WIDE R58, R0, 0x2, R14 ;  /* 0x00000002003a7825 */ /* 0x000fc600078e020e */
[----:B------:R-:W3:Y:S04]  /*118a0*/  @!P0 LDG.E.U16 R57, desc[UR6][R34.64] ;  /* 0x0000000622398981 */ /* 0x000ee8000c1e1500 */
[----:B0-----:R-:W4:Y:S01]  /*118b0*/  LDL.LU.64 R36, [R1+0x5260] ;  /* 0x0052600001247983 */ /* 0x001f220000300a00 */
[----:B------:R-:W-:-:S03]  /*118c0*/  IMAD.WIDE R52, R0, 0x2, R12 ;  /* 0x0000000200347825 */ /* 0x000fc600078e020c */
[----:B------:R0:W3:Y:S01]  /*118d0*/  @!P0 LDG.E.U16 R56, desc[UR6][R58.64] ;  /* 0x000000063a388981 */ /* 0x0000e2000c1e1500 */
[----:B------:R-:W-:-:S03]  /*118e0*/  VIADD R0, R16, 0xffffff87 ;  /* 0xffffff8710007836 */ /* 0x000fc60000000000 */
[----:B------:R-:W3:Y:S04]  /*118f0*/  @!P0 LDG.E.U16 R33, desc[UR6][R52.64] ;  /* 0x0000000634218981 */ /* 0x000ee8000c1e1500 */
[----:B--2---:R1:W-:Y:S02]  /*11900*/  @!P0 STL [R1+0x24], R92 ;  /* 0x0000245c01008387 */ /* 0x0043e40000100800 */
[----:B-1----:R-:W1:Y:S02]  /*11910*/  LDC R92, c[0x0][0x3a8] ;  /* 0x0000ea00ff5c7b82 */ /* 0x002e640000000800 */
[----:B------:R-:W-:Y:S01]  /*11920*/  STL.64 [R1+0x18c0], R58 ;  /* 0x0018c03a01007387 */ /* 0x000fe20000100a00 */
[----:B------:R-:W-:-:S03]  /*11930*/  ISETP.GE.U32.AND P0, PT, R0, 0x7ffffe88, PT ;  /* 0x7ffffe880000780c */ /* 0x000fc60003f06070 */
[----:B------:R-:W2:Y:S04]  /*11940*/  LDL.LU.64 R34, [R1+0x5258] ;  /* 0x0052580001227983 */ /* 0x000ea80000300a00 */
[----:B------:R-:W-:Y:S04]  /*11950*/  STL.64 [R1+0x18b8], R52 ;  /* 0x0018b83401007387 */ /* 0x000fe80000100a00 */
[----:B------:R-:W-:Y:S01]  /*11960*/  STL.S16 [R1+0x34], R32 ;  /* 0x0000342001007387 */ /* 0x000fe20000100600 */
[----:B-1----:R-:W-:-:S03]  /*11970*/  IMAD R0, R92, 0x68, RZ ;  /* 0x000000685c007824 */ /* 0x002fc600078e02ff */
[----:B------:R-:W2:Y:S04]  /*11980*/  LDL R92, [R1+0x34] ;  /* 0x00003400015c7983 */ /* 0x000ea80000100800 */
[----:B---3--:R1:W-:Y:S02]  /*11990*/  STL [R1+0x18], R33 ;  /* 0x0000182101007387 */ /* 0x0083e40000100800 */
[----:B-1----:R-:W-:-:S05]  /*119a0*/  IMAD.WIDE R32, R0, 0x2, R10 ;  /* 0x0000000200207825 */ /* 0x002fca00078e020a */
[----:B--2---:R-:W2:Y:S01]  /*119b0*/  @!P5 LDG.E.U16 R92, desc[UR6][R32.64] ;  /* 0x00000006205cd981 */ /* 0x004ea2000c1e1500 */
[----:B0-----:R-:W-:-:S03]  /*119c0*/  IMAD.WIDE R58, R0, 0x2, R2 ;  /* 0x00000002003a7825 */ /* 0x001fc600078e0202 */
[----:B------:R-:W-:Y:S04]  /*119d0*/  STL [R1+0x1c], R56 ;  /* 0x00001c3801007387 */ /* 0x000fe80000100800 */
[----:B------:R-:W-:Y:S04]  /*119e0*/  STL [R1+0x20], R57 ;  /* 0x0000203901007387 */ /* 0x000fe80000100800 */
[----:B------:R0:W-:Y:S04]  /*119f0*/  STL.64 [R1+0x19d0], R32 ;  /* 0x0019d02001007387 */ /* 0x0001e80000100a00 */
[----:B------:R-:W-:Y:S01]  /*11a00*/  STL.64 [R1+0x19c8], R58 ;  /* 0x0019c83a01007387 */ /* 0x000fe20000100a00 */
[----:B------:R-:W-:-:S03]  /*11a10*/  IMAD.WIDE R52, R0, 0x2, R12 ;  /* 0x0000000200347825 */ /* 0x000fc600078e020c */
[----:B------:R-:W3:Y:S04]  /*11a20*/  @!P5 LDG.E.U16 R55, desc[UR6][R58.64] ;  /* 0x000000063a37d981 */ /* 0x000ee8000c1e1500 */
[----:B0-----:R-:W3:Y:S01]  /*11a30*/  LDL.LU.64 R32, [R1+0x5250] ;  /* 0x0052500001207983 */ /* 0x001ee20000300a00 */
[----:B------:R-:W-:-:S03]  /*11a40*/  IMAD.WIDE R56, R0, 0x2, R14 ;  /* 0x0000000200387825 */ /* 0x000fc600078e020e */
[----:B------:R-:W3:Y:S01]  /*11a50*/  @!P5 LDG.E.U16 R49, desc[UR6][R52.64] ;  /* 0x000000063431d981 */ /* 0x000ee2000c1e1500 */
[----:B------:R-:W-:-:S03]  /*11a60*/  VIADD R0, R16, 0xffffff7f ;  /* 0xffffff7f10007836 */ /* 0x000fc60000000000 */
[----:B------:R0:W3:Y:S04]  /*11a70*/  @!P5 LDG.E.U16 R54, desc[UR6][R56.64] ;  /* 0x000000063836d981 */ /* 0x0000e8000c1e1500 */
[----:B--2---:R1:W-:Y:S02]  /*11a80*/  @!P5 STL [R1+0x34], R92 ;  /* 0x0000345c0100d387 */ /* 0x0043e40000100800 */
[----:B-1----:R-:W1:Y:S02]  /*11a90*/  LDC R92, c[0x0][0x3a8] ;  /* 0x0000ea00ff5c7b82 */ /* 0x002e640000000800 */
[----:B------:R0:W-:Y:S01]  /*11aa0*/  STL.64 [R1+0x19c0], R56 ;  /* 0x0019c03801007387 */ /* 0x0001e20000100a00 */
[----:B------:R-:W-:-:S03]  /*11ab0*/  ISETP.GE.U32.AND P5, PT, R0, 0x7ffffe80, PT ;  /* 0x7ffffe800000780c */ /* 0x000fc60003fa6070 */
[----:B------:R-:W2:Y:S04]  /*11ac0*/  LDL.LU.64 R58, [R1+0x5248] ;  /* 0x00524800013a7983 */ /* 0x000ea80000300a00 */
[----:B------:R0:W-:Y:S04]  /*11ad0*/  STL.64 [R1+0x19b8], R52 ;  /* 0x0019b83401007387 */ /* 0x0001e80000100a00 */
[----:B------:R-:W-:Y:S01]  /*11ae0*/  STL.S16 [R1+0x14], R48 ;  /* 0x0000143001007387 */ /* 0x000fe20000100600 */
[----:B-1----:R-:W-:-:S03]  /*11af0*/  IMAD R0, R92, 0x78, RZ ;  /* 0x000000785c007824 */ /* 0x002fc600078e02ff */
[----:B------:R-:W2:Y:S01]  /*11b00*/  LDL R92, [R1+0x14] ;  /* 0x00001400015c7983 */ /* 0x000ea20000100800 */
[----:B0-----:R-:W-:-:S03]  /*11b10*/  IMAD.WIDE R56, R0, 0x2, R10 ;  /* 0x0000000200387825 */ /* 0x001fc600078e020a */
[----:B---3--:R-:W-:Y:S01]  /*11b20*/  STL [R1+0x2c], R54 ;  /* 0x00002c3601007387 */ /* 0x008fe20000100800 */
[----:B------:R-:W-:-:S03]  /*11b30*/  IMAD.WIDE R52, R0, 0x2, R14 ;  /* 0x0000000200347825 */ /* 0x000fc600078e020e */
[----:B------:R0:W-:Y:S04]  /*11b40*/  STL [R1+0x30], R55 ;  /* 0x0000303701007387 */ /* 0x0001e80000100800 */
[----:B------:R-:W3:Y:S01]  /*11b50*/  @!P0 LDG.E.U16 R50, desc[UR6][R52.64] ;  /* 0x0000000634328981 */ /* 0x000ee2000c1e1500 */
[----:B0-----:R-:W-:-:S05]  /*11b60*/  IMAD.WIDE R54, R0, 0x2, R2 ;  /* 0x0000000200367825 */ /* 0x001fca00078e0202 */
[----:B------:R-:W3:Y:S04]  /*11b70*/  @!P0 LDG.E.U16 R51, desc[UR6][R54.64] ;  /* 0x0000000636338981 */ /* 0x000ee8000c1e1500 */
[----:B--2---:R-:W2:Y:S04]  /*11b80*/  @!P0 LDG.E.U16 R92, desc[UR6][R56.64] ;  /* 0x00000006385c8981 */ /* 0x004ea8000c1e1500 */
[----:B------:R-:W-:Y:S04]  /*11b90*/  STL [R1+0x28], R49 ;  /* 0x0000283101007387 */ /* 0x000fe80000100800 */
[----:B------:R0:W-:Y:S04]  /*11ba0*/  STL.64 [R1+0x17d0], R56 ;  /* 0x0017d03801007387 */ /* 0x0001e80000100a00 */
[----:B------:R-:W-:Y:S04]  /*11bb0*/  STL.64 [R1+0x17c8], R54 ;  /* 0x0017c83601007387 */ /* 0x000fe80000100a00 */
[----:B0-----:R-:W3:Y:S01]  /*11bc0*/  LDL.LU.64 R56, [R1+0x5240] ;  /* 0x0052400001387983 */ /* 0x001ee20000300a00 */
[----:B------:R-:W-:-:S04]  /*11bd0*/  IMAD.WIDE R48, R0, 0x2, R12 ;  /* 0x0000000200307825 */ /* 0x000fc800078e020c */
[----:B------:R-:W-:Y:S01]  /*11be0*/  VIADD R0, R16, 0xffffff77 ;  /* 0xffffff7710007836 */ /* 0x000fe20000000000 */
[----:B------:R0:W4:Y:S01]  /*11bf0*/  @!P0 LDG.E.U16 R46, desc[UR6][R48.64] ;  /* 0x00000006302e8981 */ /* 0x000122000c1e1500 */
[----:B------:R-:W-:Y:S02]  /*11c00*/  PRMT R19, RZ, 0x7610, R19 ;  /* 0x00007610ff137816 */ /* 0x000fe40000000013 */
[----:B------:R-:W-:Y:S02]  /*11c10*/  PRMT R81, RZ, 0x7610, R81 ;  /* 0x00007610ff517816 */ /* 0x000fe40000000051 */
[----:B------:R-:W-:Y:S02]  /*11c20*/  PRMT R80, RZ, 0x7610, R80 ;  /* 0x00007610ff507816 */ /* 0x000fe40000000050 */
[----:B------:R-:W-:Y:S02]  /*11c30*/  PRMT R79, RZ, 0x7610, R79 ;  /* 0x00007610ff4f7816 */ /* 0x000fe4000000004f */
[----:B------:R-:W-:Y:S01]  /*11c40*/  PRMT R78, RZ, 0x7610, R78 ;  /* 0x00007610ff4e7816 */ /* 0x000fe2000000004e */
[----:B--2---:R1:W-:Y:S02]  /*11c50*/  @!P0 STL [R1+0x14], R92 ;  /* 0x0000145c01008387 */ /* 0x0043e40000100800 */
[----:B-1----:R-:W1:Y:S01]  /*11c60*/  LDC R92, c[0x0][0x3a8] ;  /* 0x0000ea00ff5c7b82 */ /* 0x002e620000000800 */
[----:B------:R-:W-:Y:S01]  /*11c70*/  ISETP.GE.U32.AND P0, PT, R0, 0x7ffffe78, PT ;  /* 0x7ffffe780000780c */ /* 0x000fe20003f06070 */
[----:B------:R2:W-:Y:S04]  /*11c80*/  STL.64 [R1+0x17c0], R52 ;  /* 0x0017c03401007387 */ /* 0x0005e80000100a00 */
[----:B------:R-:W-:Y:S04]  /*11c90*/  STL.64 [R1+0x17b8], R48 ;  /* 0x0017b83001007387 */ /* 0x000fe80000100a00 */
[----:B---3--:R-:W-:Y:S04]  /*11ca0*/  STL [R1+0xc], R50 ;  /* 0x00000c3201007387 */ /* 0x008fe80000100800 */
[----:B------:R3:W-:Y:S01]  /*11cb0*/  STL [R1+0x10], R51 ;  /* 0x0000103301007387 */ /* 0x0007e20000100800 */
[----:B-1----:R-:W-:-:S04]  /*11cc0*/  IMAD.SHL.U32 R0, R92, 0x80, RZ ;  /* 0x000000805c007824 */ /* 0x002fc800078e00ff */
[----:B------:R-:W-:-:S04]  /*11cd0*/  IMAD.WIDE R54, R0, 0x2, R10 ;  /* 0x0000000200367825 */ /* 0x000fc800078e020a */
[C---:B--2---:R-:W-:Y:S01]  /*11ce0*/  IMAD.WIDE R52, R0.reuse, 0x2, R2 ;  /* 0x0000000200347825 */ /* 0x044fe200078e0202 */
[----:B------:R1:W2:Y:S03]  /*11cf0*/  @!P5 LDG.E.U16 R21, desc[UR6][R54.64] ;  /* 0x000000063615d981 */ /* 0x0002a6000c1e1500 */
[C---:B---3--:R-:W-:Y:S01]  /*11d00*/  IMAD.WIDE R50, R0.reuse, 0x2, R14 ;  /* 0x0000000200327825 */ /* 0x048fe200078e020e */
[----:B------:R3:W2:Y:S03]  /*11d10*/  @!P5 LDG.E.U16 R19, desc[UR6][R52.64] ;  /* 0x000000063413d981 */ /* 0x0006a6000c1e1500 */
[----:B0-----:R-:W-:Y:S01]  /*11d20*/  IMAD.WIDE R48, R0, 0x2, R12 ;  /* 0x0000000200307825 */ /* 0x001fe200078e020c */
[----:B------:R0:W4:Y:S03]  /*11d30*/  @!P5 LDG.E.U16 R93, desc[UR6][R50.64] ;  /* 0x00000006325dd981 */ /* 0x000126000c1e1500 */
[----:B------:R-:W-:Y:S01]  /*11d40*/  VIADD R0, R16, 0xffffff6f ;  /* 0xffffff6f10007836 */ /* 0x000fe20000000000 */
[----:B------:R0:W4:Y:S04]  /*11d50*/  @!P5 LDG.E.U16 R81, desc[UR6][R48.64] ;  /* 0x000000063051d981 */ /* 0x000128000c1e1500 */
[----:B------:R-:W-:Y:S01]  /*11d60*/  ISETP.GE.U32.AND P5, PT, R0, 0x7ffffe70, PT ;  /* 0x7ffffe700000780c */ /* 0x000fe20003fa6070 */
[----:B------:R-:W-:Y:S01]  /*11d70*/  IMAD R0, R92, 0x88, RZ ;  /* 0x000000885c007824 */ /* 0x000fe200078e02ff */
[----:B------:R1:W-:Y:S04]  /*11d80*/  STL.64 [R1+0x16d0], R54 ;  /* 0x0016d03601007387 */ /* 0x0003e80000100a00 */
[----:B------:R3:W-:Y:S04]  /*11d90*/  STL.64 [R1+0x16c8], R52 ;  /* 0x0016c83401007387 */ /* 0x0007e80000100a00 */
[----:B------:R0:W-:Y:S01]  /*11da0*/  STL.64 [R1+0x16c0], R50 ;  /* 0x0016c03201007387 */ /* 0x0001e20000100a00 */
[----:B-1----:R-:W-:-:S04]  /*11db0*/  IMAD.WIDE R54, R0, 0x2, R10 ;  /* 0x0000000200367825 */ /* 0x002fc800078e020a */
[C---:B---3--:R-:W-:Y:S01]  /*11dc0*/  IMAD.WIDE R52, R0.reuse, 0x2, R2 ;  /* 0x0000000200347825 */ /* 0x048fe200078e0202 */
[----:B------:R-:W3:Y:S03]  /*11dd0*/  @!P0 LDG.E.U16 R80, desc[UR6][R54.64] ;  /* 0x0000000636508981 */ /* 0x000ee6000c1e1500 */
[----:B0-----:R-:W-:Y:S01]  /*11de0*/  IMAD.WIDE R50, R0, 0x2, R14 ;  /* 0x0000000200327825 */ /* 0x001fe200078e020e */
[----:B------:R-:W3:Y:S04]  /*11df0*/  @!P0 LDG.E.U16 R79, desc[UR6][R52.64] ;  /* 0x00000006344f8981 */ /* 0x000ee8000c1e1500 */
[----:B------:R0:W3:Y:S01]  /*11e00*/  @!P0 LDG.E.U16 R78, desc[UR6][R50.64] ;  /* 0x00000006324e8981 */ /* 0x0000e2000c1e1500 */
[----:B------:R-:W-:-:S03]  /*11e10*/  PRMT R77, RZ, 0x7610, R77 ;  /* 0x00007610ff4d7816 */ /* 0x000fc6000000004d */
[----:B------:R1:W-:Y:S01]  /*11e20*/  STL.64 [R1+0x16b8], R48 ;  /* 0x0016b83001007387 */ /* 0x0003e20000100a00 */
[----:B------:R-:W-:Y:S01]  /*11e30*/  PRMT R76, RZ, 0x7610, R76 ;  /* 0x00007610ff4c7816 */ /* 0x000fe2000000004c */
[----:B-1----:R-:W-:-:S04]  /*11e40*/  IMAD.WIDE R48, R0, 0x2, R12 ;  /* 0x0000000200307825 */ /* 0x002fc800078e020c */
[----:B------:R-:W-:Y:S01]  /*11e50*/  VIADD R0, R16, 0xffffff67 ;  /* 0xffffff6710007836 */ /* 0x000fe20000000000 */
[----:B------:R1:W3:Y:S04]  /*11e60*/  @!P0 LDG.E.U16 R77, desc[UR6][R48.64] ;  /* 0x00000006304d8981 */ /* 0x0002e8000c1e1500 */
[----:B------:R-:W-:Y:S01]  /*11e70*/  ISETP.GE.U32.AND P0, PT, R0, 0x7ffffe68, PT ;  /* 0x7ffffe680000780c */ /* 0x000fe20003f06070 */
[----:B------:R-:W-:Y:S01]  /*11e80*/  IMAD R0, R92, 0x90, RZ ;  /* 0x000000905c007824 */ /* 0x000fe200078e02ff */
[----:B------:R-:W-:Y:S02]  /*11e90*/  PRMT R75, RZ, 0x7610, R75 ;  /* 0x00007610ff4b7816 */ /* 0x000fe4000000004b */
[----:B------:R-:W-:Y:S02]  /*11ea0*/  PRMT R74, RZ, 0x7610, R74 ;  /* 0x00007610ff4a7816 */ /* 0x000fe4000000004a */
[----:B------:R-:W-:-:S02]  /*11eb0*/  PRMT R73, RZ, 0x7610, R73 ;  /* 0x00007610ff497816 */ /* 0x000fc40000000049 */
[----:B------:R-:W-:Y:S01]  /*11ec0*/  PRMT R72, RZ, 0x7610, R72 ;  /* 0x00007610ff487816 */ /* 0x000fe20000000048 */
[----:B--2---:R-:W-:Y:S04]  /*11ed0*/  STL [R1+0x51a4], R19 ;  /* 0x0051a41301007387 */ /* 0x004fe80000100800 */
[----:B----4-:R-:W-:Y:S04]  /*11ee0*/  STL [R1+0x51a8], R93 ;  /* 0x0051a85d01007387 */ /* 0x010fe80000100800 */
[----:B------:R-:W-:Y:S04]  /*11ef0*/  STL [R1+0x8], R46 ;  /* 0x0000082e01007387 */ /* 0x000fe80000100800 */
[----:B------:R2:W-:Y:S04]  /*11f00*/  STL.64 [R1+0x15d0], R54 ;  /* 0x0015d03601007387 */ /* 0x0005e80000100a00 */
[----:B------:R-:W-:Y:S04]  /*11f10*/  STL.64 [R1+0x15c8], R52 ;  /* 0x0015c83401007387 */ /* 0x000fe80000100a00 */
[----:B--2---:R-:W2:Y:S04]  /*11f20*/  LDL.LU.64 R54, [R1+0x5238] ;  /* 0x0052380001367983 */ /* 0x004ea80000300a00 */
[----:B------:R0:W-:Y:S04]  /*11f30*/  STL.64 [R1+0x15c0], R50 ;  /* 0x0015c03201007387 */ /* 0x0001e80000100a00 */
[----:B---3--:R3:W-:Y:S01]  /*11f40*/  STL.64 [R1+0x51b0], R80 ;  /* 0x0051b05001007387 */ /* 0x0087e20000100a00 */
[----:B0-----:R-:W-:-:S03]  /*11f50*/  IMAD.WIDE R50, R0, 0x2, R10 ;  /* 0x0000000200327825 */ /* 0x001fc600078e020a */
[----:B------:R1:W-:Y:S04]  /*11f60*/  STL.64 [R1+0x15b8], R48 ;  /* 0x0015b83001007387 */ /* 0x0003e80000100a00 */
[----:B------:R-:W4:Y:S01]  /*11f70*/  @!P5 LDG.E.U16 R76, desc[UR6][R50.64] ;  /* 0x00000006324cd981 */ /* 0x000f22000c1e1500 */
[----:B---3--:R-:W-:-:S03]  /*11f80*/  IMAD.WIDE R80, R0, 0x2, R14 ;  /* 0x0000000200507825 */ /* 0x008fc600078e020e */
[----:B------:R-:W3:Y:S04]  /*11f90*/  LDL.LU.64 R52, [R1+0x5230] ;  /* 0x0052300001347983 */ /* 0x000ee80000300a00 */
[----:B------:R0:W-:Y:S01]  /*11fa0*/  STL.64 [R1+0x51b8], R78 ;  /* 0x0051b84e01007387 */ /* 0x0001e20000100a00 */
[----:B-1----:R-:W-:-:S03]  /*11fb0*/  IMAD.WIDE R48, R0, 0x2, R2 ;  /* 0x0000000200307825 */ /* 0x002fc600078e0202 */
[----:B------:R1:W2:Y:S04]  /*11fc0*/  @!P5 LDG.E.U16 R74, desc[UR6][R80.64] ;  /* 0x00000006504ad981 */ /* 0x0002a8000c1e1500 */
[----:B------:R-:W2:Y:S01]  /*11fd0*/  @!P5 LDG.E.U16 R75, desc[UR6][R48.64] ;  /* 0x00000006304bd981 */ /* 0x000ea2000c1e1500 */
[----:B0-----:R-:W-:-:S04]  /*11fe0*/  IMAD.WIDE R78, R0, 0x2, R12 ;  /* 0x00000002004e7825 */ /* 0x001fc800078e020c */
[----:B------:R-:W-:Y:S01]  /*11ff0*/  VIADD R0, R16, 0xffffff5f ;  /* 0xffffff5f10007836 */ /* 0x000fe20000000000 */
[----:B------:R0:W2:Y:S04]  /*12000*/  @!P5 LDG.E.U16 R73, desc[UR6][R78.64] ;  /* 0x000000064e49d981 */ /* 0x0000a8000c1e1500 */
[----:B------:R-:W-:Y:S01]  /*12010*/  ISETP.GE.U32.AND P5, PT, R0, 0x7ffffe60, PT ;  /* 0x7ffffe600000780c */ /* 0x000fe20003fa6070 */
[----:B------:R-:W-:Y:S01]  /*12020*/  IMAD R0, R92, 0x98, RZ ;  /* 0x000000985c007824 */ /* 0x000fe200078e02ff */
[----:B------:R0:W-:Y:S02]  /*12030*/  STL [R1+0x4], R21 ;  /* 0x0000041501007387 */ /* 0x0001e40000100800 */
[----:B0-----:R-:W-:Y:S02]  /*12040*/  IMAD.MOV.U32 R21, RZ, RZ, R47 ;  /* 0x000000ffff157224 */ /* 0x001fe400078e002f */
[----:B------:R-:W-:-:S05]  /*12050*/  IMAD.WIDE R46, R0, 0x2, R10 ;  /* 0x00000002002e7825 */ /* 0x000fca00078e020a */
[----:B------:R-:W3:Y:S04]  /*12060*/  @!P0 LDG.E.U16 R72, desc[UR6][R46.64] ;  /* 0x000000062e488981 */ /* 0x000ee8000c1e1500 */
[----:B------:R0:W-:Y:S04]  /*12070*/  STL.64 [R1+0x14d0], R50 ;  /* 0x0014d03201007387 */ /* 0x0001e80000100a00 */
[----:B------:R-:W-:Y:S01]  /*12080*/  STL.64 [R1+0x14c8], R48 ;  /* 0x0014c83001007387 */ /* 0x000fe20000100a00 */
[----:B------:R-:W-:Y:S02]  /*12090*/  PRMT R71, RZ, 0x7610, R71 ;  /* 0x00007610ff477816 */ /* 0x000fe40000000047 */
[----:B------:R-:W-:-:S02]  /*120a0*/  PRMT R70, RZ, 0x7610, R70 ;  /* 0x00007610ff467816 */ /* 0x000fc40000000046 */
[----:B------:R-:W-:Y:S01]  /*120b0*/  PRMT R69, RZ, 0x7610, R69 ;  /* 0x00007610ff457816 */ /* 0x000fe20000000045 */
[----:B0-----:R-:W3:Y:S04]  /*120c0*/  LDL.LU.64 R50, [R1+0x5228] ;  /* 0x0052280001327983 */ /* 0x001ee80000300a00 */
[----:B------:R1:W-:Y:S01]  /*120d0*/  STL.64 [R1+0x14c0], R80 ;  /* 0x0014c05001007387 */ /* 0x0003e20000100a00 */
[----:B------:R-:W-:Y:S01]  /*120e0*/  PRMT R68, RZ, 0x7610, R68 ;  /* 0x00007610ff447816 */ /* 0x000fe20000000044 */
[----:B-1----:R-:W-:-:S05]  /*120f0*/  IMAD.WIDE R80, R0, 0x2, R2 ;  /* 0x0000000200507825 */ /* 0x002fca00078e0202 */
[----:B------:R0:W3:Y:S01]  /*12100*/  @!P0 LDG.E.U16 R71, desc[UR6][R80.64] ;  /* 0x0000000650478981 */ /* 0x0000e2000c1e1500 */
[----:B------:R-:W-:Y:S02]  /*12110*/  PRMT R67, RZ, 0x7610, R67 ;  /* 0x00007610ff437816 */ /* 0x000fe40000000043 */
[----:B------:R-:W-:Y:S01]  /*12120*/  PRMT R66, RZ, 0x7610, R66 ;  /* 0x00007610ff427816 */ /* 0x000fe20000000042 */
[----:B----4-:R1:W-:Y:S04]  /*12130*/  STL.64 [R1+0x51c0], R76 ;  /* 0x0051c04c01007387 */ /* 0x0103e80000100a00 */
[----:B------:R4:W-:Y:S04]  /*12140*/  STL.64 [R1+0x14b8], R78 ;  /* 0x0014b84e01007387 */ /* 0x0009e80000100a00 */
[----:B------:R-:W3:Y:S01]  /*12150*/  LDL.LU.64 R48, [R1+0x5220] ;  /* 0x0052200001307983 */ /* 0x000ee20000300a00 */
[----:B-1----:R-:W-:-:S04]  /*12160*/  IMAD.WIDE R76, R0, 0x2, R12 ;  /* 0x00000002004c7825 */ /* 0x002fc800078e020c */
[----:B----4-:R-:W-:Y:S01]  /*12170*/  IMAD.WIDE R78, R0, 0x2, R14 ;  /* 0x00000002004e7825 */ /* 0x010fe200078e020e */
[----:B------:R-:W-:Y:S01]  /*12180*/  IADD3 R0, PT, PT, R16, -0xa9, RZ ;  /* 0xffffff5710007810 */ /* 0x000fe20007ffe0ff */
[----:B------:R-:W4:Y:S04]  /*12190*/  @!P0 LDG.E.U16 R69, desc[UR6][R76.64] ;  /* 0x000000064c458981 */ /* 0x000f28000c1e1500 */
[----:B------:R1:W4:Y:S01]  /*121a0*/  @!P0 LDG.E.U16 R70, desc[UR6][R78.64] ;  /* 0x000000064e468981 */ /* 0x000322000c1e1500 */
[----:B------:R-:W-:Y:S01]  /*121b0*/  ISETP.GE.U32.AND P0, PT, R0, 0x7ffffe58, PT ;  /* 0x7ffffe580000780c */ /* 0x000fe20003f06070 */
[----:B------:R-:W-:Y:S02]  /*121c0*/  IMAD R0, R92, 0xa0, RZ ;  /* 0x000000a05c007824 */ /* 0x000fe400078e02ff */
[----:B--2---:R-:W-:Y:S04]  /*121d0*/  STL.64 [R1+0x51c8], R74 ;  /* 0x0051c84a01007387 */ /* 0x004fe80000100a00 */
[----:B------:R2:W-:Y:S04]  /*121e0*/  STL.64 [R1+0x13d0], R46 ;  /* 0x0013d02e01007387 */ /* 0x0005e80000100a00 */
[----:B------:R0:W-:Y:S04]  /*121f0*/  STL.64 [R1+0x13c8], R80 ;  /* 0x0013c85001007387 */ /* 0x0001e80000100a00 */
[----:B--2---:R-:W2:Y:S01]  /*12200*/  LDL.LU.64 R46, [R1+0x5218] ;  /* 0x00521800012e7983 */ /* 0x004ea20000300a00 */
[----:B0-----:R-:W-:-:S03]  /*12210*/  IMAD.WIDE R80, R0, 0x2, R10 ;  /* 0x0000000200507825 */ /* 0x001fc600078e020a */
[----:B------:R1:W-:Y:S04]  /*12220*/  STL.64 [R1+0x13c0], R78 ;  /* 0x0013c04e01007387 */ /* 0x0003e80000100a00 */
[----:B------:R0:W2:Y:S04]  /*12230*/  @!P5 LDG.E.U16 R68, desc[UR6][R80.64] ;  /* 0x000000065044d981 */ /* 0x0000a8000c1e1500 */
[----:B---3--:R-:W-:Y:S04]  /*12240*/  STL.64 [R1+0x51d0], R72 ;  /* 0x0051d04801007387 */ /* 0x008fe80000100a00 */
[----:B------:R3:W-:Y:S01]  /*12250*/  STL.64 [R1+0x13b8], R76 ;  /* 0x0013b84c01007387 */ /* 0x0007e20000100a00 */
[----:B-1----:R-:W-:-:S05]  /*12260*/  IMAD.WIDE R78, R0, 0x2, R2 ;  /* 0x00000002004e7825 */ /* 0x002fca00078e0202 */
[----:B------:R1:W2:Y:S01]  /*12270*/  @!P5 LDG.E.U16 R67, desc[UR6][R78.64] ;  /* 0x000000064e43d981 */ /* 0x0002a2000c1e1500 */
[----:B---3--:R-:W-:-:S05]  /*12280*/  IMAD.WIDE R76, R0, 0x2, R14 ;  /* 0x00000002004c7825 */ /* 0x008fca00078e020e */
[----:B------:R3:W2:Y:S01]  /*12290*/  @!P5 LDG.E.U16 R66, desc[UR6][R76.64] ;  /* 0x000000064c42d981 */ /* 0x0006a2000c1e1500 */
[----:B------:R-:W-:-:S03]  /*122a0*/  PRMT R65, RZ, 0x7610, R65 ;  /* 0x00007610ff417816 */ /* 0x000fc60000000041 */
[----:B------:R0:W-:Y:S01]  /*122b0*/  STL.64 [R1+0x51e8], R72 ;  /* 0x0051e84801007387 */ /* 0x0001e20000100a00 */
[----:B------:R-:W-:Y:S01]  /*122c0*/  PRMT R64, RZ, 0x7610, R64 ;  /* 0x00007610ff407816 */ /* 0x000fe20000000040 */
[----:B0-----:R-:W-:-:S04]  /*122d0*/  IMAD.WIDE R72, R0, 0x2, R12 ;  /* 0x0000000200487825 */ /* 0x001fc800078e020c */
[----:B------:R-:W-:Y:S01]  /*122e0*/  VIADD R0, R16, 0xffffff27 ;  /* 0xffffff2710007836 */ /* 0x000fe20000000000 */
[----:B------:R0:W2:Y:S04]  /*122f0*/  @!P5 LDG.E.U16 R65, desc[UR6][R72.64] ;  /* 0x000000064841d981 */ /* 0x0000a8000c1e1500 */
[----:B------:R-:W-:Y:S01]  /*12300*/  ISETP.GE.U32.AND P5, PT, R0, 0x7ffffe28, PT ;  /* 0x7ffffe280000780c */ /* 0x000fe20003fa6070 */
[----:B------:R-:W-:Y:S01]  /*12310*/  IMAD R0, R92, 0xa8, RZ ;  /* 0x000000a85c007824 */ /* 0x000fe200078e02ff */
[----:B------:R-:W-:Y:S02]  /*12320*/  PRMT R63, RZ, 0x7610, R63 ;  /* 0x00007610ff3f7816 */ /* 0x000fe4000000003f */
[----:B------:R-:W-:Y:S02]  /*12330*/  PRMT R62, RZ, 0x7610, R62 ;  /* 0x00007610ff3e7816 */ /* 0x000fe4000000003e */
[----:B------:R-:W-:-:S02]  /*12340*/  PRMT R61, RZ, 0x7610, R61 ;  /* 0x00007610ff3d7816 */ /* 0x000fc4000000003d */
[----:B------:R-:W-:Y:S02]  /*12350*/  PRMT R44, RZ, 0x7610, R44 ;  /* 0x00007610ff2c7816 */ /* 0x000fe4000000002c */
[----:B------:R-:W-:Y:S02]  /*12360*/  PRMT R43, RZ, 0x7610, R43 ;  /* 0x00007610ff2b7816 */ /* 0x000fe4000000002b */
[----:B------:R-:W-:Y:S02]  /*12370*/  PRMT R42, RZ, 0x7610, R42 ;  /* 0x00007610ff2a7816 */ /* 0x000fe4000000002a */
        /* <DEDUP_REMOVED lines=21> */
[----:B------:R-:W-:Y:S01]  /*124d0*/  PRMT R53, RZ, 0x7610, R53 ;  /* 0x00007610ff357816 */ /* 0x000fe20000000035 */
[----:B------:R-:W-:Y:S01]  /*124e0*/  IMAD.MOV.U32 R19, RZ, RZ, R90 ;  /* 0x000000ffff137224 */ /* 0x000fe200078e005a */
[----:B------:R-:W-:Y:S02]  /*124f0*/  PRMT R52, RZ, 0x7610, R52 ;  /* 0x00007610ff347816 */ /* 0x000fe40000000034 */
[----:B------:R-:W-:Y:S02]  /*12500*/  PRMT R51, RZ, 0x7610, R51 ;  /* 0x00007610ff337816 */ /* 0x000fe40000000033 */
[----:B------:R-:W-:Y:S02]  /*12510*/  PRMT R50, RZ, 0x7610, R50 ;  /* 0x00007610ff327816 */ /* 0x000fe40000000032 */
[----:B------:R-:W-:Y:S02]  /*12520*/  PRMT R45, RZ, 0x7610, R45 ;  /* 0x00007610ff2d7816 */ /* 0x000fe4000000002d */
[----:B------:R-:W-:Y:S01]  /*12530*/  PRMT R24, RZ, 0x7610, R24 ;  /* 0x00007610ff187816 */ /* 0x000fe20000000018 */
[----:B----4-:R-:W-:Y:S04]  /*12540*/  STL.64 [R1+0x51d8], R70 ;  /* 0x0051d84601007387 */ /* 0x010fe80000100a00 */
[----:B------:R4:W-:Y:S04]  /*12550*/  STL.64 [R1+0x11a0], R80 ;  /* 0x0011a05001007387 */ /* 0x0009e80000100a00 */
[----:B------:R1:W-:Y:S04]  /*12560*/  STL.64 [R1+0x1178], R78 ;  /* 0x0011784e01007387 */ /* 0x0003e80000100a00 */
[----:B------:R3:W-:Y:S01]  /*12570*/  STL.64 [R1+0x1158], R76 ;  /* 0x0011584c01007387 */ /* 0x0007e20000100a00 */
[----:B----4-:R-:W-:-:S04]  /*12580*/  IMAD.WIDE R80, R0, 0x2, R88 ;  /* 0x0000000200507825 */ /* 0x010fc800078e0258 */
[C---:B-1----:R-:W-:Y:S01]  /*12590*/  IMAD.WIDE R78, R0.reuse, 0x2, R86 ;  /* 0x00000002004e7825 */ /* 0x042fe200078e0256 */
[----:B------:R1:W4:Y:S03]  /*125a0*/  @!P0 LDG.E.U16 R64, desc[UR6][R80.64] ;  /* 0x0000000650408981 */ /* 0x000326000c1e1500 */
[C---:B---3--:R-:W-:Y:S01]  /*125b0*/  IMAD.WIDE R76, R0.reuse, 0x2, R84 ;  /* 0x00000002004c7825 */ /* 0x048fe200078e0254 */
[----:B------:R3:W4:Y:S04]  /*125c0*/  @!P0 LDG.E.U16 R63, desc[UR6][R78.64] ;  /* 0x000000064e3f8981 */ /* 0x000728000c1e1500 */
[----:B--2---:R-:W-:Y:S04]  /*125d0*/  STL.64 [R1+0x51e0], R68 ;  /* 0x0051e04401007387 */ /* 0x004fe80000100a00 */
[----:B------:R0:W-:Y:S04]  /*125e0*/  STL.64 [R1+0x1138], R72 ;  /* 0x0011384801007387 */ /* 0x0001e80000100a00 */
[----:B------:R-:W-:Y:S04]  /*125f0*/  STL.64 [R1+0x51f8], R68 ;  /* 0x0051f84401007387 */ /* 0x000fe80000100a00 */
[----:B------:R2:W4:Y:S01]  /*12600*/  @!P0 LDG.E.U16 R62, desc[UR6][R76.64] ;  /* 0x000000064c3e8981 */ /* 0x000522000c1e1500 */
[----:B0-----:R-:W-:-:S04]  /*12610*/  IMAD.WIDE R72, R0, 0x2, R82 ;  /* 0x0000000200487825 */ /* 0x001fc800078e0252 */
[----:B------:R-:W-:Y:S01]  /*12620*/  VIADD R0, R16, 0xffffff1f ;  /* 0xffffff1f10007836 */ /* 0x000fe20000000000 */
[----:B------:R0:W4:Y:S04]  /*12630*/  @!P0 LDG.E.U16 R61, desc[UR6][R72.64] ;  /* 0x00000006483d8981 */ /* 0x000128000c1e1500 */
[----:B------:R-:W-:Y:S01]  /*12640*/  STL.64 [R1+0x51f0], R66 ;  /* 0x0051f04201007387 */ /* 0x000fe20000100a00 */
[----:B------:R-:W-:Y:S01]  /*12650*/  ISETP.GE.U32.AND P0, PT, R0, 0x7ffffe20, PT ;  /* 0x7ffffe200000780c */ /* 0x000fe20003f06070 */
[----:B------:R-:W-:Y:S02]  /*12660*/  IMAD R0, R92, 0xd8, RZ ;  /* 0x000000d85c007824 */ /* 0x000fe400078e02ff */
[----:B------:R1:W-:Y:S04]  /*12670*/  STL.64 [R1+0xe18], R80 ;  /* 0x000e185001007387 */ /* 0x0003e80000100a00 */
[----:B------:R3:W-:Y:S04]  /*12680*/  STL.64 [R1+0xe10], R78 ;  /* 0x000e104e01007387 */ /* 0x0007e80000100a00 */
[----:B------:R2:W-:Y:S04]  /*12690*/  STL.64 [R1+0xde8], R76 ;  /* 0x000de84c01007387 */ /* 0x0005e80000100a00 */
[----:B------:R0:W-:Y:S01]  /*126a0*/  STL.64 [R1+0xdc0], R72 ;  /* 0x000dc04801007387 */ /* 0x0001e20000100a00 */
[----:B-1----:R-:W-:-:S04]  /*126b0*/  IMAD.WIDE R80, R0, 0x2, R10 ;  /* 0x0000000200507825 */ /* 0x002fc800078e020a */
[C---:B---3--:R-:W-:Y:S01]  /*126c0*/  IMAD.WIDE R78, R0.reuse, 0x2, R2 ;  /* 0x00000002004e7825 */ /* 0x048fe200078e0202 */
[----:B------:R1:W3:Y:S03]  /*126d0*/  @!P5 LDG.E.U16 R44, desc[UR6][R80.64] ;  /* 0x00000006502cd981 */ /* 0x0002e6000c1e1500 */
[C---:B--2---:R-:W-:Y:S01]  /*126e0*/  IMAD.WIDE R76, R0.reuse, 0x2, R14 ;  /* 0x00000002004c7825 */ /* 0x044fe200078e020e */
[----:B------:R2:W3:Y:S03]  /*126f0*/  @!P5 LDG.E.U16 R43, desc[UR6][R78.64] ;  /* 0x000000064e2bd981 */ /* 0x0004e6000c1e1500 */
[----:B0-----:R-:W-:Y:S01]  /*12700*/  IMAD.WIDE R72, R0, 0x2, R12 ;  /* 0x0000000200487825 */ /* 0x001fe200078e020c */
[----:B------:R0:W3:Y:S03]  /*12710*/  @!P5 LDG.E.U16 R42, desc[UR6][R76.64] ;  /* 0x000000064c2ad981 */ /* 0x0000e6000c1e1500 */
[----:B------:R-:W-:Y:S01]  /*12720*/  VIADD R0, R16, 0xffffff17 ;  /* 0xffffff1710007836 */ /* 0x000fe20000000000 */
[----:B------:R0:W3:Y:S04]  /*12730*/  @!P5 LDG.E.U16 R41, desc[UR6][R72.64] ;  /* 0x000000064829d981 */ /* 0x0000e8000c1e1500 */
[----:B------:R-:W-:Y:S01]  /*12740*/  ISETP.GE.U32.AND P5, PT, R0, 0x7ffffe18, PT ;  /* 0x7ffffe180000780c */ /* 0x000fe20003fa6070 */
[----:B------:R1:W-:Y:S01]  /*12750*/  STL.64 [R1+0x12e8], R80 ;  /* 0x0012e85001007387 */ /* 0x0003e20000100a00 */
[----:B------:R-:W-:-:S03]  /*12760*/  IMAD R0, R92, 0xe0, RZ ;  /* 0x000000e05c007824 */ /* 0x000fc600078e02ff */
[----:B------:R2:W-:Y:S04]  /*12770*/  STL.64 [R1+0x12e0], R78 ;  /* 0x0012e04e01007387 */ /* 0x0005e80000100a00 */
[----:B------:R0:W-:Y:S04]  /*12780*/  STL.64 [R1+0x12d0], R76 ;  /* 0x0012d04c01007387 */ /* 0x0001e80000100a00 */
[----:B------:R0:W-:Y:S01]  /*12790*/  STL.64 [R1+0x12c8], R72 ;  /* 0x0012c84801007387 */ /* 0x0001e20000100a00 */
[----:B-1----:R-:W-:-:S04]  /*127a0*/  IMAD.WIDE R80, R0, 0x2, R10 ;  /* 0x0000000200507825 */ /* 0x002fc800078e020a */
[C---:B--2---:R-:W-:Y:S01]  /*127b0*/  IMAD.WIDE R78, R0.reuse, 0x2, R2 ;  /* 0x00000002004e7825 */ /* 0x044fe200078e0202 */
[----:B------:R1:W2:Y:S03]  /*127c0*/  @!P0 LDG.E.U16 R40, desc[UR6][R80.64] ;  /* 0x0000000650288981 */ /* 0x0002a6000c1e1500 */
[C---:B0-----:R-:W-:Y:S01]  /*127d0*/  IMAD.WIDE R76, R0.reuse, 0x2, R14 ;  /* 0x00000002004c7825 */ /* 0x041fe200078e020e */
[----:B------:R0:W2:Y:S03]  /*127e0*/  @!P0 LDG.E.U16 R39, desc[UR6][R78.64] ;  /* 0x000000064e278981 */ /* 0x0000a6000c1e1500 */
[----:B------:R-:W-:Y:S01]  /*127f0*/  IMAD.WIDE R72, R0, 0x2, R12 ;  /* 0x0000000200487825 */ /* 0x000fe200078e020c */
[----:B------:R0:W2:Y:S03]  /*12800*/  @!P0 LDG.E.U16 R38, desc[UR6][R76.64] ;  /* 0x000000064c268981 */ /* 0x0000a6000c1e1500 */
[----:B------:R-:W-:Y:S01]  /*12810*/  VIADD R0, R16, 0xffffff0f ;  /* 0xffffff0f10007836 */ /* 0x000fe20000000000 */
[----:B------:R0:W2:Y:S04]  /*12820*/  @!P0 LDG.E.U16 R37, desc[UR6][R72.64] ;  /* 0x0000000648258981 */ /* 0x0000a8000c1e1500 */
[----:B------:R-:W-:Y:S01]  /*12830*/  ISETP.GE.U32.AND P0, PT, R0, 0x7ffffe10, PT ;  /* 0x7ffffe100000780c */ /* 0x000fe20003f06070 */
[----:B------:R1:W-:Y:S01]  /*12840*/  STL.64 [R1+0x1190], R80 ;  /* 0x0011905001007387 */ /* 0x0003e20000100a00 */
[----:B------:R-:W-:-:S03]  /*12850*/  IMAD R0, R92, 0xe8, RZ ;  /* 0x000000e85c007824 */ /* 0x000fc600078e02ff */
[----:B------:R0:W-:Y:S04]  /*12860*/  STL.64 [R1+0x1188], R78 ;  /* 0x0011884e01007387 */ /* 0x0001e80000100a00 */
[----:B------:R0:W-:Y:S04]  /*12870*/  STL.64 [R1+0x1180], R76 ;  /* 0x0011804c01007387 */ /* 0x0001e80000100a00 */
[----:B------:R0:W-:Y:S01]  /*12880*/  STL.64 [R1+0x1170], R72 ;  /* 0x0011704801007387 */ /* 0x0001e20000100a00 */
[----:B-1----:R-:W-:-:S04]  /*12890*/  IMAD.WIDE R80, R0, 0x2, R10 ;  /* 0x0000000200507825 */ /* 0x002fc800078e020a */
[C---:B0-----:R-:W-:Y:S01]  /*128a0*/  IMAD.WIDE R78, R0.reuse, 0x2, R2 ;  /* 0x00000002004e7825 */ /* 0x041fe200078e0202 */
[----:B------:R0:W2:Y:S03]  /*128b0*/  @!P5 LDG.E.U16 R36, desc[UR6][R80.64] ;  /* 0x000000065024d981 */ /* 0x0000a6000c1e1500 */
[C---:B------:R-:W-:Y:S01]  /*128c0*/  IMAD.WIDE R76, R0.reuse, 0x2, R14 ;  /* 0x00000002004c7825 */ /* 0x040fe200078e020e */
        /* <DEDUP_REMOVED lines=11> */
[----:B0-----:R-:W-:-:S04]  /*12980*/  IMAD.WIDE R80, R0, 0x2, R10 ;  /* 0x0000000200507825 */ /* 0x001fc800078e020a */
[C---:B-1----:R-:W-:Y:S01]  /*12990*/  IMAD.WIDE R78, R0.reuse, 0x2, R2 ;  /* 0x00000002004e7825 */ /* 0x042fe200078e0202 */
        /* <DEDUP_REMOVED lines=54> */
[----:B------:R-:W-:Y:S01]  /*12d00*/  IMAD R0, R92, 0xc0, RZ ;  /* 0x000000c05c007824 */ /* 0x000fe200078e02ff */
[----:B------:R-:W-:-:S02]  /*12d10*/  PRMT R49, RZ, 0x7610, R49 ;  /* 0x00007610ff317816 */ /* 0x000fc40000000031 */
[----:B------:R1:W-:Y:S04]  /*12d20*/  STL.64 [R1+0xad8], R78 ;  /* 0x000ad84e01007387 */ /* 0x0003e80000100a00 */
[----:B------:R1:W-:Y:S04]  /*12d30*/  STL.64 [R1+0xad0], R76 ;  /* 0x000ad04c01007387 */ /* 0x0003e80000100a00 */
[----:B------:R1:W-:Y:S01]  /*12d40*/  STL.64 [R1+0xac8], R72 ;  /* 0x000ac84801007387 */ /* 0x0003e20000100a00 */
[----:B0-----:R-:W-:Y:S02]  /*12d50*/  IMAD.MOV.U32 R81, RZ, RZ, R91 ;  /* 0x000000ffff517224 */ /* 0x001fe400078e005b */
[----:B------:R-:W-:-:S04]  /*12d60*/  IMAD.WIDE R90, R0, 0x2, R88 ;  /* 0x00000002005a7825 */ /* 0x000fc800078e0258 */
        /* <DEDUP_REMOVED lines=9> */
[----:B------:R-:W-:Y:S01]  /*12e00*/  IMAD R0, R92, 0xc8, RZ ;  /* 0x000000c85c007824 */ /* 0x000fe200078e02ff */
[----:B------:R0:W-:Y:S01]  /*12e10*/  STL.64 [R1+0xa20], R90 ;  /* 0x000a205a01007387 */ /* 0x0001e20000100a00 */
[----:B------:R-:W-:-:S03]  /*12e20*/  PRMT R48, RZ, 0x7610, R48 ;  /* 0x00007610ff307816 */ /* 0x000fc60000000030 */
[----:B------:R1:W-:Y:S01]  /*12e30*/  STL.64 [R1+0xa18], R78 ;  /* 0x000a184e01007387 */ /* 0x0003e20000100a00 */
[----:B------:R-:W-:Y:S02]  /*12e40*/  PRMT R47, RZ, 0x7610, R47 ;  /* 0x00007610ff2f7816 */ /* 0x000fe4000000002f */
[----:B------:R-:W-:Y:S01]  /*12e50*/  PRMT R46, RZ, 0x7610, R46 ;  /* 0x00007610ff2e7816 */ /* 0x000fe2000000002e */
[----:B------:R4:W-:Y:S01]  /*12e60*/  STL.64 [R1+0xa10], R76 ;  /* 0x000a104c01007387 */ /* 0x0009e20000100a00 */
[----:B0-----:R-:W-:-:S03]  /*12e70*/  IMAD.WIDE R90, R0, 0x2, R88 ;  /* 0x00000002005a7825 */ /* 0x001fc600078e0258 */
[----:B------:R0:W-:Y:S01]  /*12e80*/  STL.64 [R1+0xa08], R72 ;  /* 0x000a084801007387 */ /* 0x0001e20000100a00 */
[----:B-1----:R-:W-:-:S03]  /*12e90*/  IMAD.WIDE R78, R0, 0x2, R86 ;  /* 0x00000002004e7825 */ /* 0x002fc600078e0256 */
[----:B------:R1:W-:Y:S01]  /*12ea0*/  STL.64 [R1+0x960], R90 ;  /* 0x0009605a01007387 */ /* 0x0003e20000100a00 */
[----:B----4-:R-:W-:-:S03]  /*12eb0*/  IMAD.WIDE R76, R0, 0x2, R84 ;  /* 0x00000002004c7825 */ /* 0x010fc600078e0254 */
[----:B------:R-:W-:Y:S01]  /*12ec0*/  STL.64 [R1+0x958], R78 ;  /* 0x0009584e01007387 */ /* 0x000fe20000100a00 */
[----:B0-----:R-:W-:-:S03]  /*12ed0*/  IMAD.WIDE R72, R0, 0x2, R82 ;  /* 0x0000000200487825 */ /* 0x001fc600078e0252 */
[----:B------:R-:W4:Y:S01]  /*12ee0*/  @!P5 LDG.E.U16 R48, desc[UR6][R90.64] ;  /* 0x000000065a30d981 */ /* 0x000f22000c1e1500 */
[----:B------:R-:W-:-:S03]  /*12ef0*/  VIADD R0, R16, 0xffffff8e ;  /* 0xffffff8e10007836 */ /* 0x000fc60000000000 */
[----:B------:R-:W2:Y:S04]  /*12f00*/  @!P5 LDG.E.U16 R47, desc[UR6][R78.64] ;  /* 0x000000064e2fd981 */ /* 0x000ea8000c1e1500 */
[----:B------:R-:W2:Y:S04]  /*12f10*/  @!P5 LDG.E.U16 R46, desc[UR6][R76.64] ;  /* 0x000000064c2ed981 */ /* 0x000ea8000c1e1500 */
[----:B-1----:R-:W2:Y:S04]  /*12f20*/  LDL.LU.64 R90, [R1+0x5210] ;  /* 0x00521000015a7983 */ /* 0x002ea80000300a00 */
[----:B------:R-:W-:Y:S04]  /*12f30*/  STL.64 [R1+0x950], R76 ;  /* 0x0009504c01007387 */ /* 0x000fe80000100a00 */
[----:B------:R0:W2:Y:S01]  /*12f40*/  @!P5 LDG.E.U16 R45, desc[UR6][R72.64] ;  /* 0x00000006482dd981 */ /* 0x0000a2000c1e1500 */
[----:B------:R-:W-:Y:S01]  /*12f50*/  ISETP.GE.U32.AND P5, PT, R0, 0x7ffffe8f, PT ;  /* 0x7ffffe8f0000780c */ /* 0x000fe20003fa6070 */
[----:B------:R-:W-:-:S02]  /*12f60*/  IMAD R0, R92, 0xd0, RZ ;  /* 0x000000d05c007824 */ /* 0x000fc400078e02ff */
[----:B------:R-:W-:Y:S04]  /*12f70*/  STL.64 [R1+0x948], R72 ;  /* 0x0009484801007387 */ /* 0x000fe80000100a00 */
[----:B------:R1:W-:Y:S04]  /*12f80*/  STL.S16 [R1+0x114], R24 ;  /* 0x0001141801007387 */ /* 0x0003e80000100600 */
[----:B------:R-:W2:Y:S01]  /*12f90*/  LDL R92, [R1+0x114] ;  /* 0x00011400015c7983 */ /* 0x000ea20000100800 */
[----:B------:R-:W-:Y:S02]  /*12fa0*/  IMAD.MOV.U32 R80, RZ, RZ, R25 ;  /* 0x000000ffff507224 */ /* 0x000fe400078e0019 */
[----:B-1----:R-:W-:Y:S01]  /*12fb0*/  IMAD.WIDE R24, R0, 0x2, R88 ;  /* 0x0000000200187825 */ /* 0x002fe200078e0258 */
[----:B------:R-:W-:-:S02]  /*12fc0*/  PRMT R70, RZ, 0x7610, R70 ;  /* 0x00007610ff467816 */ /* 0x000fc40000000046 */
[----:B------:R-:W-:Y:S01]  /*12fd0*/  PRMT R71, RZ, 0x7610, R71 ;  /* 0x00007610ff477816 */ /* 0x000fe20000000047 */
[----:B0-----:R-:W-:-:S04]  /*12fe0*/  IMAD.WIDE R72, R0, 0x2, R82 ;  /* 0x0000000200487825 */ /* 0x001fc800078e0252 */
[C---:B------:R-:W-:Y:S01]  /*12ff0*/  IMAD.WIDE R76, R0.reuse, 0x2, R84 ;  /* 0x00000002004c7825 */ /* 0x040fe200078e0254 */
[----:B------:R-:W3:Y:S04]  /*13000*/  @!P0 LDG.E.U16 R70, desc[UR6][R72.64] ;  /* 0x0000000648468981 */ /* 0x000ee8000c1e1500 */
[----:B------:R-:W3:Y:S04]  /*13010*/  @!P0 LDG.E.U16 R71, desc[UR6][R76.64] ;  /* 0x000000064c478981 */ /* 0x000ee8000c1e1500 */
[----:B------:R-:W-:Y:S04]  /*13020*/  STL.64 [R1+0x4db0], R88 ;  /* 0x004db05801007387 */ /* 0x000fe80000100a00 */
[----:B------:R-:W-:Y:S04]  /*13030*/  STL.64 [R1+0x4dd0], R88 ;  /* 0x004dd05801007387 */ /* 0x000fe80000100a00 */
[----:B------:R0:W-:Y:S04]  /*13040*/  STL.64 [R1+0x710], R24 ;  /* 0x0007101801007387 */ /* 0x0001e80000100a00 */
[----:B------:R-:W-:Y:S04]  /*13050*/  STL.64 [R1+0x4df0], R88 ;  /* 0x004df05801007387 */ /* 0x000fe80000100a00 */
[----:B--2---:R-:W2:Y:S04]  /*13060*/  @!P0 LDG.E.U16 R92, desc[UR6][R24.64] ;  /* 0x00000006185c8981 */ /* 0x004ea8000c1e1500 */
        /* <DEDUP_REMOVED lines=20> */
[----:B------:R-:W-:-:S03]  /*131b0*/  IMAD.WIDE R78, R0, 0x2, R86 ;  /* 0x00000002004e7825 */ /* 0x000fc600078e0256 */
        /* <DEDUP_REMOVED lines=8> */
[----:B------:R1:W-:Y:S04]  /*13240*/  STL.64 [R1+0x708], R78 ;  /* 0x0007084e01007387 */ /* 0x0003e80000100a00 */
[----:B------:R-:W-:Y:S04]  /*13250*/  STL [R1+0x5124], R85 ;  /* 0x0051245501007387 */ /* 0x000fe80000100800 */
[----:B------:R-:W-:Y:S04]  /*13260*/  STL.64 [R1+0x700], R76 ;  /* 0x0007004c01007387 */ /* 0x000fe80000100a00 */
[----:B------:R-:W-:Y:S04]  /*13270*/  STL [R1+0x5130], R82 ;  /* 0x0051305201007387 */ /* 0x000fe80000100800 */
[----:B------:R-:W-:Y:S04]  /*13280*/  STL [R1+0x512c], R83 ;  /* 0x00512c5301007387 */ /* 0x000fe80000100800 */
[----:B------:R-:W-:Y:S04]  /*13290*/  STL.64 [R1+0x6f8], R72 ;  /* 0x0006f84801007387 */ /* 0x000fe80000100a00 */
[----:B0-----:R-:W4:Y:S01]  /*132a0*/  LDL.LU.64 R24, [R1+0x5208] ;  /* 0x0052080001187983 */ /* 0x001f220000300a00 */
[----:B------:R-:W-:Y:S01]  /*132b0*/  PRMT R5, RZ, 0x7610, R5 ;  /* 0x00007610ff057816 */ /* 0x000fe20000000005 */
[----:B------:R-:W-:-:S05]  /*132c0*/  VIADD R0, R16, 0xffffff96 ;  /* 0xffffff9610007836 */ /* 0x000fca0000000000 */
[----:B------:R1:W4:Y:S01]  /*132d0*/  @!P0 LDG.E.U16 R5, desc[UR6][R78.64] ;  /* 0x000000064e058981 */ /* 0x000322000c1e1500 */
[----:B------:R-:W-:Y:S02]  /*132e0*/  PRMT R74, RZ, 0x7610, R74 ;  /* 0x00007610ff4a7816 */ /* 0x000fe4000000004a */
[----:B------:R-:W-:Y:S02]  /*132f0*/  PRMT R75, RZ, 0x7610, R75 ;  /* 0x00007610ff4b7816 */ /* 0x000fe4000000004b */
[----:B------:R-:W-:Y:S02]  /*13300*/  PRMT R68, RZ, 0x7610, R68 ;  /* 0x00007610ff447816 */ /* 0x000fe40000000044 */
[----:B------:R-:W-:Y:S01]  /*13310*/  PRMT R69, RZ, 0x7610, R69 ;  /* 0x00007610ff457816 */ /* 0x000fe20000000045 */
[----:B-1----:R-:W-:Y:S02]  /*13320*/  IMAD.MOV.U32 R78, RZ, RZ, R7 ;  /* 0x000000ffff4e7224 */ /* 0x002fe400078e0007 */
[----:B------:R-:W-:Y:S01]  /*13330*/  IMAD.MOV.U32 R79, RZ, RZ, R6 ;  /* 0x000000ffff4f7224 */ /* 0x000fe200078e0006 */
[----:B--2---:R0:W-:Y:S02]  /*13340*/  @!P0 STL [R1+0x114], R92 ;  /* 0x0001145c01008387 */ /* 0x0041e40000100800 */
[----:B0-----:R-:W0:Y:S01]  /*13350*/  LDC R92, c[0x0][0x3a8] ;  /* 0x0000ea00ff5c7b82 */ /* 0x001e220000000800 */
[----:B------:R-:W-:Y:S01]  /*13360*/  ISETP.GE.U32.AND P0, PT, R0, 0x7ffffe97, PT ;  /* 0x7ffffe970000780c */ /* 0x000fe20003f06070 */
[----:B---3--:R-:W-:Y:S04]  /*13370*/  STL [R1+0x108], R70 ;  /* 0x0001084601007387 */ /* 0x008fe80000100800 */
[----:B------:R1:W-:Y:S01]  /*13380*/  STL [R1+0x10c], R71 ;  /* 0x00010c4701007387 */ /* 0x0003e20000100800 */
[----:B0-----:R-:W-:-:S04]  /*13390*/  IMAD R0, R92, 0x71, RZ ;  /* 0x000000715c007824 */ /* 0x001fc800078e02ff */
[----:B------:R-:W-:-:S04]  /*133a0*/  IMAD.WIDE R76, R0, 0x2, R2 ;  /* 0x00000002004c7825 */ /* 0x000fc800078e0202 */
[C---:B------:R-:W-:Y:S01]  /*133b0*/  IMAD.WIDE R6, R0.reuse, 0x2, R10 ;  /* 0x0000000200067825 */ /* 0x040fe200078e020a */
[----:B------:R-:W2:Y:S03]  /*133c0*/  @!P5 LDG.E.U16 R74, desc[UR6][R76.64] ;  /* 0x000000064c4ad981 */ /* 0x000ea6000c1e1500 */
[C---:B-1----:R-:W-:Y:S01]  /*133d0*/  IMAD.WIDE R70, R0.reuse, 0x2, R12 ;  /* 0x0000000200467825 */ /* 0x042fe200078e020c */
[----:B------:R-:W3:Y:S03]  /*133e0*/  @!P5 LDG.E.U16 R75, desc[UR6][R6.64] ;  /* 0x00000006064bd981 */ /* 0x000ee6000c1e1500 */
[----:B------:R-:W-:Y:S01]  /*133f0*/  IMAD.WIDE R72, R0, 0x2, R14 ;  /* 0x0000000200487825 */ /* 0x000fe200078e020e */
[----:B------:R-:W4:Y:S04]  /*13400*/  @!P5 LDG.E.U16 R68, desc[UR6][R70.64] ;  /* 0x000000064644d981 */ /* 0x000f28000c1e1500 */
[----:B------:R0:W4:Y:S01]  /*13410*/  @!P5 LDG.E.U16 R69, desc[UR6][R72.64] ;  /* 0x000000064845d981 */ /* 0x000122000c1e1500 */
[----:B------:R-:W-:-:S03]  /*13420*/  VIADD R0, R16, 0xffffff86 ;  /* 0xffffff8610007836 */ /* 0x000fc60000000000 */
[----:B------:R1:W-:Y:S04]  /*13430*/  STL.64 [R1+0x18b0], R6 ;  /* 0x0018b00601007387 */ /* 0x0003e80000100a00 */
[----:B------:R-:W-:Y:S01]  /*13440*/  STL.64 [R1+0x18a8], R76 ;  /* 0x0018a84c01007387 */ /* 0x000fe20000100a00 */
[----:B------:R-:W-:Y:S01]  /*13450*/  ISETP.GE.U32.AND P5, PT, R0, 0x7ffffe87, PT ;  /* 0x7ffffe870000780c */ /* 0x000fe20003fa6070 */
[----:B------:R-:W-:Y:S02]  /*13460*/  IMAD R0, R92, 0x69, RZ ;  /* 0x000000695c007824 */ /* 0x000fe400078e02ff */
[----:B-1----:R-:W4:Y:S04]  /*13470*/  LDL.LU.64 R6, [R1+0x5200] ;  /* 0x0052000001067983 */ /* 0x002f280000300a00 */
[----:B------:R0:W-:Y:S04]  /*13480*/  STL.64 [R1+0x18a0], R72 ;  /* 0x0018a04801007387 */ /* 0x0001e80000100a00 */
[----:B------:R1:W-:Y:S01]  /*13490*/  STL.64 [R1+0x1898], R70 ;  /* 0x0018984601007387 */ /* 0x0003e20000100a00 */
[----:B------:R-:W-:-:S02]  /*134a0*/  PRMT R82, RZ, 0x7610, R82 ;  /* 0x00007610ff527816 */ /* 0x000fc40000000052 */
[----:B------:R-:W-:Y:S02]  /*134b0*/  PRMT R83, RZ, 0x7610, R83 ;  /* 0x00007610ff537816 */ /* 0x000fe40000000053 */
[----:B------:R-:W-:Y:S02]  /*134c0*/  PRMT R84, RZ, 0x7610, R84 ;  /* 0x00007610ff547816 */ /* 0x000fe40000000054 */
[----:B------:R-:W-:Y:S01]  /*134d0*/  PRMT R85, RZ, 0x7610, R85 ;  /* 0x00007610ff557816 */ /* 0x000fe20000000055 */
[----:B0-----:R-:W-:-:S04]  /*134e0*/  IMAD.WIDE R72, R0, 0x2, R2 ;  /* 0x0000000200487825 */ /* 0x001fc800078e0202 */
[----:B-1----:R-:W-:Y:S01]  /*134f0*/  IMAD.WIDE R70, R0, 0x2, R14 ;  /* 0x0000000200467825 */ /* 0x002fe200078e020e */
[----:B------:R-:W4:Y:S04]  /*13500*/  @!P0 LDG.E.U16 R83, desc[UR6][R72.64] ;  /* 0x0000000648538981 */ /* 0x000f28000c1e1500 */
[----:B------:R-:W4:Y:S01]  /*13510*/  @!P0 LDG.E.U16 R84, desc[UR6][R70.64] ;  /* 0x0000000646548981 */ /* 0x000f22000c1e1500 */
[----:B------:R-:W-:-:S03]  /*13520*/  PRMT R88, RZ, 0x7610, R88 ;  /* 0x00007610ff587816 */ /* 0x000fc60000000058 */
[----:B--2---:R-:W-:Y:S04]  /*13530*/  STL [R1+0x150], R74 ;  /* 0x0001504a01007387 */ /* 0x004fe80000100800 */
[----:B---3--:R0:W-:Y:S04]  /*13540*/  STL [R1+0x154], R75 ;  /* 0x0001544b01007387 */ /* 0x0081e80000100800 */
[----:B----4-:R-:W-:Y:S04]  /*13550*/  STL [R1+0x148], R68 ;  /* 0x0001484401007387 */ /* 0x010fe80000100800 */
[----:B------:R1:W-:Y:S01]  /*13560*/  STL [R1+0x14c], R69 ;  /* 0x00014c4501007387 */ /* 0x0003e20000100800 */
[----:B0-----:R-:W-:-:S05]  /*13570*/  IMAD.WIDE R74, R0, 0x2, R10 ;  /* 0x00000002004a7825 */ /* 0x001fca00078e020a */
[----:B------:R0:W2:Y:S01]  /*13580*/  @!P0 LDG.E.U16 R82, desc[UR6][R74.64] ;  /* 0x000000064a528981 */ /* 0x0000a2000c1e1500 */
[----:B-1----:R-:W-:-:S04]  /*13590*/  IMAD.WIDE R68, R0, 0x2, R12 ;  /* 0x0000000200447825 */ /* 0x002fc800078e020c */
[----:B------:R-:W-:Y:S01]  /*135a0*/  VIADD R0, R16, 0xffffff7e ;  /* 0xffffff7e10007836 */ /* 0x000fe20000000000 */
[----:B------:R1:W3:Y:S04]  /*135b0*/  @!P0 LDG.E.U16 R85, desc[UR6][R68.64] ;  /* 0x0000000644558981 */ /* 0x0002e8000c1e1500 */
[----:B------:R-:W-:Y:S01]  /*135c0*/  ISETP.GE.U32.AND P0, PT, R0, 0x7ffffe7f, PT ;  /* 0x7ffffe7f0000780c */ /* 0x000fe20003f06070 */
[----:B------:R-:W-:Y:S01]  /*135d0*/  IMAD R0, R92, 0x79, RZ ;  /* 0x000000795c007824 */ /* 0x000fe200078e02ff */
[----:B------:R0:W-:Y:S03]  /*135e0*/  STL.64 [R1+0x19b0], R74 ;  /* 0x0019b04a01007387 */ /* 0x0001e60000100a00 */
[----:B0-----:R-:W-:-:S05]  /*135f0*/  IMAD.WIDE R74, R0, 0x2, R10 ;  /* 0x00000002004a7825 */ /* 0x001fca00078e020a */
[----:B------:R-:W4:Y:S04]  /*13600*/  @!P5 LDG.E.U16 R88, desc[UR6][R74.64] ;  /* 0x000000064a58d981 */ /* 0x000f28000c1e1500 */
[----:B------:R0:W-:Y:S04]  /*13610*/  STL.64 [R1+0x19a8], R72 ;  /* 0x0019a84801007387 */ /* 0x0001e80000100a00 */
[----:B------:R1:W-:Y:S01]  /*13620*/  STL.64 [R1+0x19a0], R70 ;  /* 0x0019a04601007387 */ /* 0x0003e20000100a00 */
[----:B------:R-:W-:-:S03]  /*13630*/  PRMT R89, RZ, 0x7610, R89 ;  /* 0x00007610ff597816 */ /* 0x000fc60000000059 */
[----:B------:R1:W-:Y:S01]  /*13640*/  STL.64 [R1+0x1998], R68 ;  /* 0x0019984401007387 */ /* 0x0003e20000100a00 */
[----:B------:R-:W-:Y:S01]  /*13650*/  PRMT R7, RZ, 0x7610, R7 ;  /* 0x00007610ff077816 */ /* 0x000fe20000000007 */
[----:B0-----:R-:W-:Y:S01]  /*13660*/  IMAD.WIDE R72, R0, 0x2, R2 ;  /* 0x0000000200487825 */ /* 0x001fe200078e0202 */
[----:B------:R-:W-:-:S03]  /*13670*/  PRMT R6, RZ, 0x7610, R6 ;  /* 0x00007610ff067816 */ /* 0x000fc60000000006 */
[C---:B-1----:R-:W-:Y:S01]  /*13680*/  IMAD.WIDE R70, R0.reuse, 0x2, R14 ;  /* 0x0000000200467825 */ /* 0x042fe200078e020e */
[----:B------:R-:W4:Y:S03]  /*13690*/  @!P5 LDG.E.U16 R89, desc[UR6][R72.64] ;  /* 0x000000064859d981 */ /* 0x000f26000c1e1500 */
[----:B------:R-:W-:Y:S01]  /*136a0*/  IMAD.WIDE R68, R0, 0x2, R12 ;  /* 0x0000000200447825 */ /* 0x000fe200078e020c */
[----:B------:R-:W-:Y:S01]  /*136b0*/  PRMT R66, RZ, 0x7610, R66 ;  /* 0x00007610ff427816 */ /* 0x000fe20000000042 */
[----:B------:R0:W4:Y:S02]  /*136c0*/  @!P5 LDG.E.U16 R6, desc[UR6][R70.64] ;  /* 0x000000064606d981 */ /* 0x000124000c1e1500 */
[----:B------:R-:W-:Y:S02]  /*136d0*/  IMAD.MOV.U32 R77, RZ, RZ, R79 ;  /* 0x000000ffff4d7224 */ /* 0x000fe400078e004f */
[----:B------:R-:W-:Y:S01]  /*136e0*/  IMAD.MOV.U32 R79, RZ, RZ, R4 ;  /* 0x000000ffff4f7224 */ /* 0x000fe200078e0004 */
[----:B------:R1:W4:Y:S01]  /*136f0*/  @!P5 LDG.E.U16 R7, desc[UR6][R68.64] ;  /* 0x000000064407d981 */ /* 0x000322000c1e1500 */
[----:B------:R-:W-:Y:S01]  /*13700*/  IMAD R4, R92, 0x61, RZ ;  /* 0x000000615c047824 */ /* 0x000fe200078e02ff */
[----:B------:R-:W-:Y:S01]  /*13710*/  PRMT R67, RZ, 0x7610, R67 ;  /* 0x00007610ff437816 */ /* 0x000fe20000000043 */
[----:B------:R-:W-:Y:S01]  /*13720*/  VIADD R0, R16, 0xffffff76 ;  /* 0xffffff7610007836 */ /* 0x000fe20000000000 */
[----:B------:R-:W-:-:S04]  /*13730*/  PRMT R20, RZ, 0x7610, R20 ;  /* 0x00007610ff147816 */ /* 0x000fc80000000014 */
[----:B------:R-:W-:Y:S01]  /*13740*/  ISETP.GE.U32.AND P5, PT, R0, 0x7ffffe77, PT ;  /* 0x7ffffe770000780c */ /* 0x000fe20003fa6070 */
[----:B------:R-:W-:Y:S01]  /*13750*/  IMAD R0, R92, 0x81, RZ ;  /* 0x000000815c007824 */ /* 0x000fe200078e02ff */
[----:B--2---:R-:W-:Y:S04]  /*13760*/  STL [R1+0x5134], R82 ;  /* 0x0051345201007387 */ /* 0x004fe80000100800 */
[----:B------:R-:W-:Y:S04]  /*13770*/  STL [R1+0x5138], R83 ;  /* 0x0051385301007387 */ /* 0x000fe80000100800 */
[----:B------:R-:W-:Y:S04]  /*13780*/  STL [R1+0x513c], R84 ;  /* 0x00513c5401007387 */ /* 0x000fe80000100800 */
[----:B---3--:R-:W-:Y:S04]  /*13790*/  STL [R1+0x5140], R85 ;  /* 0x0051405501007387 */ /* 0x008fe80000100800 */
[----:B------:R-:W-:Y:S04]  /*137a0*/  STL.64 [R1+0x17b0], R74 ;  /* 0x0017b04a01007387 */ /* 0x000fe80000100a00 */
[----:B------:R-:W-:Y:S04]  /*137b0*/  STL.64 [R1+0x17a8], R72 ;  /* 0x0017a84801007387 */ /* 0x000fe80000100a00 */
[----:B------:R0:W-:Y:S04]  /*137c0*/  STL.64 [R1+0x17a0], R70 ;  /* 0x0017a04601007387 */ /* 0x0001e80000100a00 */
[----:B----4-:R-:W-:Y:S04]  /*137d0*/  STL [R1+0x5144], R88 ;  /* 0x0051445801007387 */ /* 0x010fe80000100800 */
[----:B------:R1:W-:Y:S01]  /*137e0*/  STL.64 [R1+0x1798], R68 ;  /* 0x0017984401007387 */ /* 0x0003e20000100a00 */
[----:B0-----:R-:W-:-:S05]  /*137f0*/  IMAD.WIDE R70, R4, 0x2, R2 ;  /* 0x0000000204467825 */ /* 0x001fca00078e0202 */
[----:B------:R0:W2:Y:S01]  /*13800*/  @!P3 LDG.E.U16 R67, desc[UR6][R70.64] ;  /* 0x000000064643b981 */ /* 0x0000a2000c1e1500 */
[----:B-1----:R-:W-:-:S05]  /*13810*/  IMAD.WIDE R68, R4, 0x2, R10 ;  /* 0x0000000204447825 */ /* 0x002fca00078e020a */
[----:B------:R1:W3:Y:S01]  /*13820*/  @!P3 LDG.E.U16 R66, desc[UR6][R68.64] ;  /* 0x000000064442b981 */ /* 0x0002e2000c1e1500 */
[----:B------:R-:W-:-:S05]  /*13830*/  IMAD.WIDE R72, R0, 0x2, R10 ;  /* 0x0000000200487825 */ /* 0x000fca00078e020a */
[----:B------:R-:W4:Y:S04]  /*13840*/  @!P0 LDG.E.U16 R20, desc[UR6][R72.64] ;  /* 0x0000000648148981 */ /* 0x000f28000c1e1500 */
[----:B------:R-:W-:Y:S04]  /*13850*/  STL [R1+0x5148], R89 ;  /* 0x0051485901007387 */ /* 0x000fe80000100800 */
[----:B------:R-:W-:Y:S04]  /*13860*/  STL [R1+0x514c], R6 ;  /* 0x00514c0601007387 */ /* 0x000fe80000100800 */
[----:B------:R-:W-:Y:S04]  /*13870*/  STL [R1+0x5150], R7 ;  /* 0x0051500701007387 */ /* 0x000fe80000100800 */
[----:B------:R0:W-:Y:S01]  /*13880*/  STL.64 [R1+0x1aa8], R70 ;  /* 0x001aa84601007387 */ /* 0x0001e20000100a00 */
[----:B------:R-:W-:-:S03]  /*13890*/  PRMT R22, RZ, 0x7610, R22 ;  /* 0x00007610ff167816 */ /* 0x000fc60000000016 */
[----:B------:R1:W-:Y:S01]  /*138a0*/  STL.64 [R1+0x1ab0], R68 ;  /* 0x001ab04401007387 */ /* 0x0003e20000100a00 */
[----:B------:R-:W-:-:S03]  /*138b0*/  PRMT R17, RZ, 0x7610, R17 ;  /* 0x00007610ff117816 */ /* 0x000fc60000000011 */
[----:B------:R-:W-:Y:S01]  /*138c0*/  STL.64 [R1+0x16b0], R72 ;  /* 0x0016b04801007387 */ /* 0x000fe20000100a00 */
[----:B------:R-:W-:Y:S01]  /*138d0*/  PRMT R91, RZ, 0x7610, R91 ;  /* 0x00007610ff5b7816 */ /* 0x000fe2000000005b */
[----:B0-----:R-:W-:-:S04]  /*138e0*/  IMAD.WIDE R70, R0, 0x2, R2 ;  /* 0x0000000200467825 */ /* 0x001fc800078e0202 */
[----:B-1----:R-:W-:Y:S01]  /*138f0*/  IMAD.WIDE R68, R0, 0x2, R14 ;  /* 0x0000000200447825 */ /* 0x002fe200078e020e */
[----:B------:R-:W4:Y:S04]  /*13900*/  @!P0 LDG.E.U16 R22, desc[UR6][R70.64] ;  /* 0x0000000646168981 */ /* 0x000f28000c1e1500 */
[----:B------:R-:W4:Y:S01]  /*13910*/  @!P0 LDG.E.U16 R17, desc[UR6][R68.64] ;  /* 0x0000000644118981 */ /* 0x000f22000c1e1500 */
[----:B------:R-:W-:-:S03]  /*13920*/  PRMT R90, RZ, 0x7610, R90 ;  /* 0x00007610ff5a7816 */ /* 0x000fc6000000005a */
[----:B---3--:R-:W-:Y:S04]  /*13930*/  STL [R1+0x174], R66 ;  /* 0x0001744201007387 */ /* 0x008fe80000100800 */
[----:B--2---:R0:W-:Y:S02]  /*13940*/  STL [R1+0x170], R67 ;  /* 0x0001704301007387 */ /* 0x0041e40000100800 */
[----:B0-----:R-:W-:-:S04]  /*13950*/  IMAD.WIDE R66, R0, 0x2, R12 ;  /* 0x0000000200427825 */ /* 0x001fc800078e020c */
[----:B------:R-:W-:Y:S01]  /*13960*/  VIADD R0, R16, 0xffffffa5 ;  /* 0xffffffa510007836 */ /* 0x000fe20000000000 */
[----:B------:R0:W2:Y:S04]  /*13970*/  @!P0 LDG.E.U16 R91, desc[UR6][R66.64] ;  /* 0x00000006425b8981 */ /* 0x0000a8000c1e1500 */
[----:B------:R-:W-:Y:S01]  /*13980*/  ISETP.GE.U32.AND P0, PT, R0, 0x7ffffea6, PT ;  /* 0x7ffffea60000780c */ /* 0x000fe20003f06070 */
[----:B------:R-:W-:Y:S01]  /*13990*/  STL.64 [R1+0x16a8], R70 ;  /* 0x0016a84601007387 */ /* 0x000fe20000100a00 */
[----:B------:R-:W-:-:S03]  /*139a0*/  IMAD R0, R92, 0x89, RZ ;  /* 0x000000895c007824 */ /* 0x000fc600078e02ff */
[----:B------:R-:W-:Y:S04]  /*139b0*/  STL.64 [R1+0x16a0], R68 ;  /* 0x0016a04401007387 */ /* 0x000fe80000100a00 */
[----:B----4-:R-:W-:Y:S04]  /*139c0*/  STL [R1+0x5154], R20 ;  /* 0x0051541401007387 */ /* 0x010fe80000100800 */
[----:B------:R0:W-:Y:S02]  /*139d0*/  STL.64 [R1+0x1698], R66 ;  /* 0x0016984201007387 */ /* 0x0001e40000100a00 */
[----:B0-----:R-:W-:-:S05]  /*139e0*/  IMAD.WIDE R66, R0, 0x2, R10 ;  /* 0x0000000200427825 */ /* 0x001fca00078e020a */
[----:B------:R0:W3:Y:S01]  /*139f0*/  @!P5 LDG.E.U16 R90, desc[UR6][R66.64] ;  /* 0x00000006425ad981 */ /* 0x0000e2000c1e1500 */
[----:B------:R-:W-:Y:S01]  /*13a00*/  PRMT R87, RZ, 0x7610, R87 ;  /* 0x00007610ff577816 */ /* 0x000fe20000000057 */
[C---:B------:R-:W-:Y:S01]  /*13a10*/  IMAD.WIDE R68, R0.reuse, 0x2, R2 ;  /* 0x0000000200447825 */ /* 0x040fe200078e0202 */
[----:B------:R-:W-:Y:S01]  /*13a20*/  PRMT R86, RZ, 0x7610, R86 ;  /* 0x00007610ff567816 */ /* 0x000fe20000000056 */
[----:B------:R-:W-:Y:S01]  /*13a30*/  STL [R1+0x5158], R22 ;  /* 0x0051581601007387 */ /* 0x000fe20000100800 */
[----:B------:R-:W-:Y:S01]  /*13a40*/  PRMT R25, RZ, 0x7610, R25 ;  /* 0x00007610ff197816 */ /* 0x000fe20000000019 */
[C---:B------:R-:W-:Y:S02]  /*13a50*/  IMAD.WIDE R74, R0.reuse, 0x2, R14 ;  /* 0x00000002004a7825 */ /* 0x040fe400078e020e */
[----:B------:R-:W-:Y:S01]  /*13a60*/  STL [R1+0x515c], R17 ;  /* 0x00515c1101007387 */ /* 0x000fe20000100800 */
[----:B------:R-:W-:Y:S01]  /*13a70*/  PRMT R18, RZ, 0x7610, R18 ;  /* 0x00007610ff127816 */ /* 0x000fe20000000012 */
[----:B------:R-:W-:Y:S01]  /*13a80*/  IMAD.WIDE R72, R0, 0x2, R12 ;  /* 0x0000000200487825 */ /* 0x000fe200078e020c */
[----:B------:R-:W-:Y:S01]  /*13a90*/  PRMT R24, RZ, 0x7610, R24 ;  /* 0x00007610ff187816 */ /* 0x000fe20000000018 */
[----:B------:R-:W4:Y:S02]  /*13aa0*/  @!P5 LDG.E.U16 R87, desc[UR6][R68.64] ;  /* 0x000000064457d981 */ /* 0x000f24000c1e1500 */
[----:B------:R-:W-:-:S02]  /*13ab0*/  IMAD.WIDE R70, R4, 0x2, R14 ;  /* 0x0000000204467825 */ /* 0x000fc400078e020e */
[----:B------:R1:W4:Y:S04]  /*13ac0*/  @!P5 LDG.E.U16 R86, desc[UR6][R74.64] ;  /* 0x000000064a56d981 */ /* 0x000328000c1e1500 */
[----:B------:R0:W4:Y:S04]  /*13ad0*/  @!P5 LDG.E.U16 R25, desc[UR6][R72.64] ;  /* 0x000000064819d981 */ /* 0x000128000c1e1500 */
[----:B------:R0:W4:Y:S04]  /*13ae0*/  @!P3 LDG.E.U16 R18, desc[UR6][R70.64] ;  /* 0x000000064612b981 */ /* 0x000128000c1e1500 */
[----:B--2---:R-:W-:Y:S04]  /*13af0*/  STL [R1+0x5160], R91 ;  /* 0x0051605b01007387 */ /* 0x004fe80000100800 */
[----:B------:R0:W-:Y:S02]  /*13b00*/  STL.64 [R1+0x15b0], R66 ;  /* 0x0015b04201007387 */ /* 0x0001e40000100a00 */
[----:B0-----:R-:W-:-:S05]  /*13b10*/  IMAD.WIDE R66, R4, 0x2, R12 ;  /* 0x0000000204427825 */ /* 0x001fca00078e020c */
[----:B------:R0:W2:Y:S04]  /*13b20*/  @!P3 LDG.E.U16 R24, desc[UR6][R66.64] ;  /* 0x000000064218b981 */ /* 0x0000a8000c1e1500 */
[----:B---3--:R-:W-:Y:S04]  /*13b30*/  STL [R1+0x5164], R90 ;  /* 0x0051645a01007387 */ /* 0x008fe80000100800 */
[----:B------:R3:W-:Y:S04]  /*13b40*/  STL.64 [R1+0x15a8], R68 ;  /* 0x0015a84401007387 */ /* 0x0007e80000100a00 */
[----:B------:R1:W-:Y:S04]  /*13b50*/  STL.64 [R1+0x15a0], R74 ;  /* 0x0015a04a01007387 */ /* 0x0003e80000100a00 */
[----:B---3--:R-:W3:Y:S01]  /*13b60*/  LDL.LU.64 R68, [R1+0x51f8] ;  /* 0x0051f80001447983 */ /* 0x008ee20000300a00 */
[----:B------:R-:W-:-:S03]  /*13b70*/  IMAD R0, R92, 0x5a, RZ ;  /* 0x0000005a5c007824 */ /* 0x000fc600078e02ff */
[----:B------:R0:W-:Y:S01]  /*13b80*/  STL.64 [R1+0x1598], R72 ;  /* 0x0015984801007387 */ /* 0x0001e20000100a00 */
[----:B------:R-:W-:-:S03]  /*13b90*/  PRMT R85, RZ, 0x7610, R85 ;  /* 0x00007610ff557816 */ /* 0x000fc60000000055 */
[----:B------:R0:W-:Y:S01]  /*13ba0*/  STL.64 [R1+0x1aa0], R70 ;  /* 0x001aa04601007387 */ /* 0x0001e20000100a00 */
[----:B------:R-:W-:-:S03]  /*13bb0*/  PRMT R84, RZ, 0x7610, R84 ;  /* 0x00007610ff547816 */ /* 0x000fc60000000054 */
[----:B------:R0:W-:Y:S01]  /*13bc0*/  STL.64 [R1+0x1a98], R66 ;  /* 0x001a984201007387 */ /* 0x0001e20000100a00 */
[----:B-1----:R-:W-:-:S03]  /*13bd0*/  IMAD.WIDE R74, R0, 0x2, R14 ;  /* 0x00000002004a7825 */ /* 0x002fc600078e020e */
[----:B----4-:R-:W-:Y:S01]  /*13be0*/  STL [R1+0x5168], R87 ;  /* 0x0051685701007387 */ /* 0x010fe20000100800 */
[----:B0-----:R-:W-:-:S03]  /*13bf0*/  IMAD.WIDE R72, R0, 0x2, R2 ;  /* 0x0000000200487825 */ /* 0x001fc600078e0202 */
[----:B------:R-:W-:Y:S01]  /*13c00*/  STL [R1+0x516c], R86 ;  /* 0x00516c5601007387 */ /* 0x000fe20000100800 */
[----:B------:R-:W-:-:S04]  /*13c10*/  IMAD.WIDE R70, R0, 0x2, R12 ;  /* 0x0000000200467825 */ /* 0x000fc800078e020c */
[----:B------:R-:W-:Y:S01]  /*13c20*/  IMAD.WIDE R66, R0, 0x2, R10 ;  /* 0x0000000200427825 */ /* 0x000fe200078e020a */
[----:B------:R-:W-:Y:S04]  /*13c30*/  STL [R1+0x5170], R25 ;  /* 0x0051701901007387 */ /* 0x000fe80000100800 */
[----:B------:R-:W-:Y:S04]  /*13c40*/  STL [R1+0x5174], R18 ;  /* 0x0051741201007387 */ /* 0x000fe80000100800 */
[----:B------:R-:W4:Y:S04]  /*13c50*/  @!P0 LDG.E.U16 R85, desc[UR6][R66.64] ;  /* 0x0000000642558981 */ /* 0x000f28000c1e1500 */
[----:B------:R-:W4:Y:S04]  /*13c60*/  @!P0 LDG.E.U16 R84, desc[UR6][R72.64] ;  /* 0x0000000648548981 */ /* 0x000f28000c1e1500 */
[----:B--2---:R-:W-:Y:S04]  /*13c70*/  STL [R1+0x5178], R24 ;  /* 0x0051781801007387 */ /* 0x004fe80000100800 */
[----:B------:R0:W-:Y:S04]  /*13c80*/  STL.64 [R1+0x1b90], R66 ;  /* 0x001b904201007387 */ /* 0x0001e80000100a00 */
[----:B------:R1:W-:Y:S04]  /*13c90*/  STL.64 [R1+0x1b88], R72 ;  /* 0x001b884801007387 */ /* 0x0003e80000100a00 */
[----:B0-----:R-:W2:Y:S04]  /*13ca0*/  LDL.LU.64 R66, [R1+0x51f0] ;  /* 0x0051f00001427983 */ /* 0x001ea80000300a00 */
[----:B------:R0:W-:Y:S04]  /*13cb0*/  STL.64 [R1+0x1b80], R74 ;  /* 0x001b804a01007387 */ /* 0x0001e80000100a00 */
[----:B-1----:R-:W2:Y:S01]  /*13cc0*/  LDL.LU.64 R72, [R1+0x51e8] ;  /* 0x0051e80001487983 */ /* 0x002ea20000300a00 */
[----:B---3--:R-:W-:-:S02]  /*13cd0*/  PRMT R68, RZ, 0x7610, R68 ;  /* 0x00007610ff447816 */ /* 0x008fc40000000044 */
[----:B------:R-:W-:-:S04]  /*13ce0*/  PRMT R69, RZ, 0x7610, R69 ;  /* 0x00007610ff457816 */ /* 0x000fc80000000045 */
[----:B------:R-:W3:Y:S04]  /*13cf0*/  @!P0 LDG.E.U16 R68, desc[UR6][R70.64] ;  /* 0x0000000646448981 */ /* 0x000ee8000c1e1500 */
[----:B------:R0:W4:Y:S01]  /*13d00*/  @!P0 LDG.E.U16 R69, desc[UR6][R74.64] ;  /* 0x000000064a458981 */ /* 0x000122000c1e1500 */
[----:B------:R-:W-:Y:S02]  /*13d10*/  IMAD.MOV.U32 R76, RZ, RZ, R77 ;  /* 0x000000ffff4c7224 */ /* 0x000fe400078e004d */
[----:B------:R-:W-:Y:S02]  /*13d20*/  IMAD.MOV.U32 R77, RZ, RZ, R9 ;  /* 0x000000ffff4d7224 */ /* 0x000fe400078e0009 */
[C---:B------:R-:W-:Y:S01]  /*13d30*/  VIADD R9, R16.reuse, 0xffffffa4 ;  /* 0xffffffa410097836 */ /* 0x040fe20000000000 */
[----:B------:R-:W-:-:S04]  /*13d40*/  IADD3 R0, PT, PT, R16, -0x5d, RZ ;  /* 0xffffffa310007810 */ /* 0x000fc80007ffe0ff */
[----:B------:R-:W-:Y:S01]  /*13d50*/  ISETP.GE.U32.AND P3, PT, R9, 0x7ffffea5, PT ;  /* 0x7ffffea50900780c */ /* 0x000fe20003f66070 */
[----:B------:R1:W-:Y:S01]  /*13d60*/  STL.64 [R1+0x1b78], R70 ;  /* 0x001b784601007387 */ /* 0x0003e20000100a00 */
[----:B------:R-:W-:Y:S01]  /*13d70*/  ISETP.GE.U32.AND P0, PT, R0, 0x7ffffea4, PT ;  /* 0x7ffffea40000780c */ /* 0x000fe20003f06070 */
[----:B------:R-:W-:-:S04]  /*13d80*/  IMAD R0, R92, 0x5b, RZ ;  /* 0x0000005b5c007824 */ /* 0x000fc800078e02ff */
[C---:B0-----:R-:W-:Y:S01]  /*13d90*/  IMAD.WIDE R74, R0.reuse, 0x2, R12 ;  /* 0x00000002004a7825 */ /* 0x041fe200078e020c */
[----:B------:R-:W-:Y:S02]  /*13da0*/  PRMT R86, RZ, 0x7610, R86 ;  /* 0x00007610ff567816 */ /* 0x000fe40000000056 */
[----:B------:R-:W-:Y:S01]  /*13db0*/  PRMT R87, RZ, 0x7610, R87 ;  /* 0x00007610ff577816 */ /* 0x000fe20000000057 */
[----:B-1----:R-:W-:-:S05]  /*13dc0*/  IMAD.WIDE R70, R0, 0x2, R2 ;  /* 0x0000000200467825 */ /* 0x002fca00078e0202 */
[----:B------:R-:W4:Y:S01]  /*13dd0*/  @!P3 LDG.E.U16 R86, desc[UR6][R70.64] ;  /* 0x000000064656b981 */ /* 0x000f22000c1e1500 */
[----:B--2---:R-:W-:Y:S02]  /*13de0*/  PRMT R72, RZ, 0x7610, R72 ;  /* 0x00007610ff487816 */ /* 0x004fe40000000048 */
[----:B------:R-:W-:-:S04]  /*13df0*/  PRMT R73, RZ, 0x7610, R73 ;  /* 0x00007610ff497816 */ /* 0x000fc80000000049 */
[----:B------:R0:W2:Y:S04]  /*13e00*/  @!P3 LDG.E.U16 R72, desc[UR6][R74.64] ;  /* 0x000000064a48b981 */ /* 0x0000a8000c1e1500 */
[----:B---3--:R-:W-:Y:S04]  /*13e10*/  STL [R1+0x800], R68 ;  /* 0x0008004401007387 */ /* 0x008fe80000100800 */
[----:B----4-:R-:W-:Y:S04]  /*13e20*/  STL [R1+0x804], R69 ;  /* 0x0008044501007387 */ /* 0x010fe80000100800 */
[----:B------:R-:W-:Y:S04]  /*13e30*/  STL [R1+0x808], R84 ;  /* 0x0008085401007387 */ /* 0x000fe80000100800 */
[----:B------:R1:W-:Y:S02]  /*13e40*/  STL [R1+0x80c], R85 ;  /* 0x00080c5501007387 */ /* 0x0003e40000100800 */
[----:B-1----:R-:W-:-:S05]  /*13e50*/  IMAD.WIDE R84, R0, 0x2, R14 ;  /* 0x0000000200547825 */ /* 0x002fca00078e020e */
[----:B------:R-:W3:Y:S01]  /*13e60*/  @!P3 LDG.E.U16 R73, desc[UR6][R84.64] ;  /* 0x000000065449b981 */ /* 0x000ee2000c1e1500 */
[----:B------:R-:W-:-:S05]  /*13e70*/  IMAD.WIDE R68, R0, 0x2, R10 ;  /* 0x0000000200447825 */ /* 0x000fca00078e020a */
[----:B------:R-:W4:Y:S01]  /*13e80*/  @!P3 LDG.E.U16 R87, desc[UR6][R68.64] ;  /* 0x000000064457b981 */ /* 0x000f22000c1e1500 */
[----:B------:R-:W-:-:S03]  /*13e90*/  VIADD R0, R16, 0xffffffa2 ;  /* 0xffffffa210007836 */ /* 0x000fc60000000000 */
[----:B------:R1:W-:Y:S02]  /*13ea0*/  STL.64 [R1+0x1b70], R68 ;  /* 0x001b704401007387 */ /* 0x0003e40000100a00 */
[----:B------:R-:W-:Y:S02]  /*13eb0*/  ISETP.GE.U32.AND P3, PT, R0, 0x7ffffea3, PT ;  /* 0x7ffffea30000780c */ /* 0x000fe40003f66070 */
[----:B------:R0:W-:Y:S01]  /*13ec0*/  STL.64 [R1+0x1b68], R70 ;  /* 0x001b684601007387 */ /* 0x0001e20000100a00 */
[----:B------:R-:W-:Y:S01]  /*13ed0*/  IMAD R0, R92, 0x5c, RZ ;  /* 0x0000005c5c007824 */ /* 0x000fe200078e02ff */
[----:B------:R-:W-:Y:S02]  /*13ee0*/  PRMT R88, RZ, 0x7610, R88 ;  /* 0x00007610ff587816 */ /* 0x000fe40000000058 */
[----:B-1----:R-:W4:Y:S04]  /*13ef0*/  LDL.LU.64 R68, [R1+0x51e0] ;  /* 0x0051e00001447983 */ /* 0x002f280000300a00 */
[----:B------:R-:W-:Y:S01]  /*13f00*/  STL.64 [R1+0x1b60], R84 ;  /* 0x001b605401007387 */ /* 0x000fe20000100a00 */
[----:B------:R-:W-:-:S03]  /*13f10*/  PRMT R89, RZ, 0x7610, R89 ;  /* 0x00007610ff597816 */ /* 0x000fc60000000059 */
[----:B0-----:R-:W4:Y:S04]  /*13f20*/  LDL.LU.64 R70, [R1+0x51d8] ;  /* 0x0051d80001467983 */ /* 0x001f280000300a00 */
[----:B------:R0:W-:Y:S02]  /*13f30*/  STL.64 [R1+0x1b58], R74 ;  /* 0x001b584a01007387 */ /* 0x0001e40000100a00 */
[----:B0-----:R-:W-:-:S05]  /*13f40*/  IMAD.WIDE R74, R0, 0x2, R2 ;  /* 0x00000002004a7825 */ /* 0x001fca00078e0202 */
[----:B------:R-:W4:Y:S04]  /*13f50*/  @!P0 LDG.E.U16 R88, desc[UR6][R74.64] ;  /* 0x000000064a588981 */ /* 0x000f28000c1e1500 */
[----:B--2---:R-:W-:Y:S04]  /*13f60*/  STL [R1+0x2990], R72 ;  /* 0x0029904801007387 */ /* 0x004fe80000100800 */
[----:B---3--:R0:W-:Y:S02]  /*13f70*/  STL [R1+0x2994], R73 ;  /* 0x0029944901007387 */ /* 0x0081e40000100800 */
[----:B0-----:R-:W-:-:S05]  /*13f80*/  IMAD.WIDE R72, R0, 0x2, R10 ;  /* 0x0000000200487825 */ /* 0x001fca00078e020a */
[----:B------:R-:W2:Y:S01]  /*13f90*/  @!P0 LDG.E.U16 R89, desc[UR6][R72.64] ;  /* 0x0000000648598981 */ /* 0x000ea2000c1e1500 */
[----:B------:R-:W-:-:S03]  /*13fa0*/  PRMT R83, RZ, 0x7610, R83 ;  /* 0x00007610ff537816 */ /* 0x000fc60000000053 */
[----:B------:R-:W-:Y:S01]  /*13fb0*/  STL [R1+0x2998], R86 ;  /* 0x0029985601007387 */ /* 0x000fe20000100800 */
[----:B------:R-:W-:Y:S01]  /*13fc0*/  PRMT R82, RZ, 0x7610, R82 ;  /* 0x00007610ff527816 */ /* 0x000fe20000000052 */
[C---:B------:R-:W-:Y:S02]  /*13fd0*/  IMAD.WIDE R84, R0.reuse, 0x2, R12 ;  /* 0x0000000200547825 */ /* 0x040fe400078e020c */
[----:B----4-:R0:W-:Y:S04]  /*13fe0*/  STL [R1+0x299c], R87 ;  /* 0x00299c5701007387 */ /* 0x0101e80000100800 */
[----:B------:R1:W3:Y:S01]  /*13ff0*/  @!P0 LDG.E.U16 R82, desc[UR6][R84.64] ;  /* 0x0000000654528981 */ /* 0x0002e2000c1e1500 */
[----:B0-----:R-:W-:-:S05]  /*14000*/  IMAD.WIDE R86, R0, 0x2, R14 ;  /* 0x0000000200567825 */ /* 0x001fca00078e020e */
[----:B------:R-:W4:Y:S01]  /*14010*/  @!P0 LDG.E.U16 R83, desc[UR6][R86.64] ;  /* 0x0000000656538981 */ /* 0x000f22000c1e1500 */
[----:B------:R-:W-:-:S03]  /*14020*/  VIADD R0, R16, 0xffffffa1 ;  /* 0xffffffa110007836 */ /* 0x000fc60000000000 */
[----:B------:R0:W-:Y:S04]  /*14030*/  STL.64 [R1+0x1b50], R72 ;  /* 0x001b504801007387 */ /* 0x0001e80000100a00 */
[----:B------:R1:W-:Y:S01]  /*14040*/  STL.64 [R1+0x1b48], R74 ;  /* 0x001b484a01007387 */ /* 0x0003e20000100a00 */
[----:B------:R-:W-:Y:S01]  /*14050*/  ISETP.GE.U32.AND P0, PT, R0, 0x7ffffea2, PT ;  /* 0x7ffffea20000780c */ /* 0x000fe20003f06070 */
[----:B------:R-:W-:Y:S02]  /*14060*/  IMAD R0, R92, 0x5d, RZ ;  /* 0x0000005d5c007824 */ /* 0x000fe400078e02ff */
[----:B0-----:R-:W3:Y:S04]  /*14070*/  LDL.LU.64 R72, [R1+0x51d0] ;  /* 0x0051d00001487983 */ /* 0x001ee80000300a00 */
[----:B------:R-:W-:Y:S04]  /*14080*/  STL.64 [R1+0x1b40], R86 ;  /* 0x001b405601007387 */ /* 0x000fe80000100a00 */
[----:B-1----:R-:W3:Y:S01]  /*14090*/  LDL.LU.64 R74, [R1+0x51c8] ;  /* 0x0051c800014a7983 */ /* 0x002ee20000300a00 */
[----:B------:R-:W-:-:S03]  /*140a0*/  PRMT R90, RZ, 0x7610, R90 ;  /* 0x00007610ff5a7816 */ /* 0x000fc6000000005a */
[----:B------:R-:W-:Y:S04]  /*140b0*/  STL.64 [R1+0x1b38], R84 ;  /* 0x001b385401007387 */ /* 0x000fe80000100a00 */
[----:B------:R0:W-:Y:S02]  /*140c0*/  STL [R1+0x2a08], R88 ;  /* 0x002a085801007387 */ /* 0x0001e40000100800 */
[----:B0-----:R-:W-:Y:S02]  /*140d0*/  IMAD.MOV.U32 R88, RZ, RZ, R76 ;  /* 0x000000ffff587224 */ /* 0x001fe400078e004c */
[----:B--2---:R0:W-:Y:S02]  /*140e0*/  STL [R1+0x2a0c], R89 ;  /* 0x002a0c5901007387 */ /* 0x0041e40000100800 */
[----:B0-----:R-:W-:-:S02]  /*140f0*/  IMAD.MOV.U32 R89, RZ, RZ, R77 ;  /* 0x000000ffff597224 */ /* 0x001fc400078e004d */
[----:B------:R-:W-:-:S05]  /*14100*/  IMAD.WIDE R76, R0, 0x2, R10 ;  /* 0x00000002004c7825 */ /* 0x000fca00078e020a */
[----:B------:R-:W2:Y:S01]  /*14110*/  @!P3 LDG.E.U16 R90, desc[UR6][R76.64] ;  /* 0x000000064c5ab981 */ /* 0x000ea2000c1e1500 */
[----:B------:R-:W-:Y:S01]  /*14120*/  IMAD.MOV.U32 R85, RZ, RZ, R78 ;  /* 0x000000ffff557224 */ /* 0x000fe200078e004e */
[----:B------:R-:W-:Y:S01]  /*14130*/  PRMT R20, RZ, 0x7610, R20 ;  /* 0x00007610ff147816 */ /* 0x000fe20000000014 */
[----:B------:R-:W-:Y:S01]  /*14140*/  IMAD.MOV.U32 R84, RZ, RZ, R79 ;  /* 0x000000ffff547224 */ /* 0x000fe200078e004f */
[----:B------:R-:W-:Y:S01]  /*14150*/  PRMT R18, RZ, 0x7610, R18 ;  /* 0x00007610ff127816 */ /* 0x000fe20000000012 */
[----:B----4-:R0:W-:Y:S01]  /*14160*/  STL [R1+0x2a04], R83 ;  /* 0x002a045301007387 */ /* 0x0101e20000100800 */
[----:B------:R-:W-:Y:S01]  /*14170*/  PRMT R17, RZ, 0x7610, R17 ;  /* 0x00007610ff117816 */ /* 0x000fe20000000011 */
[C---:B------:R-:W-:Y:S02]  /*14180*/  IMAD.WIDE R86, R0.reuse, 0x2, R2 ;  /* 0x0000000200567825 */ /* 0x040fe400078e0202 */
[----:B---3--:R1:W-:Y:S02]  /*14190*/  STL [R1+0x2a00], R82 ;  /* 0x002a005201007387 */ /* 0x0083e40000100800 */
[----:B------:R-:W-:-:S02]  /*141a0*/  IMAD.WIDE R78, R0, 0x2, R12 ;  /* 0x00000002004e7825 */ /* 0x000fc400078e020c */
[----:B------:R-:W3:Y:S02]  /*141b0*/  @!P3 LDG.E.U16 R20, desc[UR6][R86.64] ;  /* 0x000000065614b981 */ /* 0x000ee4000c1e1500 */
[----:B0-----:R-:W-:Y:S02]  /*141c0*/  IMAD.MOV.U32 R83, RZ, RZ, R80 ;  /* 0x000000ffff537224 */ /* 0x001fe400078e0050 */
[----:B------:R-:W4:Y:S01]  /*141d0*/  @!P3 LDG.E.U16 R17, desc[UR6][R78.64] ;  /* 0x000000064e11b981 */ /* 0x000f22000c1e1500 */
[----:B-1----:R-:W-:Y:S02]  /*141e0*/  IMAD.MOV.U32 R82, RZ, RZ, R81 ;  /* 0x000000ffff527224 */ /* 0x002fe400078e0051 */
[----:B------:R-:W-:-:S04]  /*141f0*/  IMAD.WIDE R80, R0, 0x2, R14 ;  /* 0x0000000200507825 */ /* 0x000fc800078e020e */
[----:B------:R-:W-:Y:S01]  /*14200*/  VIADD R0, R16, 0xffffffa0 ;  /* 0xffffffa010007836 */ /* 0x000fe20000000000 */
[----:B------:R0:W3:Y:S04]  /*14210*/  @!P3 LDG.E.U16 R18, desc[UR6][R80.64] ;  /* 0x000000065012b981 */ /* 0x0000e8000c1e1500 */
[----:B------:R-:W-:Y:S01]  /*14220*/  ISETP.GE.U32.AND P3, PT, R0, 0x7ffffea1, PT ;  /* 0x7ffffea10000780c */ /* 0x000fe20003f66070 */
[----:B------:R1:W-:Y:S01]  /*14230*/  STL.64 [R1+0x1b30], R76 ;  /* 0x001b304c01007387 */ /* 0x0003e20000100a00 */
[----:B------:R-:W-:Y:S01]  /*14240*/  IMAD R0, R92, 0x5e, RZ ;  /* 0x0000005e5c007824 */ /* 0x000fe200078e02ff */
[----:B------:R-:W-:Y:S02]  /*14250*/  PRMT R6, RZ, 0x7610, R6 ;  /* 0x00007610ff067816 */ /* 0x000fe40000000006 */
[----:B------:R-:W-:Y:S04]  /*14260*/  STL.64 [R1+0x1b28], R86 ;  /* 0x001b285601007387 */ /* 0x000fe80000100a00 */
[----:B-1----:R-:W3:Y:S04]  /*14270*/  LDL.LU.64 R76, [R1+0x51c0] ;  /* 0x0051c000014c7983 */ /* 0x002ee80000300a00 */
[----:B------:R0:W-:Y:S02]  /*14280*/  STL.64 [R1+0x1b20], R80 ;  /* 0x001b205001007387 */ /* 0x0001e40000100a00 */
[----:B0-----:R-:W-:-:S05]  /*14290*/  IMAD.WIDE R80, R0, 0x2, R2 ;  /* 0x0000000200507825 */ /* 0x001fca00078e0202 */
[----:B------:R-:W3:Y:S01]  /*142a0*/  @!P0 LDG.E.U16 R6, desc[UR6][R80.64] ;  /* 0x0000000650068981 */ /* 0x000ee2000c1e1500 */
[----:B------:R-:W-:-:S03]  /*142b0*/  PRMT R9, RZ, 0x7610, R9 ;  /* 0x00007610ff097816 */ /* 0x000fc60000000009 */
[----:B------:R0:W-:Y:S01]  /*142c0*/  STL.64 [R1+0x1b18], R78 ;  /* 0x001b184e01007387 */ /* 0x0001e20000100a00 */
[----:B------:R-:W-:Y:S01]  /*142d0*/  PRMT R7, RZ, 0x7610, R7 ;  /* 0x00007610ff077816 */ /* 0x000fe20000000007 */
[----:B------:R-:W-:Y:S01]  /*142e0*/  IMAD.WIDE R86, R0, 0x2, R12 ;  /* 0x0000000200567825 */ /* 0x000fe200078e020c */
[----:B------:R-:W-:-:S06]  /*142f0*/  PRMT R4, RZ, 0x7610, R4 ;  /* 0x00007610ff047816 */ /* 0x000fcc0000000004 */
[----:B------:R1:W4:Y:S01]  /*14300*/  @!P0 LDG.E.U16 R4, desc[UR6][R86.64] ;  /* 0x0000000656048981 */ /* 0x000322000c1e1500 */
[----:B0-----:R-:W-:-:S05]  /*14310*/  IMAD.WIDE R78, R0, 0x2, R10 ;  /* 0x00000002004e7825 */ /* 0x001fca00078e020a */
[----:B------:R-:W4:Y:S04]  /*14320*/  @!P0 LDG.E.U16 R9, desc[UR6][R78.64] ;  /* 0x000000064e098981 */ /* 0x000f28000c1e1500 */
[----:B--2---:R0:W-:Y:S02]  /*14330*/  STL [R1+0x2aac], R90 ;  /* 0x002aac5a01007387 */ /* 0x0041e40000100800 */
[----:B0-----:R-:W-:-:S05]  /*14340*/  IMAD.WIDE R90, R0, 0x2, R14 ;  /* 0x00000002005a7825 */ /* 0x001fca00078e020e */
[----:B------:R0:W2:Y:S04]  /*14350*/  @!P0 LDG.E.U16 R7, desc[UR6][R90.64] ;  /* 0x000000065a078981 */ /* 0x0000a8000c1e1500 */
[----:B------:R0:W-:Y:S04]  /*14360*/  STL.64 [R1+0x1b10], R78 ;  /* 0x001b104e01007387 */ /* 0x0001e80000100a00 */
[----:B------:R1:W-:Y:S04]  /*14370*/  STL.64 [R1+0x1b08], R80 ;  /* 0x001b085001007387 */ /* 0x0003e80000100a00 */
[----:B0-----:R-:W2:Y:S04]  /*14380*/  LDL.LU.64 R78, [R1+0x51b8] ;  /* 0x0051b800014e7983 */ /* 0x001ea80000300a00 */
[----:B------:R-:W-:Y:S04]  /*14390*/  STL.64 [R1+0x1b00], R90 ;  /* 0x001b005a01007387 */ /* 0x000fe80000100a00 */
[----:B-1----:R-:W2:Y:S04]  /*143a0*/  LDL.LU.64 R80, [R1+0x51b0] ;  /* 0x0051b00001507983 */ /* 0x002ea80000300a00 */
[----:B------:R-:W-:Y:S04]  /*143b0*/  STL.64 [R1+0x1af8], R86 ;  /* 0x001af85601007387 */ /* 0x000fe80000100a00 */
[----:B---3--:R0:W-:Y:S02]  /*143c0*/  STL [R1+0x2b48], R6 ;  /* 0x002b480601007387 */ /* 0x0081e40000100800 */
[----:B0-----:R-:W0:Y:S01]  /*143d0*/  S2R R6, SR_TID.X ;  /* 0x0000000000067919 */ /* 0x001e220000002100 */
[----:B------:R-:W-:-:S05]  /*143e0*/  VIADD R0, R16, 0xffffff29 ;  /* 0xffffff2910007836 */ /* 0x000fca0000000000 */
[----:B------:R-:W-:Y:S01]  /*143f0*/  ISETP.GE.U32.AND P0, PT, R0, 0x7ffffe2a, PT ;  /* 0x7ffffe2a0000780c */ /* 0x000fe20003f06070 */
[----:B----4-:R-:W-:Y:S04]  /*14400*/  STL [R1+0x2b4c], R9 ;  /* 0x002b4c0901007387 */ /* 0x010fe80000100800 */
[----:B------:R1:W-:Y:S04]  /*14410*/  STL [R1+0x2aa8], R20 ;  /* 0x002aa81401007387 */ /* 0x0003e80000100800 */
[----:B------:R-:W-:Y:S04]  /*14420*/  STL [R1+0x2aa4], R18 ;  /* 0x002aa41201007387 */ /* 0x000fe80000100800 */
[----:B------:R-:W-:Y:S01]  /*14430*/  STL [R1+0x2aa0], R17 ;  /* 0x002aa01101007387 */ /* 0x000fe20000100800 */
[----:B-1----:R-:W-:-:S02]  /*14440*/  IMAD.MOV.U32 R20, RZ, RZ, R88 ;  /* 0x000000ffff147224 */ /* 0x002fc400078e0058 */
[C---:B0-----:R-:W-:Y:S01]  /*14450*/  IMAD.SHL.U32 R0, R6.reuse, 0x2, RZ ;  /* 0x0000000206007824 */ /* 0x041fe200078e00ff */
[----:B------:R-:W-:-:S04]  /*14460*/  LOP3.LUT R9, R6, 0x40, RZ, 0xc0, !PT ;  /* 0x0000004006097812 */ /* 0x000fc800078ec0ff */
[----:B------:R-:W-:Y:S01]  /*14470*/  LOP3.LUT R0, R0, 0x7e, RZ, 0xc0, !PT ;  /* 0x0000007e00007812 */ /* 0x000fe200078ec0ff */
[----:B------:R-:W-:Y:S01]  /*14480*/  IMAD R92, R92, 0x5f, RZ ;  /* 0x0000005f5c5c7824 */ /* 0x000fe200078e02ff */
[----:B------:R-:W-:Y:S02]  /*14490*/  PRMT R93, RZ, 0x7610, R93 ;  /* 0x00007610ff5d7816 */ /* 0x000fe4000000005d */
[----:B------:R-:W-:Y:S01]  /*144a0*/  PRMT R24, RZ, 0x7610, R24 ;  /* 0x00007610ff187816 */ /* 0x000fe20000000018 */
[----:B------:R-:W-:Y:S01]  /*144b0*/  IMAD.WIDE R86, R92, 0x2, R14 ;  /* 0x000000025c567825 */ /* 0x000fe200078e020e */
[----:B------:R-:W-:-:S03]  /*144c0*/  PRMT R25, RZ, 0x7610, R25 ;  /* 0x00007610ff197816 */ /* 0x000fc60000000019 */
[----:B------:R-:W-:Y:S01]  /*144d0*/  IMAD.WIDE R90, R92, 0x2, R2 ;  /* 0x000000025c5a7825 */ /* 0x000fe200078e0202 */
[----:B------:R-:W3:Y:S01]  /*144e0*/  @!P3 LDG.E.U16 R24, desc[UR6][R86.64] ;  /* 0x000000065618b981 */ /* 0x000ee2000c1e1500 */
[----:B------:R-:W-:-:S03]  /*144f0*/  PRMT R22, RZ, 0x7610, R22 ;  /* 0x00007610ff167816 */ /* 0x000fc60000000016 */
[----:B------:R-:W4:Y:S04]  /*14500*/  @!P3 LDG.E.U16 R25, desc[UR6][R90.64] ;  /* 0x000000065a19b981 */ /* 0x000f28000c1e1500 */
[----:B--2---:R0:W-:Y:S04]  /*14510*/  STL [R1+0x2b44], R7 ;  /* 0x002b440701007387 */ /* 0x0041e80000100800 */
[----:B------:R-:W2:Y:S01]  /*14520*/  LDL.LU R6, [R1+0xec] ;  /* 0x0000ec0001067983 */ /* 0x000ea20000300800 */
[----:B0-----:R-:W-:-:S03]  /*14530*/  IMAD.MOV.U32 R7, RZ, RZ, R89 ;  /* 0x000000ffff077224 */ /* 0x001fc600078e0059 */
[----:B------:R-:W3:Y:S04]  /*14540*/  LDL.LU R89, [R1+0xe8] ;  /* 0x0000e80001597983 */ /* 0x000ee80000300800 */
[----:B------:R-:W4:Y:S04]  /*14550*/  LDL.LU R88, [R1+0xe4] ;  /* 0x0000e40001587983 */ /* 0x000f280000300800 */
[----:B------:R0:W-:Y:S04]  /*14560*/  STL [R1+0x2b40], R4 ;  /* 0x002b400401007387 */ /* 0x0001e80000100800 */
        /* <DEDUP_REMOVED lines=13> */
[----:B0-----:R-:W-:-:S03]  /*14640*/  IMAD R4, R9, 0x200, R0 ;  /* 0x0000020009047824 */ /* 0x001fc600078e0200 */
[----:B------:R-:W-:Y:S04]  /*14650*/  STL.64 [R1+0x4d80], R8 ;  /* 0x004d800801007387 */ /* 0x000fe80000100a00 */
[----:B------:R-:W-:Y:S04]  /*14660*/  STL.64 [R1+0x4da0], R8 ;  /* 0x004da00801007387 */ /* 0x000fe80000100a00 */
[----:B------:R-:W-:Y:S04]  /*14670*/  STL [R1+0x5184], R8 ;  /* 0x0051840801007387 */ /* 0x000fe80000100800 */
[----:B------:R0:W-:Y:S02]  /*14680*/  STL [R1+0x5180], R9 ;  /* 0x0051800901007387 */ /* 0x0001e40000100800 */
[----:B0-----:R-:W-:-:S05]  /*14690*/  IMAD.WIDE R8, R92, 0x2, R10 ;  /* 0x000000025c087825 */ /* 0x001fca00078e020a */
[----:B------:R-:W4:Y:S04]  /*146a0*/  @!P3 LDG.E.U16 R93, desc[UR6][R8.64] ;  /* 0x00000006085db981 */ /* 0x000f28000c1e1500 */
[----:B------:R-:W-:Y:S04]  /*146b0*/  STL [R1+0x518c], R10 ;  /* 0x00518c0a01007387 */ /* 0x000fe80000100800 */
[----:B------:R-:W-:Y:S04]  /*146c0*/  STL [R1+0x5188], R11 ;  /* 0x0051880b01007387 */ /* 0x000fe80000100800 */
[----:B------:R-:W-:Y:S04]  /*146d0*/  STL.64 [R1+0x1af0], R8 ;  /* 0x001af00801007387 */ /* 0x000fe80000100a00 */
[----:B------:R-:W-:Y:S04]  /*146e0*/  STL [R1+0x5194], R2 ;  /* 0x0051940201007387 */ /* 0x000fe80000100800 */
[----:B------:R0:W-:Y:S02]  /*146f0*/  STL [R1+0x5190], R3 ;  /* 0x0051900301007387 */ /* 0x0001e40000100800 */
[----:B0-----:R-:W-:-:S05]  /*14700*/  IMAD.WIDE R2, R92, 0x2, R12 ;  /* 0x000000025c027825 */ /* 0x001fca00078e020c */
[----:B------:R-:W4:Y:S04]  /*14710*/  @!P3 LDG.E.U16 R22, desc[UR6][R2.64] ;  /* 0x000000060216b981 */ /* 0x000f28000c1e1500 */
[----:B------:R-:W-:Y:S04]  /*14720*/  STL.64 [R1+0x1ae8], R90 ;  /* 0x001ae85a01007387 */ /* 0x000fe80000100a00 */
[----:B------:R-:W-:Y:S04]  /*14730*/  STL [R1+0x519c], R14 ;  /* 0x00519c0e01007387 */ /* 0x000fe80000100800 */
[----:B------:R0:W-:Y:S04]  /*14740*/  STL [R1+0x5198], R15 ;  /* 0x0051980f01007387 */ /* 0x0001e80000100800 */
[----:B------:R-:W-:Y:S01]  /*14750*/  STL.64 [R1+0x1ae0], R86 ;  /* 0x001ae05601007387 */ /* 0x000fe20000100a00 */
[----:B------:R-:W-:Y:S01]  /*14760*/  VIADD R18, R16, 0xffffff9d ;  /* 0xffffff9d10127836 */ /* 0x000fe20000000000 */
[----:B------:R-:W-:-:S04]  /*14770*/  @!UP0 UIADD3 UR8, UPT, UPT, -UR8, 0x100000, URZ ;  /* 0x0010000008088890 */ /* 0x000fc8000fffe1ff */
[----:B------:R-:W-:Y:S02]  /*14780*/  @!UP0 USHF.L.U32 UR9, UR8, 0xb, URZ ;  /* 0x0000000b08098899 */ /* 0x000fe400080006ff */
[----:B------:R-:W-:Y:S01]  /*14790*/  @!UP0 USHF.L.U32 UR8, UR8, 0x1, URZ ;  /* 0x0000000108088899 */ /* 0x000fe200080006ff */
[----:B------:R-:W-:Y:S01]  /*147a0*/  VIADD R17, R16, 0xffffff9c ;  /* 0xffffff9c10117836 */ /* 0x000fe20000000000 */
[----:B------:R-:W-:Y:S01]  /*147b0*/  ISETP.GE.U32.AND P3, PT, R18, 0x7ffffe9e, PT ;  /* 0x7ffffe9e1200780c */ /* 0x000fe20003f66070 */
[----:B------:R-:W-:-:S03]  /*147c0*/  VOTEU.ALL UP0, P1 ;  /* 0x0000000000ff7886 */ /* 0x000fc60000800000 */
[----:B------:R-:W-:-:S06]  /*147d0*/  ISETP.GE.U32.AND P5, PT, R17, 0x7ffffe9d, PT ;  /* 0x7ffffe9d1100780c */ /* 0x000fcc0003fa6070 */
[----:B------:R1:W1:Y:S01]  /*147e0*/  @!UP0 SYNCS.EXCH.64 URZ, [UR76+0xa0008], UR8 ;  /* 0x0a0008084cff85b2 */ /* 0x0002620008000100 */
[----:B------:R-:W-:Y:S04]  /*147f0*/  STS.U16 [R4+UR76+0x400], R20 ;  /* 0x0004001404007988 */ /* 0x000fe8000800044c */
[----:B------:R-:W-:Y:S01]  /*14800*/  STS.U16 [R4+UR76+0x10400], R7 ;  /* 0x0104000704007988 */ /* 0x000fe2000800044c */
[----:B0-----:R-:W-:Y:S02]  /*14810*/  IMAD.MOV.U32 R15, RZ, RZ, R85 ;  /* 0x000000ffff0f7224 */ /* 0x001fe400078e0055 */
[----:B------:R-:W-:Y:S02]  /*14820*/  IMAD.MOV.U32 R14, RZ, RZ, R84 ;  /* 0x000000ffff0e7224 */ /* 0x000fe400078e0054 */
[----:B------:R-:W-:Y:S01]  /*14830*/  IMAD.MOV.U32 R11, RZ, RZ, R19 ;  /* 0x000000ffff0b7224 */ /* 0x000fe200078e0013 */
[----:B--2---:R-:W-:Y:S04]  /*14840*/  STS.U16 [R4+UR76+0x20400], R6 ;  /* 0x0204000604007988 */ /* 0x004fe8000800044c */
[----:B---3--:R-:W-:Y:S04]  /*14850*/  STS.U16 [R4+UR76+0x30400], R89 ;  /* 0x0304005904007988 */ /* 0x008fe8000800044c */
[----:B----4-:R-:W-:Y:S04]  /*14860*/  STS.U16 [R4+UR76+0x800], R88 ;  /* 0x0008005804007988 */ /* 0x010fe8000800044c */
[----:B------:R0:W-:Y:S04]  /*14870*/  STL [R1+0x2c30], R93 ;  /* 0x002c305d01007387 */ /* 0x0001e80000100800 */
[----:B0-----:R-:W2:Y:S04]  /*14880*/  LDL.LU R93, [R1+0x51a8] ;  /* 0x0051a800015d7983 */ /* 0x001ea80000300800 */
[----:B------:R-:W-:Y:S04]  /*14890*/  STL.64 [R1+0x1ad8], R2 ;  /* 0x001ad80201007387 */ /* 0x000fe80000100a00 */
[----:B------:R-:W3:Y:S04]  /*148a0*/  LDL.LU R10, [R1+0xcc] ;  /* 0x0000cc00010a7983 */ /* 0x000ee80000300800 */
[----:B------:R-:W4:Y:S04]  /*148b0*/  LDL.LU R9, [R1+0xc8] ;  /* 0x0000c80001097983 */ /* 0x000f280000300800 */
[----:B------:R-:W2:Y:S04]  /*148c0*/  LDL.LU R8, [R1+0xc4] ;  /* 0x0000c40001087983 */ /* 0x000ea80000300800 */
[----:B------:R-:W2:Y:S04]  /*148d0*/  LDL.LU R0, [R1+0xc0] ;  /* 0x0000c00001007983 */ /* 0x000ea80000300800 */
[----:B------:R-:W2:Y:S04]  /*148e0*/  LDL.LU R16, [R1+0xbc] ;  /* 0x0000bc0001107983 */ /* 0x000ea80000300800 */
[----:B------:R-:W2:Y:S04]  /*148f0*/  LDL.LU R92, [R1+0xb8] ;  /* 0x0000b800015c7983 */ /* 0x000ea80000300800 */
[----:B------:R0:W-:Y:S04]  /*14900*/  STL [R1+0x2c28], R24 ;  /* 0x002c281801007387 */ /* 0x0001e80000100800 */
[----:B0-----:R-:W2:Y:S04]  /*14910*/  LDL.LU R24, [R1+0xb4] ;  /* 0x0000b40001187983 */ /* 0x001ea80000300800 */
[----:B------:R-:W2:Y:S04]  /*14920*/  LDL.LU R18, [R1+0xb0] ;  /* 0x0000b00001127983 */ /* 0x000ea80000300800 */
[----:B------:R0:W-:Y:S04]  /*14930*/  STL [R1+0x2c2c], R25 ;  /* 0x002c2c1901007387 */ /* 0x0001e80000100800 */
[----:B0-----:R-:W2:Y:S04]  /*14940*/  LDL.LU R25, [R1+0xac] ;  /* 0x0000ac0001197983 */ /* 0x001ea80000300800 */
[----:B------:R-:W2:Y:S04]  /*14950*/  LDL.LU R86, [R1+0xa8] ;  /* 0x0000a80001567983 */ /* 0x000ea80000300800 */
[----:B------:R-:W2:Y:S04]  /*14960*/  LDL.LU R87, [R1+0xa4] ;  /* 0x0000a40001577983 */ /* 0x000ea80000300800 */
[----:B------:R-:W2:Y:S04]  /*14970*/  LDL.LU R90, [R1+0xa0] ;  /* 0x0000a000015a7983 */ /* 0x000ea80000300800 */
[----:B------:R-:W2:Y:S04]  /*14980*/  LDL.LU R91, [R1+0x9c] ;  /* 0x00009c00015b7983 */ /* 0x000ea80000300800 */
[----:B------:R-:W2:Y:S04]  /*14990*/  LDL.LU R17, [R1+0x98] ;  /* 0x0000980001117983 */ /* 0x000ea80000300800 */
[----:B------:R0:W-:Y:S01]  /*149a0*/  STL [R1+0x2c24], R22 ;  /* 0x002c241601007387 */ /* 0x0001e20000100800 */
[----:B------:R-:W-:-:S03]  /*149b0*/  IMAD.MOV.U32 R3, RZ, RZ, R83 ;  /* 0x000000ffff037224 */ /* 0x000fc600078e0053 */
[----:B0-----:R-:W2:Y:S04]  /*149c0*/  LDL.LU R22, [R1+0x94] ;  /* 0x0000940001167983 */ /* 0x001ea80000300800 */
[----:B------:R-:W2:Y:S04]  /*149d0*/  LDL.LU R20, [R1+0x90] ;  /* 0x0000900001147983 */ /* 0x000ea80000300800 */
[----:B------:R-:W2:Y:S04]  /*149e0*/  LDL.LU R7, [R1+0x8c] ;  /* 0x00008c0001077983 */ /* 0x000ea80000300800 */
[----:B------:R-:W2:Y:S04]  /*149f0*/  LDL.LU R6, [R1+0x88] ;  /* 0x0000880001067983 */ /* 0x000ea80000300800 */
[----:B------:R-:W2:Y:S01]  /*14a00*/  LDL.LU R89, [R1+0x84] ;  /* 0x0000840001597983 */ /* 0x000ea20000300800 */
[----:B------:R-:W-:-:S03]  /*14a10*/  IMAD.MOV.U32 R2, RZ, RZ, R82 ;  /* 0x000000ffff027224 */ /* 0x000fc600078e0052 */
[----:B------:R-:W2:Y:S04]  /*14a20*/  LDL.LU R88, [R1+0x80] ;  /* 0x0000800001587983 */ /* 0x000ea80000300800 */
[----:B------:R-:W2:Y:S04]  /*14a30*/  LDL.LU R85, [R1+0x7c] ;  /* 0x00007c0001557983 */ /* 0x000ea80000300800 */
[----:B------:R-:W2:Y:S04]  /*14a40*/  LDL.LU R84, [R1+0x78] ;  /* 0x0000780001547983 */ /* 0x000ea80000300800 */
[----:B------:R-:W2:Y:S04]  /*14a50*/  LDL.LU R83, [R1+0x74] ;  /* 0x0000740001537983 */ /* 0x000ea80000300800 */
[----:B------:R-:W2:Y:S04]  /*14a60*/  LDL.LU R82, [R1+0x70] ;  /* 0x0000700001527983 */ /* 0x000ea80000300800 */
[----:B------:R-:W2:Y:S04]  /*14a70*/  LDL.LU R19, [R1+0x6c] ;  /* 0x00006c0001137983 */ /* 0x000ea80000300800 */
[----:B------:R-:W-:Y:S04]  /*14a80*/  STS.U16 [R4+UR76+0x10800], R15 ;  /* 0x0108000f04007988 */ /* 0x000fe8000800044c */
[----:B------:R-:W-:Y:S04]  /*14a90*/  STS.U16 [R4+UR76+0x20800], R14 ;  /* 0x0208000e04007988 */ /* 0x000fe8000800044c */
[----:B------:R-:W-:Y:S04]  /*14aa0*/  STS.U16 [R4+UR76+0x30800], R3 ;  /* 0x0308000304007988 */ /* 0x000fe8000800044c */
[----:B------:R-:W-:Y:S04]  /*14ab0*/  STS.U16 [R4+UR76+0xc00], R2 ;  /* 0x000c000204007988 */ /* 0x000fe8000800044c */
[----:B------:R-:W-:Y:S04]  /*14ac0*/  STS.U16 [R4+UR76+0x10c00], R11 ;  /* 0x010c000b04007988 */ /* 0x000fe8000800044c */
[----:B---3--:R-:W-:Y:S04]  /*14ad0*/  STS.U16 [R4+UR76+0x20c00], R10 ;  /* 0x020c000a04007988 */ /* 0x008fe8000800044c */
[----:B----4-:R-:W-:Y:S04]  /*14ae0*/  STS.U16 [R4+UR76+0x30c00], R9 ;  /* 0x030c000904007988 */ /* 0x010fe8000800044c */
[----:B--2---:R-:W-:Y:S04]  /*14af0*/  STS.U16 [R4+UR76+0x1000], R8 ;  /* 0x0010000804007988 */ /* 0x004fe8000800044c */
[----:B------:R-:W-:Y:S04]  /*14b00*/  STS.U16 [R4+UR76+0x11000], R0 ;  /* 0x0110000004007988 */ /* 0x000fe8000800044c */
        /* <DEDUP_REMOVED lines=15> */
[----:B------:R0:W-:Y:S04]  /*14c00*/  STS.U16 [R4+UR76+0x22400], R19 ;  /* 0x0224001304007988 */ /* 0x0001e8000800044c */
[----:B0-----:R-:W2:Y:S04]  /*14c10*/  LDL.LU R19, [R1+0x68] ;  /* 0x0000680001137983 */ /* 0x001ea80000300800 */
[----:B------:R-:W3:Y:S04]  /*14c20*/  LDL.LU R15, [R1+0x64] ;  /* 0x00006400010f7983 */ /* 0x000ee80000300800 */
[----:B------:R-:W4:Y:S04]  /*14c30*/  LDL.LU R14, [R1+0x60] ;  /* 0x00006000010e7983 */ /* 0x000f280000300800 */
[----:B------:R-:W3:Y:S04]  /*14c40*/  LDL.LU R3, [R1+0x5c] ;  /* 0x00005c0001037983 */ /* 0x000ee80000300800 */
        /* <DEDUP_REMOVED lines=20> */
[----:B------:R0:W-:Y:S04]  /*14d90*/  STS.U16 [R4+UR76+0x12000], R88 ;  /* 0x0120005804007988 */ /* 0x0001e8000800044c */
[----:B------:R-:W3:Y:S04]  /*14da0*/  LDL.LU R89, [R1+0x28] ;  /* 0x0000280001597983 */ /* 0x000ee80000300800 */
[----:B------:R1:W-:Y:S04]  /*14db0*/  STS.U16 [R4+UR76+0x22000], R85 ;  /* 0x0220005504007988 */ /* 0x0003e8000800044c */
[----:B0-----:R-:W3:Y:S04]  /*14dc0*/  LDL.LU R88, [R1+0x14] ;  /* 0x0000140001587983 */ /* 0x001ee80000300800 */
[----:B------:R0:W-:Y:S04]  /*14dd0*/  STS.U16 [R4+UR76+0x32000], R84 ;  /* 0x0320005404007988 */ /* 0x0001e8000800044c */
[----:B-1----:R-:W3:Y:S04]  /*14de0*/  LDL.LU R85, [R1+0x10] ;  /* 0x0000100001557983 */ /* 0x002ee80000300800 */
[----:B------:R1:W-:Y:S04]  /*14df0*/  STS.U16 [R4+UR76+0x2400], R83 ;  /* 0x0024005304007988 */ /* 0x0003e8000800044c */
[----:B0-----:R-:W3:Y:S04]  /*14e00*/  LDL.LU R84, [R1+0xc] ;  /* 0x00000c0001547983 */ /* 0x001ee80000300800 */
[----:B------:R0:W-:Y:S04]  /*14e10*/  STS.U16 [R4+UR76+0x12400], R82 ;  /* 0x0124005204007988 */ /* 0x0001e8000800044c */
[----:B-1----:R-:W3:Y:S04]  /*14e20*/  LDL.LU R83, [R1+0x8] ;  /* 0x0000080001537983 */ /* 0x002ee80000300800 */
[----:B0-----:R-:W3:Y:S04]  /*14e30*/  LDL.LU R82, [R1+0x4] ;  /* 0x0000040001527983 */ /* 0x001ee80000300800 */
[----:B--2---:R0:W-:Y:S04]  /*14e40*/  STS.U16 [R4+UR76+0x32400], R19 ;  /* 0x0324001304007988 */ /* 0x0041e8000800044c */
[----:B0-----:R-:W2:Y:S04]  /*14e50*/  LDL.LU R19, [R1+0x51a4] ;  /* 0x0051a40001137983 */ /* 0x001ea80000300800 */
[----:B---3--:R0:W-:Y:S04]  /*14e60*/  STS.U16 [R4+UR76+0x4000], R82 ;  /* 0x0040005204007988 */ /* 0x0081e8000800044c */
[----:B0-----:R-:W3:Y:S04]  /*14e70*/  LDL.LU R82, [R1+0x114] ;  /* 0x0001140001527983 */ /* 0x001ee80000300800 */
[----:B------:R0:W-:Y:S04]  /*14e80*/  STS.U16 [R4+UR76+0x32800], R2 ;  /* 0x0328000204007988 */ /* 0x0001e8000800044c */
[----:B------:R1:W-:Y:S04]  /*14e90*/  STS.U16 [R4+UR76+0x2c00], R11 ;  /* 0x002c000b04007988 */ /* 0x0003e8000800044c */
[----:B0-----:R-:W2:Y:S04]  /*14ea0*/  LDL.LU R2, [R1+0x10c] ;  /* 0x00010c0001027983 */ /* 0x001ea80000300800 */
[----:B-1----:R-:W2:Y:S04]  /*14eb0*/  LDL.LU R11, [R1+0x108] ;  /* 0x00010800010b7983 */ /* 0x002ea80000300800 */
        /* <DEDUP_REMOVED lines=52> */
[----:B------:R0:W-:Y:S04]  /*15200*/  STS.U16 [R4+UR76+0x16800], R5 ;  /* 0x0168000504007988 */ /* 0x0001e8000800044c */
[----:B------:R1:W-:Y:S04]  /*15210*/  STS.U16 [R4+UR76+0x12c00], R10 ;  /* 0x012c000a04007988 */ /* 0x0003e8000800044c */
[----:B0-----:R-:W4:Y:S04]  /*15220*/  LDL.LU R5, [R1+0x51a0] ;  /* 0x0051a00001057983 */ /* 0x001f280000300800 */
[----:B------:R0:W-:Y:S04]  /*15230*/  STS.U16 [R4+UR76+0x22c00], R9 ;  /* 0x022c000904007988 */ /* 0x0001e8000800044c */
[----:B-1----:R-:W4:Y:S04]  /*15240*/  LDL.LU R10, [R1+0x1f4] ;  /* 0x0001f400010a7983 */ /* 0x002f280000300800 */
        /* <DEDUP_REMOVED lines=10> */
[----:B------:R0:W-:Y:S04]  /*152f0*/  STS.U16 [R4+UR76], R18 ;  /* 0x0000001204007988 */ /* 0x0001e8000800044c */
        /* <DEDUP_REMOVED lines=31> */
[----:B---3--:R0:W-:Y:S04]  /*154f0*/  STS.U16 [R4+UR76+0x6800], R82 ;  /* 0x0068005204007988 */ /* 0x0081e8000800044c */
[----:B-1----:R-:W3:Y:S04]  /*15500*/  LDL.LU R83, [R1+0x19c] ;  /* 0x00019c0001537983 */ /* 0x002ee80000300800 */
[----:B0-----:R-:W3:Y:S04]  /*15510*/  LDL.LU R82, [R1+0x198] ;  /* 0x0001980001527983 */ /* 0x001ee80000300800 */
[----:B--2---:R0:W-:Y:S02]  /*15520*/  STS.U16 [R4+UR76+0x14000], R19 ;  /* 0x0140001304007988 */ /* 0x0041e4000800044c */
[----:B0-----:R-:W-:-:S02]  /*15530*/  LOP3.LUT R19, R4, 0x10, RZ, 0x3c, !PT ;  /* 0x0000001004137812 */ /* 0x001fc400078e3cff */
[----:B----4-:R0:W-:Y:S04]  /*15540*/  STS.U16 [R4+UR76+0x12800], R14 ;  /* 0x0128000e04007988 */ /* 0x0101e8000800044c */
[----:B------:R-:W-:Y:S04]  /*15550*/  STL [R1+0x26e0], R19 ;  /* 0x0026e01301007387 */ /* 0x000fe80000100800 */
[----:B------:R1:W-:Y:S04]  /*15560*/  STS.U16 [R4+UR76+0x2800], R15 ;  /* 0x0028000f04007988 */ /* 0x0003e8000800044c */
        /* <DEDUP_REMOVED lines=20> */
[----:B------:R-:W-:Y:S04]  /*156b0*/  STL.64 [R1+0x4a50], R4 ;  /* 0x004a500401007387 */ /* 0x000fe80000100a00 */
[----:B------:R-:W-:Y:S04]  /*156c0*/  STL.64 [R1+0x4ac8], R4 ;  /* 0x004ac80401007387 */ /* 0x000fe80000100a00 */
[----:B------:R-:W-:Y:S04]  /*156d0*/  STL.64 [R1+0x4ae8], R4 ;  /* 0x004ae80401007387 */ /* 0x000fe80000100a00 */
[----:B0-----:R-:W2:Y:S04]  /*156e0*/  LDL.LU R14, [R1+0x1b4] ;  /* 0x0001b400010e7983 */ /* 0x001ea80000300800 */
        /* <DEDUP_REMOVED lines=40> */
[----:B------:R-:W-:Y:S04]  /*15970*/  STS.U16 [R4+UR76+0x36800], R11 ;  /* 0x0368000b04007988 */ /* 0x000fe8000800044c */
[----:B-1----:R-:W4:Y:S04]  /*15980*/  LDL.LU R15, [R1+0x1b0] ;  /* 0x0001b000010f7983 */ /* 0x002f280000300800 */
[----:B------:R1:W-:Y:S04]  /*15990*/  STS.U16 [R19+UR76+0x1080], R10 ;  /* 0x0010800a13007988 */ /* 0x0003e8000800044c */
[----:B0-----:R-:W4:Y:S04]  /*159a0*/  LDL.LU R2, [R1+0x1ac] ;  /* 0x0001ac0001027983 */ /* 0x001f280000300800 */
[----:B------:R-:W-:Y:S04]  /*159b0*/  STS.U16 [R19+UR76+0x11080], R9 ;  /* 0x0110800913007988 */ /* 0x000fe8000800044c */
[----:B------:R-:W4:Y:S04]  /*159c0*/  LDL.LU R3, [R1+0x1a8] ;  /* 0x0001a80001037983 */ /* 0x000f280000300800 */
[----:B------:R0:W-:Y:S04]  /*159d0*/  STS.U16 [R19+UR76+0x21080], R8 ;  /* 0x0210800813007988 */ /* 0x0001e8000800044c */
[----:B-1----:R-:W4:Y:S04]  /*159e0*/  LDL.LU R10, [R1+0x1c4] ;  /* 0x0001c400010a7983 */ /* 0x002f280000300800 */
[----:B------:R1:W-:Y:S04]  /*159f0*/  STS.U16 [R19+UR76+0x31080], R0 ;  /* 0x0310800013007988 */ /* 0x0003e8000800044c */
[----:B------:R-:W4:Y:S04]  /*15a00*/  LDL.LU R11, [R1+0x1c0] ;  /* 0x0001c000010b7983 */ /* 0x000f280000300800 */
[----:B------:R-:W-:Y:S04]  /*15a10*/  STS.U16 [R19+UR76+0xc80], R16 ;  /* 0x000c801013007988 */ /* 0x000fe8000800044c */
[----:B0-----:R-:W4:Y:S04]  /*15a20*/  LDL.LU R8, [R1+0x1bc] ;  /* 0x0001bc0001087983 */ /* 0x001f280000300800 */
[----:B------:R-:W-:Y:S04]  /*15a30*/  STS.U16 [R19+UR76+0x10c80], R92 ;  /* 0x010c805c13007988 */ /* 0x000fe8000800044c */
[----:B------:R-:W4:Y:S04]  /*15a40*/  LDL.LU R9, [R1+0x1b8] ;  /* 0x0001b80001097983 */ /* 0x000f280000300800 */
        /* <DEDUP_REMOVED lines=34> */
[----:B------:R1:W-:Y:S04]  /*15c70*/  STS.U16 [R19+UR76+0x32480], R82 ;  /* 0x0324805213007988 */ /* 0x0003e8000800044c */
[----:B0-----:R-:W3:Y:S04]  /*15c80*/  LDL.LU R83, [R1+0x188] ;  /* 0x0001880001537983 */ /* 0x001ee80000300800 */
[----:B-1----:R-:W3:Y:S04]  /*15c90*/  LDL.LU R82, [R1+0x154] ;  /* 0x0001540001527983 */ /* 0x002ee80000300800 */
[----:B------:R-:W3:Y:S04]  /*15ca0*/  LDL.LU R16, [R1+0x150] ;  /* 0x0001500001107983 */ /* 0x000ee80000300800 */
[----:B------:R-:W3:Y:S04]  /*15cb0*/  LDL.LU R92, [R1+0x14c] ;  /* 0x00014c00015c7983 */ /* 0x000ee80000300800 */
[----:B------:R-:W3:Y:S04]  /*15cc0*/  LDL.LU R23, [R1+0x148] ;  /* 0x0001480001177983 */ /* 0x000ee80000300800 */
[----:B--2---:R0:W-:Y:S04]  /*15cd0*/  STS.U16 [R19+UR76+0x2080], R14 ;  /* 0x0020800e13007988 */ /* 0x0041e8000800044c */
[----:B0-----:R-:W2:Y:S04]  /*15ce0*/  LDL.LU R14, [R1+0x519c] ;  /* 0x00519c00010e7983 */ /* 0x001ea80000300800 */
[----:B----4-:R0:W-:Y:S04]  /*15cf0*/  STS.U16 [R19+UR76+0x12080], R15 ;  /* 0x0120800f13007988 */ /* 0x0101e8000800044c */
[----:B------:R1:W-:Y:S04]  /*15d00*/  STS.U16 [R19+UR76+0x22080], R2 ;  /* 0x0220800213007988 */ /* 0x0003e8000800044c */
[----:B0-----:R-:W2:Y:S04]  /*15d10*/  LDL.LU R15, [R1+0x5198] ;  /* 0x00519800010f7983 */ /* 0x001ea80000300800 */
[----:B------:R0:W-:Y:S04]  /*15d20*/  STS.U16 [R19+UR76+0x32080], R3 ;  /* 0x0320800313007988 */ /* 0x0001e8000800044c */
[----:B-1----:R-:W4:Y:S04]  /*15d30*/  LDL.LU R2, [R1+0x5194] ;  /* 0x0051940001027983 */ /* 0x002f280000300800 */
[----:B------:R1:W-:Y:S04]  /*15d40*/  STS.U16 [R19+UR76+0x1c80], R10 ;  /* 0x001c800a13007988 */ /* 0x0003e8000800044c */
[----:B0-----:R-:W4:Y:S04]  /*15d50*/  LDL.LU R3, [R1+0x5190] ;  /* 0x0051900001037983 */ /* 0x001f280000300800 */
[----:B------:R0:W-:Y:S04]  /*15d60*/  STS.U16 [R19+UR76+0x11c80], R11 ;  /* 0x011c800b13007988 */ /* 0x0001e8000800044c */
[----:B-1----:R-:W2:Y:S04]  /*15d70*/  LDL.LU R10, [R1+0x518c] ;  /* 0x00518c00010a7983 */ /* 0x002ea80000300800 */
[----:B------:R1:W-:Y:S04]  /*15d80*/  STS.U16 [R19+UR76+0x21c80], R8 ;  /* 0x021c800813007988 */ /* 0x0003e8000800044c */
[----:B0-----:R-:W2:Y:S04]  /*15d90*/  LDL.LU R11, [R1+0x5188] ;  /* 0x00518800010b7983 */ /* 0x001ea80000300800 */
        /* <DEDUP_REMOVED lines=34> */
[----:B---3--:R1:W-:Y:S04]  /*15fc0*/  STS.U16 [R19+UR76+0x22880], R84 ;  /* 0x0228805413007988 */ /* 0x0083e8000800044c */
[----:B0-----:R-:W3:Y:S04]  /*15fd0*/  LDL.LU R85, [R1+0x5140] ;  /* 0x0051400001557983 */ /* 0x001ee80000300800 */
[----:B------:R0:W-:Y:S04]  /*15fe0*/  STS.U16 [R19+UR76+0x32880], R83 ;  /* 0x0328805313007988 */ /* 0x0001e8000800044c */
[----:B-1----:R-:W2:Y:S04]  /*15ff0*/  LDL.LU R84, [R1+0x513c] ;  /* 0x00513c0001547983 */ /* 0x002ea80000300800 */
[----:B------:R1:W-:Y:S04]  /*16000*/  STS.U16 [R19+UR76+0x3880], R82 ;  /* 0x0038805213007988 */ /* 0x0003e8000800044c */
[----:B0-----:R-:W2:Y:S04]  /*16010*/  LDL.LU R83, [R1+0x5138] ;  /* 0x0051380001537983 */ /* 0x001ea80000300800 */
[----:B-1----:R-:W2:Y:S04]  /*16020*/  LDL.LU R82, [R1+0x5134] ;  /* 0x0051340001527983 */ /* 0x002ea80000300800 */
[----:B------:R0:W-:Y:S04]  /*16030*/  STS.U16 [R19+UR76+0x13880], R16 ;  /* 0x0138801013007988 */ /* 0x0001e8000800044c */
[----:B------:R1:W-:Y:S04]  /*16040*/  STS.U16 [R19+UR76+0x23880], R92 ;  /* 0x0238805c13007988 */ /* 0x0003e8000800044c */
[----:B------:R-:W-:Y:S01]  /*16050*/  STS.U16 [R19+UR76+0x33880], R23 ;  /* 0x0338801713007988 */ /* 0x000fe2000800044c */
[----:B0-----:R-:W0:Y:S08]  /*16060*/  LDC R16, c[0x0][0x3a0] ;  /* 0x0000e800ff107b82 */ /* 0x001e300000000800 */
[----:B-1----:R-:W1:Y:S01]  /*16070*/  LDC R92, c[0x0][0x3a8] ;  /* 0x0000ea00ff5c7b82 */ /* 0x002e620000000800 */
[----:B--2---:R2:W-:Y:S04]  /*16080*/  STS.U16 [R19+UR76+0x3480], R82 ;  /* 0x0034805213007988 */ /* 0x0045e8000800044c */
[----:B------:R0:W-:Y:S04]  /*16090*/  STS.U16 [R19+UR76+0x13480], R83 ;  /* 0x0134805313007988 */ /* 0x0001e8000800044c */
[----:B------:R1:W-:Y:S04]  /*160a0*/  STS.U16 [R19+UR76+0x23480], R84 ;  /* 0x0234805413007988 */ /* 0x0003e8000800044c */
[----:B--2---:R-:W2:Y:S04]  /*160b0*/  LDL.LU R82, [R1+0x5130] ;  /* 0x0051300001527983 */ /* 0x004ea80000300800 */
[----:B0-----:R-:W2:Y:S04]  /*160c0*/  LDL.LU R83, [R1+0x512c] ;  /* 0x00512c0001537983 */ /* 0x001ea80000300800 */
[----:B-1----:R-:W2:Y:S04]  /*160d0*/  LDL.LU R84, [R1+0x5128] ;  /* 0x0051280001547983 */ /* 0x002ea80000300800 */
[----:B---3--:R0:W-:Y:S04]  /*160e0*/  STS.U16 [R19+UR76+0x33480], R85 ;  /* 0x0334805513007988 */ /* 0x0081e8000800044c */
[----:B------:R1:W-:Y:S04]  /*160f0*/  STS.U16 [R19+UR76+0x3c80], R88 ;  /* 0x003c805813007988 */ /* 0x0003e8000800044c */
[----:B------:R3:W-:Y:S04]  /*16100*/  STS.U16 [R19+UR76+0x13c80], R89 ;  /* 0x013c805913007988 */ /* 0x0007e8000800044c */
[----:B0-----:R-:W2:Y:S04]  /*16110*/  LDL.LU R85, [R1+0x5124] ;  /* 0x0051240001557983 */ /* 0x001ea80000300800 */
[----:B-1----:R-:W2:Y:S04]  /*16120*/  LDL.LU R88, [R1+0x5120] ;  /* 0x0051200001587983 */ /* 0x002ea80000300800 */
[----:B---3--:R-:W3:Y:S04]  /*16130*/  LDL.LU R89, [R1+0x511c] ;  /* 0x00511c0001597983 */ /* 0x008ee80000300800 */
[----:B------:R0:W-:Y:S04]  /*16140*/  STS.U16 [R19+UR76+0x23c80], R6 ;  /* 0x023c800613007988 */ /* 0x0001e8000800044c */
[----:B------:R1:W-:Y:S04]  /*16150*/  STS.U16 [R19+UR76+0x33c80], R7 ;  /* 0x033c800713007988 */ /* 0x0003e8000800044c */
[----:B0-----:R-:W3:Y:S04]  /*16160*/  LDL.LU R6, [R1+0x5118] ;  /* 0x0051180001067983 */ /* 0x001ee80000300800 */
[----:B-1----:R-:W3:Y:S04]  /*16170*/  LDL.LU R7, [R1+0x5114] ;  /* 0x0051140001077983 */ /* 0x002ee80000300800 */
[----:B------:R-:W-:Y:S04]  /*16180*/  STS.U16 [R19+UR76+0x4080], R20 ;  /* 0x0040801413007988 */ /* 0x000fe8000800044c */
[----:B------:R-:W-:Y:S04]  /*16190*/  STS.U16 [R19+UR76+0x14080], R22 ;  /* 0x0140801613007988 */ /* 0x000fe8000800044c */
[----:B------:R-:W-:Y:S01]  /*161a0*/  STS.U16 [R19+UR76+0x24080], R17 ;  /* 0x0240801113007988 */ /* 0x000fe2000800044c */
[----:B------:R-:W-:-:S03]  /*161b0*/  IMAD R23, R92, 0x62, RZ ;  /* 0x000000625c177824 */ /* 0x000fc600078e02ff */
[----:B------:R-:W-:Y:S04]  /*161c0*/  STS.U16 [R19+UR76+0x34080], R91 ;  /* 0x0340805b13007988 */ /* 0x000fe8000800044c */
[----:B------:R0:W-:Y:S04]  /*161d0*/  STS.U16 [R19+UR76+0x4480], R90 ;  /* 0x0044805a13007988 */ /* 0x0001e8000800044c */
[----:B------:R-:W-:Y:S04]  /*161e0*/  STS.U16 [R19+UR76+0x14480], R87 ;  /* 0x0144805713007988 */ /* 0x000fe8000800044c */
[----:B------:R1:W-:Y:S04]  /*161f0*/  STS.U16 [R19+UR76+0x24480], R86 ;  /* 0x0244805613007988 */ /* 0x0003e8000800044c */
[----:B------:R-:W-:Y:S01]  /*16200*/  STS.U16 [R19+UR76+0x34480], R25 ;  /* 0x0344801913007988 */ /* 0x000fe2000800044c */
[----:B0-----:R-:W-:-:S03]  /*16210*/  IMAD.WIDE R90, R23, 0x2, R10 ;  /* 0x00000002175a7825 */ /* 0x001fc600078e020a */
[----:B------:R0:W-:Y:S04]  /*16220*/  STS.U16 [R19+UR76+0x33080], R24 ;  /* 0x0330801813007988 */ /* 0x0001e8000800044c */
[----:B------:R4:W-:Y:S01]  /*16230*/  STS.U16 [R19+UR76+0x23080], R18 ;  /* 0x0230801213007988 */ /* 0x0009e2000800044c */
[----:B-1----:R-:W-:-:S03]  /*16240*/  IMAD.WIDE R86, R23, 0x2, R14 ;  /* 0x0000000217567825 */ /* 0x002fc600078e020e */
[----:B------:R-:W3:Y:S01]  /*16250*/  LDL.LU R20, [R1+0x5110] ;  /* 0x0051100001147983 */ /* 0x000ee20000300800 */
[----:B0-----:R-:W-:-:S03]  /*16260*/  IMAD.WIDE R24, R23, 0x2, R12 ;  /* 0x0000000217187825 */ /* 0x001fc600078e020c */
[----:B------:R-:W3:Y:S01]  /*16270*/  LDL.LU R22, [R1+0x510c] ;  /* 0x00510c0001167983 */ /* 0x000ee20000300800 */
[----:B----4-:R-:W-:-:S03]  /*16280*/  IMAD.WIDE R18, R23, 0x2, R2 ;  /* 0x0000000217127825 */ /* 0x010fc600078e0202 */
[----:B------:R-:W4:Y:S04]  /*16290*/  LDL.LU R17, [R1+0x5108] ;  /* 0x0051080001117983 */ /* 0x000f280000300800 */
[----:B------:R0:W-:Y:S04]  /*162a0*/  STL.64 [R1+0x1a90], R90 ;  /* 0x001a905a01007387 */ /* 0x0001e80000100a00 */
[----:B------:R1:W-:Y:S01]  /*162b0*/  STL.64 [R1+0x1a88], R18 ;  /* 0x001a881201007387 */ /* 0x0003e20000100a00 */
[----:B--2---:R-:W-:Y:S02]  /*162c0*/  PRMT R88, RZ, 0x7610, R88 ;  /* 0x00007610ff587816 */ /* 0x004fe40000000058 */
[----:B---3--:R-:W-:-:S04]  /*162d0*/  PRMT R89, RZ, 0x7610, R89 ;  /* 0x00007610ff597816 */ /* 0x008fc80000000059 */
[----:B------:R-:W2:Y:S04]  /*162e0*/  @!P3 LDG.E.U16 R88, desc[UR6][R18.64] ;  /* 0x000000061258b981 */ /* 0x000ea8000c1e1500 */
[----:B------:R-:W3:Y:S01]  /*162f0*/  @!P3 LDG.E.U16 R89, desc[UR6][R90.64] ;  /* 0x000000065a59b981 */ /* 0x000ee2000c1e1500 */
[----:B------:R-:W-:-:S03]  /*16300*/  PRMT R6, RZ, 0x7610, R6 ;  /* 0x00007610ff067816 */ /* 0x000fc60000000006 */
[----:B0-----:R-:W4:Y:S01]  /*16310*/  LDL.LU.64 R90, [R1+0x5100] ;  /* 0x00510000015a7983 */ /* 0x001f220000300a00 */
[----:B------:R-:W-:-:S03]  /*16320*/  PRMT R7, RZ, 0x7610, R7 ;  /* 0x00007610ff077816 */ /* 0x000fc60000000007 */
[----:B------:R-:W4:Y:S04]  /*16330*/  @!P3 LDG.E.U16 R6, desc[UR6][R24.64] ;  /* 0x000000061806b981 */ /* 0x000f28000c1e1500 */
[----:B------:R0:W4:Y:S04]  /*16340*/  @!P3 LDG.E.U16 R7, desc[UR6][R86.64] ;  /* 0x000000065607b981 */ /* 0x000128000c1e1500 */
        /* <DEDUP_REMOVED lines=9> */
[----:B---3--:R0:W-:Y:S01]  /*163e0*/  STL [R1+0x11c], R89 ;  /* 0x00011c5901007387 */ /* 0x0081e20000100800 */
[----:B----4-:R-:W-:Y:S01]  /*163f0*/  PRMT R90, RZ, 0x7610, R90 ;  /* 0x00007610ff5a7816 */ /* 0x010fe2000000005a */
[----:B0-----:R-:W-:Y:S01]  /*16400*/  IMAD.WIDE R88, R23, 0x2, R10 ;  /* 0x0000000217587825 */ /* 0x001fe200078e020a */
[----:B------:R-:W-:Y:S01]  /*16410*/  PRMT R91, RZ, 0x7610, R91 ;  /* 0x00007610ff5b7816 */ /* 0x000fe2000000005b */
[----:B------:R-:W-:Y:S04]  /*16420*/  STL [R1+0x110], R6 ;  /* 0x0001100601007387 */ /* 0x000fe80000100800 */
[----:B------:R0:W-:Y:S01]  /*16430*/  STL [R1+0x114], R7 ;  /* 0x0001140701007387 */ /* 0x0001e20000100800 */
[----:B------:R-:W-:-:S03]  /*16440*/  PRMT R18, RZ, 0x7610, R18 ;  /* 0x00007610ff127816 */ /* 0x000fc60000000012 */
[----:B------:R-:W2:Y:S01]  /*16450*/  @!P5 LDG.E.U16 R91, desc[UR6][R88.64] ;  /* 0x00000006585bd981 */ /* 0x000ea2000c1e1500 */
[----:B0-----:R-:W-:Y:S01]  /*16460*/  IMAD.WIDE R6, R23, 0x2, R2 ;  /* 0x0000000217067825 */ /* 0x001fe200078e0202 */
[----:B------:R-:W-:Y:S02]  /*16470*/  PRMT R19, RZ, 0x7610, R19 ;  /* 0x00007610ff137816 */ /* 0x000fe40000000013 */
[----:B------:R0:W-:Y:S04]  /*16480*/  STL.64 [R1+0x1a70], R88 ;  /* 0x001a705801007387 */ /* 0x0001e80000100a00 */
[----:B------:R-:W3:Y:S04]  /*16490*/  @!P5 LDG.E.U16 R90, desc[UR6][R6.64] ;  /* 0x00000006065ad981 */ /* 0x000ee8000c1e1500 */
[----:B------:R1:W-:Y:S04]  /*164a0*/  STL.64 [R1+0x1a68], R6 ;  /* 0x001a680601007387 */ /* 0x0003e80000100a00 */
[----:B------:R-:W4:Y:S04]  /*164b0*/  @!P5 LDG.E.U16 R18, desc[UR6][R24.64] ;  /* 0x000000061812d981 */ /* 0x000f28000c1e1500 */
[----:B0-----:R-:W4:Y:S04]  /*164c0*/  LDL.LU.64 R88, [R1+0x50f0] ;  /* 0x0050f00001587983 */ /* 0x001f280000300a00 */
        /* <DEDUP_REMOVED lines=8> */
[----:B-1----:R-:W-:Y:S01]  /*16550*/  IMAD.WIDE R24, R23, 0x2, R12 ;  /* 0x0000000217187825 */ /* 0x002fe200078e020c */
[----:B---3--:R-:W-:Y:S04]  /*16560*/  STL [R1+0x40c], R90 ;  /* 0x00040c5a01007387 */ /* 0x008fe80000100800 */
[----:B--2---:R0:W-:Y:S04]  /*16570*/  STL [R1+0x410], R91 ;  /* 0x0004105b01007387 */ /* 0x0041e80000100800 */
[----:B----4-:R-:W-:Y:S01]  /*16580*/  STL [R1+0x404], R18 ;  /* 0x0004041201007387 */ /* 0x010fe20000100800 */
[----:B------:R-:W-:-:S02]  /*16590*/  PRMT R88, RZ, 0x7610, R88 ;  /* 0x00007610ff587816 */ /* 0x000fc40000000058 */
[----:B------:R-:W-:Y:S01]  /*165a0*/  PRMT R89, RZ, 0x7610, R89 ;  /* 0x00007610ff597816 */ /* 0x000fe20000000059 */
[----:B------:R1:W-:Y:S01]  /*165b0*/  STL [R1+0x408], R19 ;  /* 0x0004081301007387 */ /* 0x0003e20000100800 */
[----:B0-----:R-:W-:Y:S01]  /*165c0*/  IMAD.WIDE R90, R23, 0x2, R10 ;  /* 0x00000002175a7825 */ /* 0x001fe200078e020a */
[----:B------:R-:W-:-:S03]  /*165d0*/  PRMT R6, RZ, 0x7610, R6 ;  /* 0x00007610ff067816 */ /* 0x000fc60000000006 */
[----:B-1----:R-:W-:Y:S01]  /*165e0*/  IMAD.WIDE R18, R23, 0x2, R2 ;  /* 0x0000000217127825 */ /* 0x002fe200078e0202 */
[----:B------:R-:W-:Y:S01]  /*165f0*/  PRMT R7, RZ, 0x7610, R7 ;  /* 0x00007610ff077816 */ /* 0x000fe20000000007 */
[----:B------:R0:W-:Y:S04]  /*16600*/  STL.64 [R1+0x1a50], R90 ;  /* 0x001a505a01007387 */ /* 0x0001e80000100a00 */
[----:B------:R-:W2:Y:S04]  /*16610*/  @!P3 LDG.E.U16 R88, desc[UR6][R18.64] ;  /* 0x000000061258b981 */ /* 0x000ea8000c1e1500 */
        /* <DEDUP_REMOVED lines=15> */
[----:B----4-:R-:W-:Y:S01]  /*16710*/  STL [R1+0x524], R6 ;  /* 0x0005240601007387 */ /* 0x010fe20000100800 */
[----:B0-----:R-:W-:Y:S01]  /*16720*/  IMAD.WIDE R88, R23, 0x2, R10 ;  /* 0x0000000217587825 */ /* 0x001fe200078e020a */
[----:B------:R-:W-:-:S02]  /*16730*/  PRMT R90, RZ, 0x7610, R90 ;  /* 0x00007610ff5a7816 */ /* 0x000fc4000000005a */
[----:B------:R-:W-:Y:S01]  /*16740*/  PRMT R91, RZ, 0x7610, R91 ;  /* 0x00007610ff5b7816 */ /* 0x000fe2000000005b */
[----:B------:R0:W-:Y:S01]  /*16750*/  STL [R1+0x528], R7 ;  /* 0x0005280701007387 */ /* 0x0001e20000100800 */
[----:B------:R-:W-:-:S04]  /*16760*/  PRMT R18, RZ, 0x7610, R18 ;  /* 0x00007610ff127816 */ /* 0x000fc80000000012 */
        /* <DEDUP_REMOVED lines=61> */
[----:B------:R-:W-:-:S03]  /*16b40*/  IADD3 R23, PT, PT, R16, -0x6c, RZ ;  /* 0xffffff9410177810 */ /* 0x000fc60007ffe0ff */
[----:B------:R1:W-:Y:S01]  /*16b50*/  STL.64 [R1+0x19d8], R24 ;  /* 0x0019d81801007387 */ /* 0x0003e20000100a00 */
        /* <DEDUP_REMOVED lines=729> */
[----:B------:R-:W-:Y:S02]  /*198f0*/  PRMT R81, RZ, 0x7610, R81 ;  /* 0x00007610ff517816 */ /* 0x000fe40000000051 */
[----:B------:R-:W-:Y:S01]  /*19900*/  PRMT R80, RZ, 0x7610, R80 ;  /* 0x00007610ff507816 */ /* 0x000fe20000000050 */
[----:B--2---:R-:W-:Y:S04]  /*19910*/  STL [R1+0x2728], R88 ;  /* 0x0027285801007387 */ /* 0x004fe80000100800 */
[----:B---3--:R0:W-:Y:S04]  /*19920*/  STL [R1+0x272c], R89 ;  /* 0x00272c5901007387 */ /* 0x0081e80000100800 */
[----:B----4-:R-:W-:Y:S01]  /*19930*/  STL [R1+0x2720], R6 ;  /* 0x0027200601007387 */ /* 0x010fe20000100800 */
[----:B0-----:R-:W-:Y:S01]  /*19940*/  IMAD.WIDE R88, R23, 0x2, R10 ;  /* 0x0000000217587825 */ /* 0x001fe200078e020a */
[----:B------:R-:W-:-:S02]  /*19950*/  PRMT R90, RZ, 0x7610, R90 ;  /* 0x00007610ff5a7816 */ /* 0x000fc4000000005a */
[----:B------:R-:W-:Y:S01]  /*19960*/  PRMT R91, RZ, 0x7610, R91 ;  /* 0x00007610ff5b7816 */ /* 0x000fe2000000005b */
[----:B------:R0:W-:Y:S05]  /*19970*/  STL [R1+0x2724], R7 ;  /* 0x0027240701007387 */ /* 0x0001ea0000100800 */
[----:B------:R-:W2:Y:S01]  /*19980*/  @!P5 LDG.E.U16 R91, desc[UR6][R88.64] ;  /* 0x00000006585bd981 */ /* 0x000ea2000c1e1500 */
[----:B------:R-:W-:Y:S01]  /*19990*/  PRMT R18, RZ, 0x7610, R18 ;  /* 0x00007610ff127816 */ /* 0x000fe20000000012 */
[----:B0-----:R-:W-:Y:S01]  /*199a0*/  IMAD.WIDE R6, R23, 0x2, R2 ;  /* 0x0000000217067825 */ /* 0x001fe200078e0202 */
[----:B------:R-:W-:-:S04]  /*199b0*/  PRMT R19, RZ, 0x7610, R19 ;  /* 0x00007610ff137816 */ /* 0x000fc80000000013 */
[----:B------:R-:W3:Y:S04]  /*199c0*/  @!P5 LDG.E.U16 R18, desc[UR6][R24.64] ;  /* 0x000000061812d981 */ /* 0x000ee8000c1e1500 */
[----:B------:R-:W4:Y:S01]  /*199d0*/  @!P5 LDG.E.U16 R90, desc[UR6][R6.64] ;  /* 0x00000006065ad981 */ /* 0x000f22000c1e1500 */
[----:B------:R-:W-:-:S03]  /*199e0*/  VIADD R23, R16, 0xffffff6d ;  /* 0xffffff6d10177836 */ /* 0x000fc60000000000 */
[----:B------:R0:W2:Y:S02]  /*199f0*/  @!P5 LDG.E.U16 R19, desc[UR6][R86.64] ;  /* 0x000000065613d981 */ /* 0x0000a4000c1e1500 */
[----:B------:R-:W-:Y:S02]  /*19a00*/  ISETP.GE.U32.AND P5, PT, R23, 0x7ffffe6e, PT ;  /* 0x7ffffe6e1700780c */ /* 0x000fe40003fa6070 */
[----:B------:R1:W-:Y:S01]  /*19a10*/  STL.64 [R1+0x14f0], R88 ;  /* 0x0014f05801007387 */ /* 0x0003e20000100a00 */
[----:B------:R-:W-:-:S03]  /*19a20*/  IMAD R23, R92, 0x91, RZ ;  /* 0x000000915c177824 */ /* 0x000fc600078e02ff */
[----:B------:R0:W-:Y:S04]  /*19a30*/  STL.64 [R1+0x14e8], R6 ;  /* 0x0014e80601007387 */ /* 0x0001e80000100a00 */
[----:B-1----:R-:W3:Y:S04]  /*19a40*/  LDL.LU.64 R88, [R1+0x4ed0] ;  /* 0x004ed00001587983 */ /* 0x002ee80000300a00 */
[----:B------:R1:W-:Y:S04]  /*19a50*/  STL.64 [R1+0x14e0], R86 ;  /* 0x0014e05601007387 */ /* 0x0003e80000100a00 */
[----:B0-----:R-:W3:Y:S04]  /*19a60*/  LDL.LU.64 R6, [R1+0x4ec8] ;  /* 0x004ec80001067983 */ /* 0x001ee80000300a00 */
[----:B------:R0:W-:Y:S01]  /*19a70*/  STL.64 [R1+0x14d8], R24 ;  /* 0x0014d81801007387 */ /* 0x0001e20000100a00 */
[----:B-1----:R-:W-:-:S05]  /*19a80*/  IMAD.WIDE R86, R23, 0x2, R2 ;  /* 0x0000000217567825 */ /* 0x002fca00078e0202 */
[----:B------:R-:W3:Y:S01]  /*19a90*/  @!P3 LDG.E.U16 R81, desc[UR6][R86.64] ;  /* 0x000000065651b981 */ /* 0x000ee2000c1e1500 */
[----:B0-----:R-:W-:-:S05]  /*19aa0*/  IMAD.WIDE R24, R23, 0x2, R14 ;  /* 0x0000000217187825 */ /* 0x001fca00078e020e */
[----:B------:R-:W3:Y:S01]  /*19ab0*/  @!P3 LDG.E.U16 R80, desc[UR6][R24.64] ;  /* 0x000000061850b981 */ /* 0x000ee2000c1e1500 */
[----:B------:R-:W-:Y:S02]  /*19ac0*/  PRMT R93, RZ, 0x7610, R93 ;  /* 0x00007610ff5d7816 */ /* 0x000fe4000000005d */
[----:B------:R-:W-:Y:S01]  /*19ad0*/  PRMT R79, RZ, 0x7610, R79 ;  /* 0x00007610ff4f7816 */ /* 0x000fe2000000004f */
[----:B----4-:R-:W-:Y:S04]  /*19ae0*/  STL [R1+0x2800], R90 ;  /* 0x0028005a01007387 */ /* 0x010fe80000100800 */
[----:B--2---:R0:W-:Y:S04]  /*19af0*/  STL [R1+0x2804], R91 ;  /* 0x0028045b01007387 */ /* 0x0041e80000100800 */
[----:B---3--:R-:W-:Y:S04]  /*19b00*/  STL [R1+0x27f8], R18 ;  /* 0x0027f81201007387 */ /* 0x008fe80000100800 */
[----:B------:R1:W-:Y:S01]  /*19b10*/  STL [R1+0x27fc], R19 ;  /* 0x0027fc1301007387 */ /* 0x0003e20000100800 */
[----:B0-----:R-:W-:-:S05]  /*19b20*/  IMAD.WIDE R90, R23, 0x2, R10 ;  /* 0x00000002175a7825 */ /* 0x001fca00078e020a */
[----:B------:R0:W2:Y:S01]  /*19b30*/  @!P3 LDG.E.U16 R93, desc[UR6][R90.64] ;  /* 0x000000065a5db981 */ /* 0x0000a2000c1e1500 */
[----:B-1----:R-:W-:-:S04]  /*19b40*/  IMAD.WIDE R18, R23, 0x2, R12 ;  /* 0x0000000217127825 */ /* 0x002fc800078e020c */
[----:B------:R-:W-:Y:S01]  /*19b50*/  VIADD R23, R16, 0xffffff6c ;  /* 0xffffff6c10177836 */ /* 0x000fe20000000000 */
[----:B------:R1:W3:Y:S04]  /*19b60*/  @!P3 LDG.E.U16 R79, desc[UR6][R18.64] ;  /* 0x00000006124fb981 */ /* 0x0002e8000c1e1500 */
[----:B------:R-:W-:Y:S01]  /*19b70*/  ISETP.GE.U32.AND P3, PT, R23, 0x7ffffe6d, PT ;  /* 0x7ffffe6d1700780c */ /* 0x000fe20003f66070 */
[----:B------:R0:W-:Y:S01]  /*19b80*/  STL.64 [R1+0x14b0], R90 ;  /* 0x0014b05a01007387 */ /* 0x0001e20000100a00 */
[----:B------:R-:W-:Y:S01]  /*19b90*/  IMAD R23, R92, 0x92, RZ ;  /* 0x000000925c177824 */ /* 0x000fe200078e02ff */
[----:B------:R-:W-:Y:S02]  /*19ba0*/  PRMT R88, RZ, 0x7610, R88 ;  /* 0x00007610ff587816 */ /* 0x000fe40000000058 */
[----:B------:R4:W-:Y:S01]  /*19bb0*/  STL.64 [R1+0x14a8], R86 ;  /* 0x0014a85601007387 */ /* 0x0009e20000100a00 */
[----:B------:R-:W-:-:S03]  /*19bc0*/  PRMT R89, RZ, 0x7610, R89 ;  /* 0x00007610ff597816 */ /* 0x000fc60000000059 */
[----:B------:R1:W-:Y:S01]  /*19bd0*/  STL.64 [R1+0x14a0], R24 ;  /* 0x0014a01801007387 */ /* 0x0003e20000100a00 */
[----:B------:R-:W-:-:S03]  /*19be0*/  PRMT R6, RZ, 0x7610, R6 ;  /* 0x00007610ff067816 */ /* 0x000fc60000000006 */
[----:B------:R1:W-:Y:S01]  /*19bf0*/  STL.64 [R1+0x1498], R18 ;  /* 0x0014981201007387 */ /* 0x0003e20000100a00 */
[----:B0-----:R-:W-:Y:S01]  /*19c00*/  IMAD.WIDE R90, R23, 0x2, R10 ;  /* 0x00000002175a7825 */ /* 0x001fe200078e020a */
[----:B------:R-:W-:-:S03]  /*19c10*/  PRMT R7, RZ, 0x7610, R7 ;  /* 0x00007610ff077816 */ /* 0x000fc60000000007 */
[C---:B----4-:R-:W-:Y:S01]  /*19c20*/  IMAD.WIDE R86, R23.reuse, 0x2, R14 ;  /* 0x0000000217567825 */ /* 0x050fe200078e020e */
[----:B------:R-:W-:Y:S03]  /*19c30*/  STL.64 [R1+0x4a38], R80 ;  /* 0x004a385001007387 */ /* 0x000fe60000100a00 */
[----:B-1----:R-:W-:-:S04]  /*19c40*/  IMAD.WIDE R24, R23, 0x2, R12 ;  /* 0x0000000217187825 */ /* 0x002fc800078e020c */
[----:B------:R-:W-:Y:S01]  /*19c50*/  IMAD.WIDE R18, R23, 0x2, R2 ;  /* 0x0000000217127825 */ /* 0x000fe200078e0202 */
[----:B------:R0:W-:Y:S04]  /*19c60*/  STL.64 [R1+0x1490], R90 ;  /* 0x0014905a01007387 */ /* 0x0001e80000100a00 */
[----:B------:R-:W4:Y:S04]  /*19c70*/  @!P5 LDG.E.U16 R88, desc[UR6][R18.64] ;  /* 0x000000061258d981 */ /* 0x000f28000c1e1500 */
[----:B------:R-:W2:Y:S04]  /*19c80*/  @!P5 LDG.E.U16 R89, desc[UR6][R90.64] ;  /* 0x000000065a59d981 */ /* 0x000ea8000c1e1500 */
[----:B------:R1:W-:Y:S04]  /*19c90*/  STL.64 [R1+0x1488], R18 ;  /* 0x0014881201007387 */ /* 0x0003e80000100a00 */
[----:B------:R-:W3:Y:S04]  /*19ca0*/  @!P5 LDG.E.U16 R6, desc[UR6][R24.64] ;  /* 0x000000061806d981 */ /* 0x000ee8000c1e1500 */
[----:B0-----:R-:W3:Y:S04]  /*19cb0*/  LDL.LU.64 R90, [R1+0x4ec0] ;  /* 0x004ec000015a7983 */ /* 0x001ee80000300a00 */
[----:B------:R0:W3:Y:S04]  /*19cc0*/  @!P5 LDG.E.U16 R7, desc[UR6][R86.64] ;  /* 0x000000065607d981 */ /* 0x0000e8000c1e1500 */
[----:B------:R0:W-:Y:S04]  /*19cd0*/  STL.64 [R1+0x1480], R86 ;  /* 0x0014805601007387 */ /* 0x0001e80000100a00 */
[----:B-1----:R-:W3:Y:S01]  /*19ce0*/  LDL.LU.64 R18, [R1+0x4eb8] ;  /* 0x004eb80001127983 */ /* 0x002ee20000300a00 */
[----:B------:R-:W-:-:S03]  /*19cf0*/  VIADD R23, R16, 0xffffff6b ;  /* 0xffffff6b10177836 */ /* 0x000fc60000000000 */
[----:B------:R1:W-:Y:S02]  /*19d00*/  STL.64 [R1+0x1478], R24 ;  /* 0x0014781801007387 */ /* 0x0003e40000100a00 */
[----:B------:R-:W-:Y:S01]  /*19d10*/  ISETP.GE.U32.AND P5, PT, R23, 0x7ffffe6c, PT ;  /* 0x7ffffe6c1700780c */ /* 0x000fe20003fa6070 */
[----:B------:R-:W-:-:S04]  /*19d20*/  IMAD R23, R92, 0x93, RZ ;  /* 0x000000935c177824 */ /* 0x000fc800078e02ff */
[----:B0-----:R-:W-:-:S04]  /*19d30*/  IMAD.WIDE R86, R23, 0x2, R14 ;  /* 0x0000000217567825 */ /* 0x001fc800078e020e */
[C---:B-1----:R-:W-:Y:S01]  /*19d40*/  IMAD.WIDE R24, R23.reuse, 0x2, R12 ;  /* 0x0000000217187825 */ /* 0x042fe200078e020c */
[----:B----4-:R-:W-:Y:S04]  /*19d50*/  STL [R1+0xb8], R88 ;  /* 0x0000b85801007387 */ /* 0x010fe80000100800 */
[----:B--2---:R0:W-:Y:S04]  /*19d60*/  STL [R1+0xbc], R89 ;  /* 0x0000bc5901007387 */ /* 0x0041e80000100800 */
[----:B---3--:R-:W-:Y:S01]  /*19d70*/  STL [R1+0xb0], R6 ;  /* 0x0000b00601007387 */ /* 0x008fe20000100800 */
        /* <DEDUP_REMOVED lines=88> */
[----:B------:R-:W4:Y:S01]  /*1a300*/  @!P5 LDG.E.U16 R7, desc[UR6][R86.64] ;  /* 0x000000065607d981 */ /* 0x000f22000c1e1500 */
[----:B------:R-:W-:-:S03]  /*1a310*/  VIADD R23, R16, 0xffffff66 ;  /* 0xffffff6610177836 */ /* 0x000fc60000000000 */
[----:B------:R-:W-:Y:S02]  /*1a320*/  STL.64 [R1+0x1400], R86 ;  /* 0x0014005601007387 */ /* 0x000fe40000100a00 */
[----:B------:R-:W-:Y:S02]  /*1a330*/  ISETP.GE.U32.AND P5, PT, R23, 0x7ffffe67, PT ;  /* 0x7ffffe671700780c */ /* 0x000fe40003fa6070 */
[----:B-1----:R-:W4:Y:S01]  /*1a340*/  LDL.LU.64 R18, [R1+0x4e78] ;  /* 0x004e780001127983 */ /* 0x002f220000300a00 */
[----:B------:R-:W-:-:S03]  /*1a350*/  IMAD R23, R92, 0x97, RZ ;  /* 0x000000975c177824 */ /* 0x000fc600078e02ff */
[----:B------:R-:W-:Y:S04]  /*1a360*/  STL.64 [R1+0x13f8], R24 ;  /* 0x0013f81801007387 */ /* 0x000fe80000100a00 */
        /* <DEDUP_REMOVED lines=8> */
[----:B0-----:R-:W-:-:S05]  /*1a3f0*/  IMAD.WIDE R6, R23, 0x2, R2 ;  /* 0x0000000217067825 */ /* 0x001fca00078e0202 */
[----:B------:R-:W3:Y:S01]  /*1a400*/  @!P3 LDG.E.U16 R90, desc[UR6][R6.64] ;  /* 0x00000006065ab981 */ /* 0x000ee2000c1e1500 */
[----:B------:R-:W-:Y:S01]  /*1a410*/  PRMT R19, RZ, 0x7610, R19 ;  /* 0x00007610ff137816 */ /* 0x000fe20000000013 */
[----:B------:R-:W-:Y:S01]  /*1a420*/  IMAD.WIDE R86, R23, 0x2, R14 ;  /* 0x0000000217567825 */ /* 0x000fe200078e020e */
[----:B------:R-:W-:-:S03]  /*1a430*/  PRMT R18, RZ, 0x7610, R18 ;  /* 0x00007610ff127816 */ /* 0x000fc60000000012 */
[----:B------:R-:W-:Y:S01]  /*1a440*/  IMAD.WIDE R24, R23, 0x2, R12 ;  /* 0x0000000217187825 */ /* 0x000fe200078e020c */
[----:B------:R0:W-:Y:S03]  /*1a450*/  STL.64 [R1+0x13f0], R88 ;  /* 0x0013f05801007387 */ /* 0x0001e60000100a00 */
[----:B------:R-:W-:Y:S01]  /*1a460*/  VIADD R23, R16, 0xffffff65 ;  /* 0xffffff6510177836 */ /* 0x000fe20000000000 */
[----:B------:R1:W-:Y:S04]  /*1a470*/  STL.64 [R1+0x13e8], R6 ;  /* 0x0013e80601007387 */ /* 0x0003e80000100a00 */
[----:B------:R4:W2:Y:S04]  /*1a480*/  @!P3 LDG.E.U16 R19, desc[UR6][R86.64] ;  /* 0x000000065613b981 */ /* 0x0008a8000c1e1500 */
[----:B0-----:R-:W2:Y:S04]  /*1a490*/  LDL.LU.64 R88, [R1+0x4e70] ;  /* 0x004e700001587983 */ /* 0x001ea80000300a00 */
[----:B------:R0:W2:Y:S01]  /*1a4a0*/  @!P3 LDG.E.U16 R18, desc[UR6][R24.64] ;  /* 0x000000061812b981 */ /* 0x0000a2000c1e1500 */
[----:B------:R-:W-:Y:S01]  /*1a4b0*/  ISETP.GE.U32.AND P3, PT, R23, 0x7ffffe66, PT ;  /* 0x7ffffe661700780c */ /* 0x000fe20003f66070 */
[----:B------:R-:W-:-:S02]  /*1a4c0*/  IMAD R23, R92, 0x99, RZ ;  /* 0x000000995c177824 */ /* 0x000fc400078e02ff */
[----:B------:R4:W-:Y:S01]  /*1a4d0*/  STL.64 [R1+0x13e0], R86 ;  /* 0x0013e05601007387 */ /* 0x0009e20000100a00 */
[----:B------:R-:W-:-:S03]  /*1a4e0*/  PRMT R78, RZ, 0x7610, R78 ;  /* 0x00007610ff4e7816 */ /* 0x000fc6000000004e */
[----:B-1----:R-:W2:Y:S04]  /*1a4f0*/  LDL.LU.64 R6, [R1+0x4e68] ;  /* 0x004e680001067983 */ /* 0x002ea80000300a00 */
[----:B------:R0:W-:Y:S01]  /*1a500*/  STL.64 [R1+0x13d8], R24 ;  /* 0x0013d81801007387 */ /* 0x0001e20000100a00 */
[----:B------:R-:W-:Y:S02]  /*1a510*/  PRMT R77, RZ, 0x7610, R77 ;  /* 0x00007610ff4d7816 */ /* 0x000fe4000000004d */
[----:B------:R-:W-:Y:S01]  /*1a520*/  PRMT R76, RZ, 0x7610, R76 ;  /* 0x00007610ff4c7816 */ /* 0x000fe2000000004c */
[----:B----4-:R-:W-:-:S05]  /*1a530*/  IMAD.WIDE R86, R23, 0x2, R2 ;  /* 0x0000000217567825 */ /* 0x010fca00078e0202 */
[----:B------:R-:W4:Y:S01]  /*1a540*/  @!P5 LDG.E.U16 R77, desc[UR6][R86.64] ;  /* 0x00000006564dd981 */ /* 0x000f22000c1e1500 */
[----:B0-----:R-:W-:-:S05]  /*1a550*/  IMAD.WIDE R24, R23, 0x2, R14 ;  /* 0x0000000217187825 */ /* 0x001fca00078e020e */
[----:B------:R-:W4:Y:S04]  /*1a560*/  @!P5 LDG.E.U16 R76, desc[UR6][R24.64] ;  /* 0x00000006184cd981 */ /* 0x000f28000c1e1500 */
[----:B---3--:R-:W-:Y:S04]  /*1a570*/  STL [R1+0x27f0], R90 ;  /* 0x0027f05a01007387 */ /* 0x008fe80000100800 */
[----:B--2---:R0:W-:Y:S02]  /*1a580*/  STL [R1+0x27f4], R91 ;  /* 0x0027f45b01007387 */ /* 0x0041e40000100800 */
[----:B0-----:R-:W-:-:S05]  /*1a590*/  IMAD.WIDE R90, R23, 0x2, R10 ;  /* 0x00000002175a7825 */ /* 0x001fca00078e020a */
[----:B------:R0:W2:Y:S01]  /*1a5a0*/  @!P5 LDG.E.U16 R78, desc[UR6][R90.64] ;  /* 0x000000065a4ed981 */ /* 0x0000a2000c1e1500 */
[----:B------:R-:W-:-:S03]  /*1a5b0*/  PRMT R75, RZ, 0x7610, R75 ;  /* 0x00007610ff4b7816 */ /* 0x000fc6000000004b */
[----:B------:R-:W-:Y:S04]  /*1a5c0*/  STL [R1+0x27e8], R18 ;  /* 0x0027e81201007387 */ /* 0x000fe80000100800 */
[----:B------:R1:W-:Y:S04]  /*1a5d0*/  STL [R1+0x27ec], R19 ;  /* 0x0027ec1301007387 */ /* 0x0003e80000100800 */
[----:B------:R0:W-:Y:S01]  /*1a5e0*/  STL.64 [R1+0x13b0], R90 ;  /* 0x0013b05a01007387 */ /* 0x0001e20000100a00 */
        /* <DEDUP_REMOVED lines=8> */
[----:B------:R-:W-:Y:S01]  /*1a670*/  PRMT R89, RZ, 0x7610, R89 ;  /* 0x00007610ff597816 */ /* 0x000fe20000000059 */
[----:B0-----:R-:W-:Y:S01]  /*1a680*/  IMAD.WIDE R90, R23, 0x2, R10 ;  /* 0x00000002175a7825 */ /* 0x001fe200078e020a */
[----:B------:R-:W-:-:S02]  /*1a690*/  PRMT R6, RZ, 0x7610, R6 ;  /* 0x00007610ff067816 */ /* 0x000fc40000000006 */
[----:B------:R-:W-:Y:S02]  /*1a6a0*/  PRMT R7, RZ, 0x7610, R7 ;  /* 0x00007610ff077816 */ /* 0x000fe40000000007 */
[----:B------:R-:W3:Y:S01]  /*1a6b0*/  @!P3 LDG.E.U16 R89, desc[UR6][R90.64] ;  /* 0x000000065a59b981 */ /* 0x000ee2000c1e1500 */
[----:B-1----:R-:W-:-:S04]  /*1a6c0*/  IMAD.WIDE R86, R23, 0x2, R14 ;  /* 0x0000000217567825 */ /* 0x002fc800078e020e */
[C---:B----4-:R-:W-:Y:S01]  /*1a6d0*/  IMAD.WIDE R24, R23.reuse, 0x2, R12 ;  /* 0x0000000217187825 */ /* 0x050fe200078e020c */
[----:B------:R0:W4:Y:S04]  /*1a6e0*/  @!P3 LDG.E.U16 R7, desc[UR6][R86.64] ;  /* 0x000000065607b981 */ /* 0x000128000c1e1500 */
[----:B------:R1:W3:Y:S04]  /*1a6f0*/  @!P3 LDG.E.U16 R6, desc[UR6][R24.64] ;  /* 0x000000061806b981 */ /* 0x0002e8000c1e1500 */
[----:B--2---:R-:W-:Y:S04]  /*1a700*/  STL.64 [R1+0x4a40], R78 ;  /* 0x004a404e01007387 */ /* 0x004fe80000100a00 */
[----:B------:R2:W-:Y:S04]  /*1a710*/  STL.64 [R1+0x1398], R18 ;  /* 0x0013981201007387 */ /* 0x0005e80000100a00 */
[----:B------:R-:W-:Y:S04]  /*1a720*/  STL.64 [R1+0x4a88], R78 ;  /* 0x004a884e01007387 */ /* 0x000fe80000100a00 */
[----:B------:R-:W-:Y:S01]  /*1a730*/  STL.64 [R1+0x4ad8], R78 ;  /* 0x004ad84e01007387 */ /* 0x000fe20000100a00 */
[----:B--2---:R-:W-:-:S03]  /*1a740*/  IMAD.WIDE R18, R23, 0x2, R2 ;  /* 0x0000000217127825 */ /* 0x004fc600078e0202 */
[----:B------:R-:W-:Y:S04]  /*1a750*/  STL.64 [R1+0x4a48], R76 ;  /* 0x004a484c01007387 */ /* 0x000fe80000100a00 */
[----:B------:R-:W-:Y:S04]  /*1a760*/  STL [R1+0x4a60], R76 ;  /* 0x004a604c01007387 */ /* 0x000fe80000100800 */
[----:B------:R-:W-:Y:S04]  /*1a770*/  STL.64 [R1+0x4a80], R76 ;  /* 0x004a804c01007387 */ /* 0x000fe80000100a00 */
[----:B------:R-:W2:Y:S04]  /*1a780*/  @!P3 LDG.E.U16 R88, desc[UR6][R18.64] ;  /* 0x000000061258b981 */ /* 0x000ea8000c1e1500 */
[----:B------:R0:W-:Y:S04]  /*1a790*/  STL.64 [R1+0x1390], R90 ;  /* 0x0013905a01007387 */ /* 0x0001e80000100a00 */
[----:B------:R1:W-:Y:S04]  /*1a7a0*/  STL.64 [R1+0x1388], R18 ;  /* 0x0013881201007387 */ /* 0x0003e80000100a00 */
        /* <DEDUP_REMOVED lines=11> */
[----:B------:R-:W-:Y:S04]  /*1a860*/  STL [R1+0xa0], R6 ;  /* 0x0000a00601007387 */ /* 0x000fe80000100800 */
[----:B----4-:R1:W-:Y:S01]  /*1a870*/  STL [R1+0xa4], R7 ;  /* 0x0000a40701007387 */ /* 0x0103e20000100800 */
[----:B0-----:R-:W-:Y:S01]  /*1a880*/  IMAD.WIDE R88, R23, 0x2, R10 ;  /* 0x0000000217587825 */ /* 0x001fe200078e020a */
[----:B------:R-:W-:-:S02]  /*1a890*/  PRMT R90, RZ, 0x7610, R90 ;  /* 0x00007610ff5a7816 */ /* 0x000fc4000000005a */
[----:B------:R-:W-:Y:S01]  /*1a8a0*/  PRMT R91, RZ, 0x7610, R91 ;  /* 0x00007610ff5b7816 */ /* 0x000fe2000000005b */
[----:B-1----:R-:W-:Y:S01]  /*1a8b0*/  IMAD.WIDE R6, R23, 0x2, R2 ;  /* 0x0000000217067825 */ /* 0x002fe200078e0202 */
[----:B------:R-:W-:Y:S02]  /*1a8c0*/  PRMT R18, RZ, 0x7610, R18 ;  /* 0x00007610ff127816 */ /* 0x000fe40000000012 */
[----:B------:R-:W-:Y:S02]  /*1a8d0*/  PRMT R19, RZ, 0x7610, R19 ;  /* 0x00007610ff137816 */ /* 0x000fe40000000013 */
[----:B------:R-:W2:Y:S04]  /*1a8e0*/  @!P5 LDG.E.U16 R90, desc[UR6][R6.64] ;  /* 0x00000006065ad981 */ /* 0x000ea8000c1e1500 */
        /* <DEDUP_REMOVED lines=87> */
[----:B---3--:R-:W-:Y:S04]  /*1ae60*/  STL [R1+0x2708], R88 ;  /* 0x0027085801007387 */ /* 0x008fe80000100800 */
[----:B--2---:R0:W-:Y:S04]  /*1ae70*/  STL [R1+0x270c], R89 ;  /* 0x00270c5901007387 */ /* 0x0041e80000100800 */
[----:B----4-:R-:W-:Y:S01]  /*1ae80*/  STL [R1+0x2700], R6 ;  /* 0x0027000601007387 */ /* 0x010fe20000100800 */
[----:B------:R-:W-:-:S02]  /*1ae90*/  PRMT R90, RZ, 0x7610, R90 ;  /* 0x00007610ff5a7816 */ /* 0x000fc4000000005a */
[----:B------:R-:W-:Y:S01]  /*1aea0*/  PRMT R91, RZ, 0x7610, R91 ;  /* 0x00007610ff5b7816 */ /* 0x000fe2000000005b */
[----:B------:R1:W-:Y:S01]  /*1aeb0*/  STL [R1+0x2704], R7 ;  /* 0x0027040701007387 */ /* 0x0003e20000100800 */
[----:B0-----:R-:W-:-:S05]  /*1aec0*/  IMAD.WIDE R88, R23, 0x2, R10 ;  /* 0x0000000217587825 */ /* 0x001fca00078e020a */
[----:B------:R-:W2:Y:S01]  /*1aed0*/  @!P5 LDG.E.U16 R91, desc[UR6][R88.64] ;  /* 0x00000006585bd981 */ /* 0x000ea2000c1e1500 */
[----:B-1----:R-:W-:-:S05]  /*1aee0*/  IMAD.WIDE R6, R23, 0x2, R2 ;  /* 0x0000000217067825 */ /* 0x002fca00078e0202 */
        /* <DEDUP_REMOVED lines=122> */
[----:B0-----:R-:W-:Y:S01]  /*1b690*/  IMAD.WIDE R88, R23, 0x2, R10 ;  /* 0x0000000217587825 */ /* 0x001fe200078e020a */
[----:B------:R0:W-:Y:S04]  /*1b6a0*/  STL [R1+0x4a8], R7 ;  /* 0x0004a80701007387 */ /* 0x0001e80000100800 */
[----:B------:R1:W-:Y:S01]  /*1b6b0*/  STL.64 [R1+0xf20], R88 ;  /* 0x000f205801007387 */ /* 0x0003e20000100a00 */
[----:B------:R-:W-:-:S03]  /*1b6c0*/  PRMT R18, RZ, 0x7610, R18 ;  /* 0x00007610ff127816 */ /* 0x000fc60000000012 */
[----:B------:R-:W2:Y:S01]  /*1b6d0*/  @!P3 LDG.E.U16 R91, desc[UR6][R88.64] ;  /* 0x00000006585bb981 */ /* 0x000ea2000c1e1500 */
[----:B0-----:R-:W-:Y:S01]  /*1b6e0*/  IMAD.WIDE R6, R23, 0x2, R2 ;  /* 0x0000000217067825 */ /* 0x001fe200078e0202 */
[----:B------:R-:W-:Y:S02]  /*1b6f0*/  PRMT R19, RZ, 0x7610, R19 ;  /* 0x00007610ff137816 */ /* 0x000fe40000000013 */
[----:B------:R-:W3:Y:S04]  /*1b700*/  @!P3 LDG.E.U16 R18, desc[UR6][R24.64] ;  /* 0x000000061812b981 */ /* 0x000ee8000c1e1500 */
[----:B------:R0:W-:Y:S04]  /*1b710*/  STL.64 [R1+0xef8], R6 ;  /* 0x000ef80601007387 */ /* 0x0001e80000100a00 */
[----:B------:R-:W4:Y:S04]  /*1b720*/  @!P3 LDG.E.U16 R90, desc[UR6][R6.64] ;  /* 0x00000006065ab981 */ /* 0x000f28000c1e1500 */
[----:B-1----:R-:W2:Y:S04]  /*1b730*/  LDL.LU.64 R88, [R1+0x4dd0] ;  /* 0x004dd00001587983 */ /* 0x002ea80000300a00 */
[----:B------:R1:W-:Y:S04]  /*1b740*/  STL.64 [R1+0xed8], R86 ;  /* 0x000ed85601007387 */ /* 0x0003e80000100a00 */
[----:B0-----:R-:W3:Y:S04]  /*1b750*/  LDL.LU.64 R6, [R1+0x4dc8] ;  /* 0x004dc80001067983 */ /* 0x001ee80000300a00 */
[----:B------:R1:W3:Y:S01]  /*1b760*/  @!P3 LDG.E.U16 R19, desc[UR6][R86.64] ;  /* 0x000000065613b981 */ /* 0x0002e2000c1e1500 */
[----:B------:R-:W-:-:S05]  /*1b770*/  VIADD R23, R16, 0xffffff58 ;  /* 0xffffff5810177836 */ /* 0x000fca0000000000 */
[----:B------:R-:W-:Y:S01]  /*1b780*/  ISETP.GE.U32.AND P3, PT, R23, 0x7ffffe59, PT ;  /* 0x7ffffe591700780c */ /* 0x000fe20003f66070 */
[----:B------:R-:W-:Y:S01]  /*1b790*/  IMAD R23, R92, 0xa6, RZ ;  /* 0x000000a65c177824 */ /* 0x000fe200078e02ff */
[----:B------:R0:W-:Y:S03]  /*1b7a0*/  STL.64 [R1+0xeb8], R24 ;  /* 0x000eb81801007387 */ /* 0x0001e60000100a00 */
[----:B-1----:R-:W-:-:S04]  /*1b7b0*/  IMAD.WIDE R86, R23, 0x2, R10 ;  /* 0x0000000217567825 */ /* 0x002fc800078e020a */
[----:B0-----:R-:W-:Y:S01]  /*1b7c0*/  IMAD.WIDE R24, R23, 0x2, R14 ;  /* 0x0000000217187825 */ /* 0x001fe200078e020e */
[----:B----4-:R-:W-:Y:S01]  /*1b7d0*/  STL [R1+0x5d4], R90 ;  /* 0x0005d45a01007387 */ /* 0x010fe20000100800 */
[----:B--2---:R-:W-:-:S03]  /*1b7e0*/  PRMT R89, RZ, 0x7610, R89 ;  /* 0x00007610ff597816 */ /* 0x004fc60000000059 */
[----:B------:R0:W-:Y:S01]  /*1b7f0*/  STL [R1+0x5d8], R91 ;  /* 0x0005d85b01007387 */ /* 0x0001e20000100800 */
[----:B------:R-:W-:-:S03]  /*1b800*/  PRMT R88, RZ, 0x7610, R88 ;  /* 0x00007610ff587816 */ /* 0x000fc60000000058 */
[----:B---3--:R-:W-:Y:S01]  /*1b810*/  STL [R1+0x5cc], R18 ;  /* 0x0005cc1201007387 */ /* 0x008fe20000100800 */
[----:B------:R-:W-:-:S03]  /*1b820*/  PRMT R6, RZ, 0x7610, R6 ;  /* 0x00007610ff067816 */ /* 0x000fc60000000006 */
[----:B------:R-:W2:Y:S01]  /*1b830*/  @!P5 LDG.E.U16 R89, desc[UR6][R86.64] ;  /* 0x000000065659d981 */ /* 0x000ea2000c1e1500 */
[C---:B0-----:R-:W-:Y:S01]  /*1b840*/  IMAD.WIDE R90, R23.reuse, 0x2, R2 ;  /* 0x00000002175a7825 */ /* 0x041fe200078e0202 */
[----:B------:R-:W-:Y:S02]  /*1b850*/  PRMT R7, RZ, 0x7610, R7 ;  /* 0x00007610ff077816 */ /* 0x000fe40000000007 */
[----:B------:R0:W-:Y:S04]  /*1b860*/  STL [R1+0x5d0], R19 ;  /* 0x0005d01301007387 */ /* 0x0001e80000100800 */
[----:B------:R1:W-:Y:S04]  /*1b870*/  STL.64 [R1+0xea0], R86 ;  /* 0x000ea05601007387 */ /* 0x0003e80000100a00 */
[----:B------:R-:W3:Y:S01]  /*1b880*/  @!P5 LDG.E.U16 R88, desc[UR6][R90.64] ;  /* 0x000000065a58d981 */ /* 0x000ee2000c1e1500 */
[----:B0-----:R-:W-:-:S03]  /*1b890*/  IMAD.WIDE R18, R23, 0x2, R12 ;  /* 0x0000000217127825 */ /* 0x001fc600078e020c */
[----:B------:R0:W-:Y:S04]  /*1b8a0*/  STL.64 [R1+0xe80], R90 ;  /* 0x000e805a01007387 */ /* 0x0001e80000100a00 */
[----:B-1----:R-:W4:Y:S04]  /*1b8b0*/  LDL.LU.64 R86, [R1+0x4dc0] ;  /* 0x004dc00001567983 */ /* 0x002f280000300a00 */
[----:B------:R1:W-:Y:S04]  /*1b8c0*/  STL.64 [R1+0xe50], R24 ;  /* 0x000e501801007387 */ /* 0x0003e80000100a00 */
[----:B------:R-:W4:Y:S04]  /*1b8d0*/  @!P5 LDG.E.U16 R6, desc[UR6][R18.64] ;  /* 0x000000061206d981 */ /* 0x000f28000c1e1500 */
[----:B0-----:R-:W4:Y:S04]  /*1b8e0*/  LDL.LU.64 R90, [R1+0x4db8] ;  /* 0x004db800015a7983 */ /* 0x001f280000300a00 */
[----:B------:R1:W4:Y:S01]  /*1b8f0*/  @!P5 LDG.E.U16 R7, desc[UR6][R24.64] ;  /* 0x000000061807d981 */ /* 0x000322000c1e1500 */
[----:B------:R-:W-:-:S03]  /*1b900*/  VIADD R23, R16, 0xffffff56 ;  /* 0xffffff5610177836 */ /* 0x000fc60000000000 */
[----:B------:R0:W-:Y:S02]  /*1b910*/  STL.64 [R1+0xe40], R18 ;  /* 0x000e401201007387 */ /* 0x0001e40000100a00 */
[----:B------:R-:W-:Y:S01]  /*1b920*/  ISETP.GE.U32.AND P5, PT, R23, 0x7ffffe57, PT ;  /* 0x7ffffe571700780c */ /* 0x000fe20003fa6070 */
[----:B------:R-:W-:Y:S01]  /*1b930*/  IMAD R23, R92, 0xa7, RZ ;  /* 0x000000a75c177824 */ /* 0x000fe200078e02ff */
[----:B------:R-:W-:Y:S02]  /*1b940*/  PRMT R8, RZ, 0x7610, R8 ;  /* 0x00007610ff087816 */ /* 0x000fe40000000008 */
[----:B------:R-:W-:Y:S01]  /*1b950*/  PRMT R9, RZ, 0x7610, R9 ;  /* 0x00007610ff097816 */ /* 0x000fe20000000009 */
[----:B-1----:R-:W-:-:S04]  /*1b960*/  IMAD.WIDE R24, R23, 0x2, R84 ;  /* 0x0000000217187825 */ /* 0x002fc800078e0254 */
[C---:B0-----:R-:W-:Y:S01]  /*1b970*/  IMAD.WIDE R18, R23.reuse, 0x2, R82 ;  /* 0x0000000217127825 */ /* 0x041fe200078e0252 */
[----:B------:R0:W4:Y:S04]  /*1b980*/  @!P3 LDG.E.U16 R9, desc[UR6][R24.64] ;  /* 0x000000061809b981 */ /* 0x000128000c1e1500 */
[----:B------:R1:W4:Y:S04]  /*1b990*/  @!P3 LDG.E.U16 R8, desc[UR6][R18.64] ;  /* 0x000000061208b981 */ /* 0x000328000c1e1500 */
[----:B---3--:R-:W-:Y:S04]  /*1b9a0*/  STL [R1+0x26f8], R88 ;  /* 0x0026f85801007387 */ /* 0x008fe80000100800 */
[----:B--2---:R2:W-:Y:S04]  /*1b9b0*/  STL [R1+0x26fc], R89 ;  /* 0x0026fc5901007387 */ /* 0x0045e80000100800 */
[----:B----4-:R-:W-:Y:S01]  /*1b9c0*/  STL [R1+0x26f0], R6 ;  /* 0x0026f00601007387 */ /* 0x010fe20000100800 */
[----:B--2---:R-:W-:Y:S01]  /*1b9d0*/  IMAD.WIDE R88, R23, 0x2, R10 ;  /* 0x0000000217587825 */ /* 0x004fe200078e020a */
[----:B------:R-:W-:-:S02]  /*1b9e0*/  PRMT R90, RZ, 0x7610, R90 ;  /* 0x00007610ff5a7816 */ /* 0x000fc4000000005a */
[----:B------:R-:W-:Y:S01]  /*1b9f0*/  PRMT R91, RZ, 0x7610, R91 ;  /* 0x00007610ff5b7816 */ /* 0x000fe2000000005b */
[----:B------:R2:W-:Y:S05]  /*1ba00*/  STL [R1+0x26f4], R7 ;  /* 0x0026f40701007387 */ /* 0x0005ea0000100800 */
[----:B------:R-:W3:Y:S01]  /*1ba10*/  @!P3 LDG.E.U16 R91, desc[UR6][R88.64] ;  /* 0x00000006585bb981 */ /* 0x000ee2000c1e1500 */
[----:B--2---:R-:W-:-:S03]  /*1ba20*/  IMAD.WIDE R6, R23, 0x2, R2 ;  /* 0x0000000217067825 */ /* 0x004fc600078e0202 */
[----:B------:R2:W-:Y:S04]  /*1ba30*/  STL.64 [R1+0xe38], R88 ;  /* 0x000e385801007387 */ /* 0x0005e80000100a00 */
[----:B------:R-:W4:Y:S04]  /*1ba40*/  @!P3 LDG.E.U16 R90, desc[UR6][R6.64] ;  /* 0x00000006065ab981 */ /* 0x000f28000c1e1500 */
[----:B------:R0:W-:Y:S04]  /*1ba50*/  STL.64 [R1+0xe30], R6 ;  /* 0x000e300601007387 */ /* 0x0001e80000100a00 */
[----:B--2---:R-:W2:Y:S04]  /*1ba60*/  LDL.LU.64 R88, [R1+0x4db0] ;  /* 0x004db00001587983 */ /* 0x004ea80000300a00 */
[----:B------:R1:W-:Y:S04]  /*1ba70*/  STL.64 [R1+0xe28], R24 ;  /* 0x000e281801007387 */ /* 0x0003e80000100a00 */
[----:B0-----:R-:W2:Y:S01]  /*1ba80*/  LDL.LU.64 R6, [R1+0x4da8] ;  /* 0x004da80001067983 */ /* 0x001ea20000300a00 */
[----:B------:R-:W-:-:S03]  /*1ba90*/  VIADD R23, R16, 0xffffff55 ;  /* 0xffffff5510177836 */ /* 0x000fc60000000000 */
[----:B------:R0:W-:Y:S02]  /*1baa0*/  STL.64 [R1+0xe20], R18 ;  /* 0x000e201201007387 */ /* 0x0001e40000100a00 */
[----:B------:R-:W-:Y:S01]  /*1bab0*/  ISETP.GE.U32.AND P3, PT, R23, 0x7ffffe56, PT ;  /* 0x7ffffe561700780c */ /* 0x000fe20003f66070 */
[----:B------:R-:W-:Y:S01]  /*1bac0*/  IMAD R23, R92, 0xa9, RZ ;  /* 0x000000a95c177824 */ /* 0x000fe200078e02ff */
[----:B------:R-:W-:Y:S02]  /*1bad0*/  PRMT R70, RZ, 0x7610, R70 ;  /* 0x00007610ff467816 */ /* 0x000fe40000000046 */
[----:B------:R-:W-:Y:S01]  /*1bae0*/  PRMT R69, RZ, 0x7610, R69 ;  /* 0x00007610ff457816 */ /* 0x000fe20000000045 */
[C---:B-1----:R-:W-:Y:S01]  /*1baf0*/  IMAD.WIDE R24, R23.reuse, 0x2, R86 ;  /* 0x0000000217187825 */ /* 0x042fe200078e0256 */
[----:B------:R-:W-:Y:S02]  /*1bb00*/  PRMT R68, RZ, 0x7610, R68 ;  /* 0x00007610ff447816 */ /* 0x000fe40000000044 */
[----:B------:R-:W-:Y:S01]  /*1bb10*/  PRMT R67, RZ, 0x7610, R67 ;  /* 0x00007610ff437816 */ /* 0x000fe20000000043 */
[----:B0-----:R-:W-:Y:S01]  /*1bb20*/  IMAD.WIDE R18, R23, 0x2, R84 ;  /* 0x0000000217127825 */ /* 0x001fe200078e0254 */
[----:B------:R-:W2:Y:S04]  /*1bb30*/  @!P5 LDG.E.U16 R69, desc[UR6][R24.64] ;  /* 0x000000061845d981 */ /* 0x000ea8000c1e1500 */
[----:B------:R-:W2:Y:S01]  /*1bb40*/  @!P5 LDG.E.U16 R68, desc[UR6][R18.64] ;  /* 0x000000061244d981 */ /* 0x000ea2000c1e1500 */
[----:B------:R-:W-:-:S02]  /*1bb50*/  PRMT R65, RZ, 0x7610, R65 ;  /* 0x00007610ff417816 */ /* 0x000fc40000000041 */
[----:B------:R-:W-:Y:S01]  /*1bb60*/  PRMT R64, RZ, 0x7610, R64 ;  /* 0x00007610ff407816 */ /* 0x000fe20000000040 */
[----:B----4-:R-:W-:Y:S04]  /*1bb70*/  STL [R1+0x27d0], R90 ;  /* 0x0027d05a01007387 */ /* 0x010fe80000100800 */
[----:B---3--:R2:W-:Y:S04]  /*1bb80*/  STL [R1+0x27d4], R91 ;  /* 0x0027d45b01007387 */ /* 0x0085e80000100800 */
[----:B------:R-:W-:Y:S04]  /*1bb90*/  STL [R1+0x27c8], R8 ;  /* 0x0027c80801007387 */ /* 0x000fe80000100800 */
[----:B------:R0:W-:Y:S01]  /*1bba0*/  STL [R1+0x27cc], R9 ;  /* 0x0027cc0901007387 */ /* 0x0001e20000100800 */
[----:B--2---:R-:W-:-:S05]  /*1bbb0*/  IMAD.WIDE R90, R23, 0x2, R88 ;  /* 0x00000002175a7825 */ /* 0x004fca00078e0258 */
[----:B------:R1:W2:Y:S01]  /*1bbc0*/  @!P5 LDG.E.U16 R70, desc[UR6][R90.64] ;  /* 0x000000065a46d981 */ /* 0x0002a2000c1e1500 */
[----:B0-----:R-:W-:-:S04]  /*1bbd0*/  IMAD.WIDE R8, R23, 0x2, R82 ;  /* 0x0000000217087825 */ /* 0x001fc800078e0252 */
[----:B------:R-:W-:Y:S01]  /*1bbe0*/  VIADD R23, R16, 0xffffff54 ;  /* 0xffffff5410177836 */ /* 0x000fe20000000000 */
[----:B------:R0:W3:Y:S04]  /*1bbf0*/  @!P5 LDG.E.U16 R67, desc[UR6][R8.64] ;  /* 0x000000060843d981 */ /* 0x0000e8000c1e1500 */
[----:B------:R-:W-:Y:S01]  /*1bc00*/  ISETP.GE.U32.AND P5, PT, R23, 0x7ffffe55, PT ;  /* 0x7ffffe551700780c */ /* 0x000fe20003fa6070 */
[----:B------:R1:W-:Y:S01]  /*1bc10*/  STL.64 [R1+0xdb8], R90 ;  /* 0x000db85a01007387 */ /* 0x0003e20000100a00 */
[----:B------:R-:W-:-:S03]  /*1bc20*/  IMAD R23, R92, 0xaa, RZ ;  /* 0x000000aa5c177824 */ /* 0x000fc600078e02ff */
[----:B------:R4:W-:Y:S04]  /*1bc30*/  STL.64 [R1+0xdb0], R24 ;  /* 0x000db01801007387 */ /* 0x0009e80000100a00 */
[----:B------:R0:W-:Y:S01]  /*1bc40*/  STL.64 [R1+0xda8], R18 ;  /* 0x000da81201007387 */ /* 0x0001e20000100a00 */
[----:B------:R-:W-:-:S03]  /*1bc50*/  PRMT R6, RZ, 0x7610, R6 ;  /* 0x00007610ff067816 */ /* 0x000fc60000000006 */
[----:B------:R0:W-:Y:S01]  /*1bc60*/  STL.64 [R1+0xda0], R8 ;  /* 0x000da00801007387 */ /* 0x0001e20000100a00 */
[----:B-1----:R-:W-:Y:S01]  /*1bc70*/  IMAD.WIDE R90, R23, 0x2, R86 ;  /* 0x00000002175a7825 */ /* 0x002fe200078e0256 */
[----:B------:R-:W-:-:S03]  /*1bc80*/  PRMT R7, RZ, 0x7610, R7 ;  /* 0x00007610ff077816 */ /* 0x000fc60000000007 */
[C---:B----4-:R-:W-:Y:S01]  /*1bc90*/  IMAD.WIDE R24, R23.reuse, 0x2, R84 ;  /* 0x0000000217187825 */ /* 0x050fe200078e0254 */
[----:B------:R-:W4:Y:S03]  /*1bca0*/  @!P3 LDG.E.U16 R64, desc[UR6][R90.64] ;  /* 0x000000065a40b981 */ /* 0x000f26000c1e1500 */
[C---:B0-----:R-:W-:Y:S01]  /*1bcb0*/  IMAD.WIDE R18, R23.reuse, 0x2, R82 ;  /* 0x0000000217127825 */ /* 0x041fe200078e0252 */
[----:B------:R0:W2:Y:S03]  /*1bcc0*/  @!P3 LDG.E.U16 R7, desc[UR6][R24.64] ;  /* 0x000000061807b981 */ /* 0x0000a6000c1e1500 */
[----:B------:R-:W-:Y:S01]  /*1bcd0*/  IMAD.WIDE R8, R23, 0x2, R88 ;  /* 0x0000000217087825 */ /* 0x000fe200078e0258 */
[----:B------:R1:W2:Y:S04]  /*1bce0*/  @!P3 LDG.E.U16 R6, desc[UR6][R18.64] ;  /* 0x000000061206b981 */ /* 0x0002a8000c1e1500 */
[----:B------:R0:W-:Y:S04]  /*1bcf0*/  STL.64 [R1+0xd98], R8 ;  /* 0x000d980801007387 */ /* 0x0001e80000100a00 */
[----:B------:R0:W-:Y:S04]  /*1bd00*/  STL.64 [R1+0xd90], R90 ;  /* 0x000d905a01007387 */ /* 0x0001e80000100a00 */
[----:B------:R-:W2:Y:S04]  /*1bd10*/  @!P3 LDG.E.U16 R65, desc[UR6][R8.64] ;  /* 0x000000060841b981 */ /* 0x000ea8000c1e1500 */
[----:B0-----:R-:W3:Y:S04]  /*1bd20*/  LDL.LU.64 R8, [R1+0x4da0] ;  /* 0x004da00001087983 */ /* 0x001ee80000300a00 */
[----:B------:R0:W-:Y:S04]  /*1bd30*/  STL.64 [R1+0xd88], R24 ;  /* 0x000d881801007387 */ /* 0x0001e80000100a00 */
[----:B------:R-:W3:Y:S01]  /*1bd40*/  LDL.LU.64 R90, [R1+0x4d98] ;  /* 0x004d9800015a7983 */ /* 0x000ee20000300a00 */
        /* <DEDUP_REMOVED lines=8> */
[----:B------:R-:W-:Y:S04]  /*1bdd0*/  STL [R1+0x80], R6 ;  /* 0x0000800601007387 */ /* 0x000fe80000100800 */
[----:B------:R1:W-:Y:S01]  /*1bde0*/  STL [R1+0x84], R7 ;  /* 0x0000840701007387 */ /* 0x0003e20000100800 */
[----:B---3--:R-:W-:Y:S01]  /*1bdf0*/  PRMT R8, RZ, 0x7610, R8 ;  /* 0x00007610ff087816 */ /* 0x008fe20000000008 */
[----:B0-----:R-:W-:Y:S01]  /*1be00*/  IMAD.WIDE R64, R23, 0x2, R88 ;  /* 0x0000000217407825 */ /* 0x001fe200078e0258 */
[----:B------:R-:W-:-:S04]  /*1be10*/  PRMT R9, RZ, 0x7610, R9 ;  /* 0x00007610ff097816 */ /* 0x000fc80000000009 */
[----:B------:R-:W2:Y:S01]  /*1be20*/  @!P5 LDG.E.U16 R8, desc[UR6][R18.64] ;  /* 0x000000061208d981 */ /* 0x000ea2000c1e1500 */
[----:B------:R-:W-:Y:S01]  /*1be30*/  PRMT R91, RZ, 0x7610, R91 ;  /* 0x00007610ff5b7816 */ /* 0x000fe2000000005b */
[----:B-1----:R-:W-:Y:S01]  /*1be40*/  IMAD.WIDE R6, R23, 0x2, R86 ;  /* 0x0000000217067825 */ /* 0x002fe200078e0256 */
[----:B------:R-:W-:Y:S01]  /*1be50*/  PRMT R90, RZ, 0x7610, R90 ;  /* 0x00007610ff5a7816 */ /* 0x000fe2000000005a */
[----:B------:R0:W-:Y:S04]  /*1be60*/  STL.64 [R1+0xd78], R64 ;  /* 0x000d784001007387 */ /* 0x0001e80000100a00 */
[----:B------:R1:W3:Y:S04]  /*1be70*/  @!P5 LDG.E.U16 R9, desc[UR6][R24.64] ;  /* 0x000000061809d981 */ /* 0x0002e8000c1e1500 */
[----:B------:R4:W-:Y:S04]  /*1be80*/  STL.64 [R1+0xd70], R6 ;  /* 0x000d700601007387 */ /* 0x0009e80000100a00 */
[----:B------:R-:W3:Y:S04]  /*1be90*/  @!P5 LDG.E.U16 R91, desc[UR6][R64.64] ;  /* 0x00000006405bd981 */ /* 0x000ee8000c1e1500 */
[----:B------:R-:W3:Y:S04]  /*1bea0*/  @!P5 LDG.E.U16 R90, desc[UR6][R6.64] ;  /* 0x00000006065ad981 */ /* 0x000ee8000c1e1500 */
[----:B0-----:R-:W3:Y:S04]  /*1beb0*/  LDL.LU.64 R64, [R1+0x4d90] ;  /* 0x004d900001407983 */ /* 0x001ee80000300a00 */
[----:B------:R1:W-:Y:S04]  /*1bec0*/  STL.64 [R1+0xd68], R24 ;  /* 0x000d681801007387 */ /* 0x0003e80000100a00 */
[----:B----4-:R-:W4:Y:S01]  /*1bed0*/  LDL.LU.64 R6, [R1+0x4d88] ;  /* 0x004d880001067983 */ /* 0x010f220000300a00 */
[----:B------:R-:W-:-:S03]  /*1bee0*/  IADD3 R23, PT, PT, R16, -0xae, RZ ;  /* 0xffffff5210177810 */ /* 0x000fc60007ffe0ff */
[----:B------:R0:W-:Y:S01]  /*1bef0*/  STL.64 [R1+0xd60], R18 ;  /* 0x000d601201007387 */ /* 0x0001e20000100a00 */
[----:B------:R-:W-:Y:S01]  /*1bf00*/  ISETP.GE.U32.AND P5, PT, R23, 0x7ffffe53, PT ;  /* 0x7ffffe531700780c */ /* 0x000fe20003fa6070 */
[----:B------:R-:W-:-:S04]  /*1bf10*/  IMAD R23, R92, 0xac, RZ ;  /* 0x000000ac5c177824 */ /* 0x000fc800078e02ff */
[----:B-1----:R-:W-:-:S04]  /*1bf20*/  IMAD.WIDE R24, R23, 0x2, R84 ;  /* 0x0000000217187825 */ /* 0x002fc800078e0254 */
[C---:B0-----:R-:W-:Y:S01]  /*1bf30*/  IMAD.WIDE R18, R23.reuse, 0x2, R82 ;  /* 0x0000000217127825 */ /* 0x041fe200078e0252 */
        /* <DEDUP_REMOVED lines=9> */
[----:B0-----:R-:W-:Y:S01]  /*1bfd0*/  IMAD.WIDE R90, R23, 0x2, R86 ;  /* 0x00000002175a7825 */ /* 0x001fe200078e0256 */
[----:B----4-:R-:W-:Y:S02]  /*1bfe0*/  PRMT R6, RZ, 0x7610, R6 ;  /* 0x00007610ff067816 */ /* 0x010fe40000000006 */
[----:B------:R-:W-:Y:S02]  /*1bff0*/  PRMT R7, RZ, 0x7610, R7 ;  /* 0x00007610ff077816 */ /* 0x000fe40000000007 */
[----:B------:R0:W-:Y:S04]  /*1c000*/  STL.64 [R1+0xd50], R90 ;  /* 0x000d505a01007387 */ /* 0x0001e80000100a00 */
[----:B------:R-:W3:Y:S04]  /*1c010*/  @!P3 LDG.E.U16 R64, desc[UR6][R90.64] ;  /* 0x000000065a40b981 */ /* 0x000ee8000c1e1500 */
[----:B-1----:R-:W4:Y:S04]  /*1c020*/  LDL.LU.64 R8, [R1+0x4d80] ;  /* 0x004d800001087983 */ /* 0x002f280000300a00 */
[----:B------:R1:W-:Y:S04]  /*1c030*/  STL.64 [R1+0xd48], R24 ;  /* 0x000d481801007387 */ /* 0x0003e80000100a00 */
[----:B------:R-:W2:Y:S04]  /*1c040*/  @!P3 LDG.E.U16 R6, desc[UR6][R18.64] ;  /* 0x000000061206b981 */ /* 0x000ea8000c1e1500 */
[----:B0-----:R-:W2:Y:S04]  /*1c050*/  LDL.LU.64 R90, [R1+0x4d78] ;  /* 0x004d7800015a7983 */ /* 0x001ea80000300a00 */
[----:B------:R1:W2:Y:S01]  /*1c060*/  @!P3 LDG.E.U16 R7, desc[UR6][R24.64] ;  /* 0x000000061807b981 */ /* 0x0002a2000c1e1500 */
[----:B------:R-:W-:-:S03]  /*1c070*/  VIADD R23, R16, 0xffffff51 ;  /* 0xffffff5110177836 */ /* 0x000fc60000000000 */
[----:B------:R0:W-:Y:S02]  /*1c080*/  STL.64 [R1+0xd40], R18 ;  /* 0x000d401201007387 */ /* 0x0001e40000100a00 */
[----:B------:R-:W-:Y:S01]  /*1c090*/  ISETP.GE.U32.AND P3, PT, R23, 0x7ffffe52, PT ;  /* 0x7ffffe521700780c */ /* 0x000fe20003f66070 */
[----:B------:R-:W-:-:S04]  /*1c0a0*/  IMAD R23, R92, 0xad, RZ ;  /* 0x000000ad5c177824 */ /* 0x000fc800078e02ff */
[----:B-1----:R-:W-:-:S04]  /*1c0b0*/  IMAD.WIDE R24, R23, 0x2, R84 ;  /* 0x0000000217187825 */ /* 0x002fc800078e0254 */
[----:B0-----:R-:W-:Y:S01]  /*1c0c0*/  IMAD.WIDE R18, R23, 0x2, R82 ;  /* 0x0000000217127825 */ /* 0x001fe200078e0252 */
[----:B---3--:R-:W-:Y:S01]  /*1c0d0*/  STL [R1+0x49c], R64 ;  /* 0x00049c4001007387 */ /* 0x008fe20000100800 */
[----:B----4-:R-:W-:-:S03]  /*1c0e0*/  PRMT R8, RZ, 0x7610, R8 ;  /* 0x00007610ff087816 */ /* 0x010fc60000000008 */
[----:B--2---:R0:W-:Y:S01]  /*1c0f0*/  STL [R1+0x4a0], R65 ;  /* 0x0004a04101007387 */ /* 0x0041e20000100800 */
[----:B------:R-:W-:-:S03]  /*1c100*/  PRMT R9, RZ, 0x7610, R9 ;  /* 0x00007610ff097816 */ /* 0x000fc60000000009 */
[----:B------:R-:W2:Y:S04]  /*1c110*/  @!P5 LDG.E.U16 R8, desc[UR6][R18.64] ;  /* 0x000000061208d981 */ /* 0x000ea8000c1e1500 */
[----:B------:R-:W-:Y:S01]  /*1c120*/  STL [R1+0x494], R6 ;  /* 0x0004940601007387 */ /* 0x000fe20000100800 */
[C---:B0-----:R-:W-:Y:S01]  /*1c130*/  IMAD.WIDE R64, R23.reuse, 0x2, R88 ;  /* 0x0000000217407825 */ /* 0x041fe200078e0258 */
[----:B------:R-:W-:Y:S02]  /*1c140*/  PRMT R91, RZ, 0x7610, R91 ;  /* 0x00007610ff5b7816 */ /* 0x000fe4000000005b */
[----:B------:R-:W-:Y:S01]  /*1c150*/  PRMT R90, RZ, 0x7610, R90 ;  /* 0x00007610ff5a7816 */ /* 0x000fe2000000005a */
[----:B------:R0:W3:Y:S04]  /*1c160*/  @!P5 LDG.E.U16 R9, desc[UR6][R24.64] ;  /* 0x000000061809d981 */ /* 0x0000e8000c1e1500 */
[----:B------:R1:W-:Y:S04]  /*1c170*/  STL [R1+0x498], R7 ;  /* 0x0004980701007387 */ /* 0x0003e80000100800 */
[----:B------:R4:W-:Y:S04]  /*1c180*/  STL.64 [R1+0xd38], R64 ;  /* 0x000d384001007387 */ /* 0x0009e80000100a00 */
[----:B------:R0:W3:Y:S01]  /*1c190*/  @!P5 LDG.E.U16 R91, desc[UR6][R64.64] ;  /* 0x00000006405bd981 */ /* 0x0000e2000c1e1500 */
[----:B-1----:R-:W-:-:S05]  /*1c1a0*/  IMAD.WIDE R6, R23, 0x2, R86 ;  /* 0x0000000217067825 */ /* 0x002fca00078e0256 */
[----:B------:R1:W-:Y:S04]  /*1c1b0*/  STL.64 [R1+0xd30], R6 ;  /* 0x000d300601007387 */ /* 0x0003e80000100a00 */
[----:B------:R-:W3:Y:S04]  /*1c1c0*/  @!P5 LDG.E.U16 R90, desc[UR6][R6.64] ;  /* 0x00000006065ad981 */ /* 0x000ee8000c1e1500 */
[----:B----4-:R-:W4:Y:S04]  /*1c1d0*/  LDL.LU.64 R64, [R1+0x4d70] ;  /* 0x004d700001407983 */ /* 0x010f280000300a00 */
        /* <DEDUP_REMOVED lines=11> */
[----:B------:R-:W-:Y:S01]  /*1c290*/  STL [R1+0x5c4], R90 ;  /* 0x0005c45a01007387 */ /* 0x000fe20000100800 */
[----:B----4-:R-:W-:-:S03]  /*1c2a0*/  PRMT R65, RZ, 0x7610, R65 ;  /* 0x00007610ff417816 */ /* 0x010fc60000000041 */
[----:B------:R0:W-:Y:S01]  /*1c2b0*/  STL [R1+0x5c8], R91 ;  /* 0x0005c85b01007387 */ /* 0x0001e20000100800 */
[----:B------:R-:W-:-:S03]  /*1c2c0*/  PRMT R64, RZ, 0x7610, R64 ;  /* 0x00007610ff407816 */ /* 0x000fc60000000040 */
        /* <DEDUP_REMOVED lines=12> */
[----:B------:R-:W-:-:S03]  /*1c390*/  VIADD R23, R16, 0xffffff4e ;  /* 0xffffff4e10177836 */ /* 0x000fc60000000000 */
[----:B------:R0:W-:Y:S02]  /*1c3a0*/  STL.64 [R1+0xcb8], R18 ;  /* 0x000cb81201007387 */ /* 0x0001e40000100a00 */
[----:B------:R-:W-:Y:S01]  /*1c3b0*/  ISETP.GE.U32.AND P3, PT, R23, 0x7ffffe4f, PT ;  /* 0x7ffffe4f1700780c */ /* 0x000fe20003f66070 */
[----:B------:R-:W-:-:S04]  /*1c3c0*/  IMAD R23, R92, 0xaf, RZ ;  /* 0x000000af5c177824 */ /* 0x000fc800078e02ff */
[----:B-1----:R-:W-:-:S04]  /*1c3d0*/  IMAD.WIDE R24, R23, 0x2, R84 ;  /* 0x0000000217187825 */ /* 0x002fc800078e0254 */
[----:B0-----:R-:W-:Y:S01]  /*1c3e0*/  IMAD.WIDE R18, R23, 0x2, R82 ;  /* 0x0000000217127825 */ /* 0x001fe200078e0252 */
[----:B----4-:R-:W-:Y:S04]  /*1c3f0*/  STL [R1+0x26e8], R64 ;  /* 0x0026e84001007387 */ /* 0x010fe80000100800 */
[----:B--2---:R0:W-:Y:S01]  /*1c400*/  STL [R1+0x26ec], R65 ;  /* 0x0026ec4101007387 */ /* 0x0041e20000100800 */
[----:B------:R-:W-:-:S03]  /*1c410*/  PRMT R8, RZ, 0x7610, R8 ;  /* 0x00007610ff087816 */ /* 0x000fc60000000008 */
[----:B---3--:R-:W-:Y:S01]  /*1c420*/  STL [R1+0x26bc], R6 ;  /* 0x0026bc0601007387 */ /* 0x008fe20000100800 */
[----:B------:R-:W-:Y:S02]  /*1c430*/  PRMT R9, RZ, 0x7610, R9 ;  /* 0x00007610ff097816 */ /* 0x000fe40000000009 */
[----:B------:R-:W-:Y:S01]  /*1c440*/  PRMT R90, RZ, 0x7610, R90 ;  /* 0x00007610ff5a7816 */ /* 0x000fe2000000005a */
[----:B------:R-:W2:Y:S01]  /*1c450*/  @!P5 LDG.E.U16 R8, desc[UR6][R18.64] ;  /* 0x000000061208d981 */ /* 0x000ea2000c1e1500 */
[----:B------:R-:W-:Y:S01]  /*1c460*/  PRMT R91, RZ, 0x7610, R91 ;  /* 0x00007610ff5b7816 */ /* 0x000fe2000000005b */
[C---:B0-----:R-:W-:Y:S02]  /*1c470*/  IMAD.WIDE R64, R23.reuse, 0x2, R88 ;  /* 0x0000000217407825 */ /* 0x041fe400078e0258 */
[----:B------:R0:W-:Y:S04]  /*1c480*/  STL [R1+0x26e4], R7 ;  /* 0x0026e40701007387 */ /* 0x0001e80000100800 */
[----:B------:R1:W-:Y:S04]  /*1c490*/  STL.64 [R1+0xcb0], R64 ;  /* 0x000cb04001007387 */ /* 0x0003e80000100a00 */
[----:B------:R-:W3:Y:S01]  /*1c4a0*/  @!P5 LDG.E.U16 R91, desc[UR6][R64.64] ;  /* 0x00000006405bd981 */ /* 0x000ee2000c1e1500 */
[----:B0-----:R-:W-:-:S03]  /*1c4b0*/  IMAD.WIDE R6, R23, 0x2, R86 ;  /* 0x0000000217067825 */ /* 0x001fc600078e0256 */
[----:B------:R0:W4:Y:S04]  /*1c4c0*/  @!P5 LDG.E.U16 R9, desc[UR6][R24.64] ;  /* 0x000000061809d981 */ /* 0x000128000c1e1500 */
[----:B------:R-:W2:Y:S04]  /*1c4d0*/  @!P5 LDG.E.U16 R90, desc[UR6][R6.64] ;  /* 0x00000006065ad981 */ /* 0x000ea8000c1e1500 */
[----:B------:R0:W-:Y:S04]  /*1c4e0*/  STL.64 [R1+0xc98], R6 ;  /* 0x000c980601007387 */ /* 0x0001e80000100a00 */
[----:B-1----:R-:W4:Y:S04]  /*1c4f0*/  LDL.LU.64 R64, [R1+0x4d50] ;  /* 0x004d500001407983 */ /* 0x002f280000300a00 */
[----:B------:R1:W-:Y:S04]  /*1c500*/  STL.64 [R1+0xc80], R24 ;  /* 0x000c801801007387 */ /* 0x0003e80000100a00 */
[----:B0-----:R-:W4:Y:S01]  /*1c510*/  LDL.LU.64 R6, [R1+0x4d48] ;  /* 0x004d480001067983 */ /* 0x001f220000300a00 */
[----:B------:R-:W-:-:S03]  /*1c520*/  VIADD R23, R16, 0xffffff4d ;  /* 0xffffff4d10177836 */ /* 0x000fc60000000000 */
[----:B------:R0:W-:Y:S02]  /*1c530*/  STL.64 [R1+0xc68], R18 ;  /* 0x000c681201007387 */ /* 0x0001e40000100a00 */
[----:B------:R-:W-:Y:S01]  /*1c540*/  ISETP.GE.U32.AND P5, PT, R23, 0x7ffffe4e, PT ;  /* 0x7ffffe4e1700780c */ /* 0x000fe20003fa6070 */
[----:B------:R-:W-:Y:S01]  /*1c550*/  IMAD R23, R92, 0xb1, RZ ;  /* 0x000000b15c177824 */ /* 0x000fe200078e02ff */
[----:B------:R-:W-:Y:S02]  /*1c560*/  PRMT R66, RZ, 0x7610, R66 ;  /* 0x00007610ff427816 */ /* 0x000fe40000000042 */
[----:B------:R-:W-:Y:S01]  /*1c570*/  PRMT R63, RZ, 0x7610, R63 ;  /* 0x00007610ff3f7816 */ /* 0x000fe2000000003f */
[----:B-1----:R-:W-:-:S04]  /*1c580*/  IMAD.WIDE R24, R23, 0x2, R86 ;  /* 0x0000000217187825 */ /* 0x002fc800078e0256 */
[----:B0-----:R-:W-:Y:S01]  /*1c590*/  IMAD.WIDE R18, R23, 0x2, R84 ;  /* 0x0000000217127825 */ /* 0x001fe200078e0254 */
[----:B------:R-:W-:Y:S02]  /*1c5a0*/  PRMT R43, RZ, 0x7610, R43 ;  /* 0x00007610ff2b7816 */ /* 0x000fe4000000002b */
[----:B------:R-:W-:Y:S01]  /*1c5b0*/  PRMT R42, RZ, 0x7610, R42 ;  /* 0x00007610ff2a7816 */ /* 0x000fe2000000002a */
[----:B--2---:R-:W-:Y:S04]  /*1c5c0*/  STL [R1+0x27c0], R90 ;  /* 0x0027c05a01007387 */ /* 0x004fe80000100800 */
[----:B---3--:R0:W-:Y:S04]  /*1c5d0*/  STL [R1+0x27c4], R91 ;  /* 0x0027c45b01007387 */ /* 0x0081e80000100800 */
[----:B------:R-:W-:Y:S01]  /*1c5e0*/  STL [R1+0x27b8], R8 ;  /* 0x0027b80801007387 */ /* 0x000fe20000100800 */
[----:B----4-:R-:W-:-:S02]  /*1c5f0*/  PRMT R65, RZ, 0x7610, R65 ;  /* 0x00007610ff417816 */ /* 0x010fc40000000041 */
[----:B------:R-:W-:Y:S01]  /*1c600*/  PRMT R64, RZ, 0x7610, R64 ;  /* 0x00007610ff407816 */ /* 0x000fe20000000040 */
[----:B------:R1:W-:Y:S01]  /*1c610*/  STL [R1+0x27bc], R9 ;  /* 0x0027bc0901007387 */ /* 0x0003e20000100800 */
[----:B0-----:R-:W-:-:S03]  /*1c620*/  IMAD.WIDE R90, R23, 0x2, R88 ;  /* 0x00000002175a7825 */ /* 0x001fc600078e0258 */
[----:B------:R-:W2:Y:S04]  /*1c630*/  @!P3 LDG.E.U16 R65, desc[UR6][R24.64] ;  /* 0x000000061841b981 */ /* 0x000ea8000c1e1500 */
[----:B------:R0:W3:Y:S01]  /*1c640*/  @!P3 LDG.E.U16 R66, desc[UR6][R90.64] ;  /* 0x000000065a42b981 */ /* 0x0000e2000c1e1500 */
[----:B-1----:R-:W-:-:S03]  /*1c650*/  IMAD.WIDE R8, R23, 0x2, R82 ;  /* 0x0000000217087825 */ /* 0x002fc600078e0252 */
[----:B------:R1:W4:Y:S01]  /*1c660*/  @!P3 LDG.E.U16 R64, desc[UR6][R18.64] ;  /* 0x000000061240b981 */ /* 0x000322000c1e1500 */
[----:B------:R-:W-:-:S03]  /*1c670*/  VIADD R23, R16, 0xffffff4c ;  /* 0xffffff4c10177836 */ /* 0x000fc60000000000 */
[----:B------:R0:W2:Y:S02]  /*1c680*/  @!P3 LDG.E.U16 R63, desc[UR6][R8.64] ;  /* 0x00000006083fb981 */ /* 0x0000a4000c1e1500 */
[----:B------:R-:W-:Y:S02]  /*1c690*/  ISETP.GE.U32.AND P3, PT, R23, 0x7ffffe4d, PT ;  /* 0x7ffffe4d1700780c */ /* 0x000fe40003f66070 */
[----:B------:R0:W-:Y:S01]  /*1c6a0*/  STL.64 [R1+0xc10], R90 ;  /* 0x000c105a01007387 */ /* 0x0001e20000100a00 */
[----:B------:R-:W-:-:S03]  /*1c6b0*/  IMAD R23, R92, 0xb2, RZ ;  /* 0x000000b25c177824 */ /* 0x000fc600078e02ff */
[----:B------:R1:W-:Y:S04]  /*1c6c0*/  STL.64 [R1+0xbf8], R24 ;  /* 0x000bf81801007387 */ /* 0x0003e80000100a00 */
[----:B------:R1:W-:Y:S01]  /*1c6d0*/  STL.64 [R1+0xbe0], R18 ;  /* 0x000be01201007387 */ /* 0x0003e20000100a00 */
[----:B------:R-:W-:-:S03]  /*1c6e0*/  PRMT R6, RZ, 0x7610, R6 ;  /* 0x00007610ff067816 */ /* 0x000fc60000000006 */
[----:B------:R1:W-:Y:S01]  /*1c6f0*/  STL.64 [R1+0xbc8], R8 ;  /* 0x000bc80801007387 */ /* 0x0003e20000100a00 */
[----:B0-----:R-:W-:Y:S01]  /*1c700*/  IMAD.WIDE R90, R23, 0x2, R86 ;  /* 0x00000002175a7825 */ /* 0x001fe200078e0256 */
[----:B------:R-:W-:-:S03]  /*1c710*/  PRMT R7, RZ, 0x7610, R7 ;  /* 0x00007610ff077816 */ /* 0x000fc60000000007 */
[C---:B-1----:R-:W-:Y:S01]  /*1c720*/  IMAD.WIDE R24, R23.reuse, 0x2, R84 ;  /* 0x0000000217187825 */ /* 0x042fe200078e0254 */
[----:B------:R-:W2:Y:S03]  /*1c730*/  @!P5 LDG.E.U16 R42, desc[UR6][R90.64] ;  /* 0x000000065a2ad981 */ /* 0x000ea6000c1e1500 */
[C---:B------:R-:W-:Y:S01]  /*1c740*/  IMAD.WIDE R18, R23.reuse, 0x2, R82 ;  /* 0x0000000217127825 */ /* 0x040fe200078e0252 */
[----:B------:R0:W3:Y:S03]  /*1c750*/  @!P5 LDG.E.U16 R7, desc[UR6][R24.64] ;  /* 0x000000061807d981 */ /* 0x0000e6000c1e1500 */
[----:B------:R-:W-:Y:S01]  /*1c760*/  IMAD.WIDE R8, R23, 0x2, R88 ;  /* 0x0000000217087825 */ /* 0x000fe200078e0258 */
[----:B------:R1:W3:Y:S04]  /*1c770*/  @!P5 LDG.E.U16 R6, desc[UR6][R18.64] ;  /* 0x000000061206d981 */ /* 0x0002e8000c1e1500 */
[----:B------:R0:W-:Y:S04]  /*1c780*/  STL.64 [R1+0xbc0], R8 ;  /* 0x000bc00801007387 */ /* 0x0001e80000100a00 */
[----:B------:R0:W-:Y:S04]  /*1c790*/  STL.64 [R1+0xba8], R90 ;  /* 0x000ba85a01007387 */ /* 0x0001e80000100a00 */
[----:B------:R-:W3:Y:S04]  /*1c7a0*/  @!P5 LDG.E.U16 R43, desc[UR6][R8.64] ;  /* 0x00000006082bd981 */ /* 0x000ee8000c1e1500 */
[----:B0-----:R-:W4:Y:S04]  /*1c7b0*/  LDL.LU.64 R8, [R1+0x4d40] ;  /* 0x004d400001087983 */ /* 0x001f280000300a00 */
[----:B------:R0:W-:Y:S04]  /*1c7c0*/  STL.64 [R1+0xb90], R24 ;  /* 0x000b901801007387 */ /* 0x0001e80000100a00 */
[----:B------:R-:W4:Y:S01]  /*1c7d0*/  LDL.LU.64 R90, [R1+0x4d38] ;  /* 0x004d3800015a7983 */ /* 0x000f220000300a00 */
        /* <DEDUP_REMOVED lines=9> */
[----:B------:R1:W-:Y:S01]  /*1c870*/  STL [R1+0x74], R7 ;  /* 0x0000740701007387 */ /* 0x0003e20000100800 */
[----:B----4-:R-:W-:Y:S01]  /*1c880*/  PRMT R8, RZ, 0x7610, R8 ;  /* 0x00007610ff087816 */ /* 0x010fe20000000008 */
        /* <DEDUP_REMOVED lines=14> */
[----:B------:R-:W-:-:S03]  /*1c970*/  VIADD R23, R16, 0xffffff4a ;  /* 0xffffff4a10177836 */ /* 0x000fc60000000000 */
[----:B------:R0:W-:Y:S02]  /*1c980*/  STL.64 [R1+0xb58], R18 ;  /* 0x000b581201007387 */ /* 0x0001e40000100a00 */
        /* <DEDUP_REMOVED lines=89> */
[----:B------:R-:W3:Y:S04]  /*1cf20*/  @!P3 LDG.E.U16 R91, desc[UR6][R42.64] ;  /* 0x000000062a5bb981 */ /* 0x000ee8000c1e1500 */
[----:B------:R1:W4:Y:S01]  /*1cf30*/  @!P3 LDG.E.U16 R9, desc[UR6][R24.64] ;  /* 0x000000061809b981 */ /* 0x000322000c1e1500 */
[----:B0-----:R-:W-:-:S05]  /*1cf40*/  IMAD.WIDE R6, R23, 0x2, R86 ;  /* 0x0000000217067825 */ /* 0x001fca00078e0256 */
        /* <DEDUP_REMOVED lines=9> */
[----:B------:R-:W-:Y:S01]  /*1cfe0*/  IMAD R23, R92, 0xb9, RZ ;  /* 0x000000b95c177824 */ /* 0x000fe200078e02ff */
[----:B------:R-:W-:Y:S02]  /*1cff0*/  PRMT R62, RZ, 0x7610, R62 ;  /* 0x00007610ff3e7816 */ /* 0x000fe4000000003e */
[----:B------:R-:W-:Y:S01]  /*1d000*/  PRMT R61, RZ, 0x7610, R61 ;  /* 0x00007610ff3d7816 */ /* 0x000fe2000000003d */
[C---:B0-----:R-:W-:Y:S01]  /*1d010*/  IMAD.WIDE R24, R23.reuse, 0x2, R86 ;  /* 0x0000000217187825 */ /* 0x041fe200078e0256 */
[----:B------:R-:W-:Y:S02]  /*1d020*/  PRMT R60, RZ, 0x7610, R60 ;  /* 0x00007610ff3c7816 */ /* 0x000fe4000000003c */
[----:B------:R-:W-:Y:S01]  /*1d030*/  PRMT R59, RZ, 0x7610, R59 ;  /* 0x00007610ff3b7816 */ /* 0x000fe2000000003b */
[C---:B-1----:R-:W-:Y:S01]  /*1d040*/  IMAD.WIDE R18, R23.reuse, 0x2, R84 ;  /* 0x0000000217127825 */ /* 0x042fe200078e0254 */
[----:B------:R-:W4:Y:S04]  /*1d050*/  @!P5 LDG.E.U16 R61, desc[UR6][R24.64] ;  /* 0x00000006183dd981 */ /* 0x000f28000c1e1500 */
[----:B------:R-:W4:Y:S04]  /*1d060*/  @!P5 LDG.E.U16 R60, desc[UR6][R18.64] ;  /* 0x00000006123cd981 */ /* 0x000f28000c1e1500 */
[----:B--2---:R-:W-:Y:S04]  /*1d070*/  STL [R1+0x27b0], R90 ;  /* 0x0027b05a01007387 */ /* 0x004fe80000100800 */
[----:B---3--:R0:W-:Y:S04]  /*1d080*/  STL [R1+0x27b4], R91 ;  /* 0x0027b45b01007387 */ /* 0x0081e80000100800 */
[----:B------:R-:W-:Y:S04]  /*1d090*/  STL [R1+0x27a8], R8 ;  /* 0x0027a80801007387 */ /* 0x000fe80000100800 */
[----:B----4-:R1:W-:Y:S01]  /*1d0a0*/  STL [R1+0x27ac], R9 ;  /* 0x0027ac0901007387 */ /* 0x0103e20000100800 */
[----:B0-----:R-:W-:-:S05]  /*1d0b0*/  IMAD.WIDE R90, R23, 0x2, R88 ;  /* 0x00000002175a7825 */ /* 0x001fca00078e0258 */
[----:B------:R0:W2:Y:S01]  /*1d0c0*/  @!P5 LDG.E.U16 R62, desc[UR6][R90.64] ;  /* 0x000000065a3ed981 */ /* 0x0000a2000c1e1500 */
[----:B-1----:R-:W-:-:S04]  /*1d0d0*/  IMAD.WIDE R8, R23, 0x2, R82 ;  /* 0x0000000217087825 */ /* 0x002fc800078e0252 */
[----:B------:R-:W-:Y:S01]  /*1d0e0*/  VIADD R23, R16, 0xffffff44 ;  /* 0xffffff4410177836 */ /* 0x000fe20000000000 */
[----:B------:R1:W3:Y:S04]  /*1d0f0*/  @!P5 LDG.E.U16 R59, desc[UR6][R8.64] ;  /* 0x00000006083bd981 */ /* 0x0002e8000c1e1500 */
[----:B------:R-:W-:Y:S01]  /*1d100*/  ISETP.GE.U32.AND P5, PT, R23, 0x7ffffe45, PT ;  /* 0x7ffffe451700780c */ /* 0x000fe20003fa6070 */
[----:B------:R0:W-:Y:S01]  /*1d110*/  STL.64 [R1+0xac0], R90 ;  /* 0x000ac05a01007387 */ /* 0x0001e20000100a00 */
[----:B------:R-:W-:-:S03]  /*1d120*/  IMAD R23, R92, 0xba, RZ ;  /* 0x000000ba5c177824 */ /* 0x000fc600078e02ff */
[----:B------:R4:W-:Y:S01]  /*1d130*/  STL.64 [R1+0xab8], R24 ;  /* 0x000ab81801007387 */ /* 0x0009e20000100a00 */
[----:B------:R-:W-:-:S03]  /*1d140*/  PRMT R43, RZ, 0x7610, R43 ;  /* 0x00007610ff2b7816 */ /* 0x000fc6000000002b */
[----:B------:R1:W-:Y:S01]  /*1d150*/  STL.64 [R1+0xb98], R18 ;  /* 0x000b981201007387 */ /* 0x0003e20000100a00 */
[----:B------:R-:W-:-:S03]  /*1d160*/  PRMT R42, RZ, 0x7610, R42 ;  /* 0x00007610ff2a7816 */ /* 0x000fc6000000002a */
[----:B------:R1:W-:Y:S01]  /*1d170*/  STL.64 [R1+0xba0], R8 ;  /* 0x000ba00801007387 */ /* 0x0003e20000100a00 */
[C---:B0-----:R-:W-:Y:S01]  /*1d180*/  IMAD.WIDE R90, R23.reuse, 0x2, R86 ;  /* 0x00000002175a7825 */ /* 0x041fe200078e0256 */
[----:B------:R-:W-:Y:S02]  /*1d190*/  PRMT R6, RZ, 0x7610, R6 ;  /* 0x00007610ff067816 */ /* 0x000fe40000000006 */
[----:B------:R-:W-:Y:S01]  /*1d1a0*/  PRMT R7, RZ, 0x7610, R7 ;  /* 0x00007610ff077816 */ /* 0x000fe20000000007 */
[C---:B----4-:R-:W-:Y:S01]  /*1d1b0*/  IMAD.WIDE R24, R23.reuse, 0x2, R84 ;  /* 0x0000000217187825 */ /* 0x050fe200078e0254 */
[----:B------:R-:W4:Y:S03]  /*1d1c0*/  @!P3 LDG.E.U16 R42, desc[UR6][R90.64] ;  /* 0x000000065a2ab981 */ /* 0x000f26000c1e1500 */
[C---:B-1----:R-:W-:Y:S01]  /*1d1d0*/  IMAD.WIDE R18, R23.reuse, 0x2, R82 ;  /* 0x0000000217127825 */ /* 0x042fe200078e0252 */
        /* <DEDUP_REMOVED lines=62> */
[----:B------:R-:W-:-:S04]  /*1d5c0*/  IMAD R23, R92, 0xbd, RZ ;  /* 0x000000bd5c177824 */ /* 0x000fc800078e02ff */
[----:B-1----:R-:W-:-:S04]  /*1d5d0*/  IMAD.WIDE R24, R23, 0x2, R84 ;  /* 0x0000000217187825 */ /* 0x002fc800078e0254 */
[----:B0-----:R-:W-:Y:S01]  /*1d5e0*/  IMAD.WIDE R18, R23, 0x2, R82 ;  /* 0x0000000217127825 */ /* 0x001fe200078e0252 */
[----:B---3--:R-:W-:Y:S04]  /*1d5f0*/  STL [R1+0x47c], R42 ;  /* 0x00047c2a01007387 */ /* 0x008fe80000100800 */
[----:B--2---:R0:W-:Y:S01]  /*1d600*/  STL [R1+0x480], R43 ;  /* 0x0004802b01007387 */ /* 0x0041e20000100800 */
[----:B----4-:R-:W-:Y:S02]  /*1d610*/  PRMT R8, RZ, 0x7610, R8 ;  /* 0x00007610ff087816 */ /* 0x010fe40000000008 */
[----:B------:R-:W-:-:S04]  /*1d620*/  PRMT R9, RZ, 0x7610, R9 ;  /* 0x00007610ff097816 */ /* 0x000fc80000000009 */
[----:B------:R-:W2:Y:S01]  /*1d630*/  @!P5 LDG.E.U16 R8, desc[UR6][R18.64] ;  /* 0x000000061208d981 */ /* 0x000ea2000c1e1500 */
[----:B0-----:R-:W-:-:S03]  /*1d640*/  IMAD.WIDE R42, R23, 0x2, R88 ;  /* 0x00000002172a7825 */ /* 0x001fc600078e0258 */
[----:B------:R-:W-:Y:S01]  /*1d650*/  STL [R1+0x474], R6 ;  /* 0x0004740601007387 */ /* 0x000fe20000100800 */
[----:B------:R-:W-:Y:S02]  /*1d660*/  PRMT R91, RZ, 0x7610, R91 ;  /* 0x00007610ff5b7816 */ /* 0x000fe4000000005b */
[----:B------:R-:W-:Y:S01]  /*1d670*/  PRMT R90, RZ, 0x7610, R90 ;  /* 0x00007610ff5a7816 */ /* 0x000fe2000000005a */
[----:B------:R0:W3:Y:S04]  /*1d680*/  @!P5 LDG.E.U16 R9, desc[UR6][R24.64] ;  /* 0x000000061809d981 */ /* 0x0000e8000c1e1500 */
[----:B------:R1:W-:Y:S04]  /*1d690*/  STL [R1+0x478], R7 ;  /* 0x0004780701007387 */ /* 0x0003e80000100800 */
[----:B------:R4:W-:Y:S04]  /*1d6a0*/  STL.64 [R1+0xa60], R42 ;  /* 0x000a602a01007387 */ /* 0x0009e80000100a00 */
[----:B------:R-:W3:Y:S01]  /*1d6b0*/  @!P5 LDG.E.U16 R91, desc[UR6][R42.64] ;  /* 0x000000062a5bd981 */ /* 0x000ee2000c1e1500 */
[----:B-1----:R-:W-:-:S05]  /*1d6c0*/  IMAD.WIDE R6, R23, 0x2, R86 ;  /* 0x0000000217067825 */ /* 0x002fca00078e0256 */
[----:B------:R1:W-:Y:S04]  /*1d6d0*/  STL.64 [R1+0xa58], R6 ;  /* 0x000a580601007387 */ /* 0x0003e80000100a00 */
[----:B----4-:R-:W4:Y:S04]  /*1d6e0*/  LDL.LU.64 R42, [R1+0x4cb0] ;  /* 0x004cb000012a7983 */ /* 0x010f280000300a00 */
[----:B------:R-:W4:Y:S04]  /*1d6f0*/  @!P5 LDG.E.U16 R90, desc[UR6][R6.64] ;  /* 0x00000006065ad981 */ /* 0x000f28000c1e1500 */
        /* <DEDUP_REMOVED lines=8> */
[----:B0-----:R-:W-:-:S04]  /*1d780*/  IMAD.WIDE R24, R23, 0x2, R84 ;  /* 0x0000000217187825 */ /* 0x001fc800078e0254 */
[C---:B-1----:R-:W-:Y:S01]  /*1d790*/  IMAD.WIDE R18, R23.reuse, 0x2, R82 ;  /* 0x0000000217127825 */ /* 0x042fe200078e0252 */
[----:B--2---:R-:W-:Y:S04]  /*1d7a0*/  STL [R1+0x59c], R8 ;  /* 0x00059c0801007387 */ /* 0x004fe80000100800 */
[----:B---3--:R0:W-:Y:S02]  /*1d7b0*/  STL [R1+0x5a0], R9 ;  /* 0x0005a00901007387 */ /* 0x0081e40000100800 */
[----:B0-----:R-:W-:-:S05]  /*1d7c0*/  IMAD.WIDE R8, R23, 0x2, R88 ;  /* 0x0000000217087825 */ /* 0x001fca00078e0258 */
[----:B------:R-:W2:Y:S04]  /*1d7d0*/  @!P3 LDG.E.U16 R81, desc[UR6][R8.64] ;  /* 0x000000060851b981 */ /* 0x000ea8000c1e1500 */
[----:B----4-:R-:W-:Y:S04]  /*1d7e0*/  STL [R1+0x5a4], R90 ;  /* 0x0005a45a01007387 */ /* 0x010fe80000100800 */
[----:B------:R0:W-:Y:S01]  /*1d7f0*/  STL [R1+0x5a8], R91 ;  /* 0x0005a85b01007387 */ /* 0x0001e20000100800 */
[----:B------:R-:W-:Y:S02]  /*1d800*/  PRMT R6, RZ, 0x7610, R6 ;  /* 0x00007610ff067816 */ /* 0x000fe40000000006 */
[----:B------:R-:W-:Y:S01]  /*1d810*/  PRMT R7, RZ, 0x7610, R7 ;  /* 0x00007610ff077816 */ /* 0x000fe20000000007 */
[----:B0-----:R-:W-:Y:S01]  /*1d820*/  IMAD.WIDE R90, R23, 0x2, R86 ;  /* 0x00000002175a7825 */ /* 0x001fe200078e0256 */
[----:B------:R0:W-:Y:S04]  /*1d830*/  STL.64 [R1+0xa50], R8 ;  /* 0x000a500801007387 */ /* 0x0001e80000100a00 */
[----:B------:R1:W-:Y:S04]  /*1d840*/  STL.64 [R1+0xa48], R90 ;  /* 0x000a485a01007387 */ /* 0x0003e80000100a00 */
[----:B------:R3:W4:Y:S04]  /*1d850*/  @!P3 LDG.E.U16 R6, desc[UR6][R18.64] ;  /* 0x000000061206b981 */ /* 0x000728000c1e1500 */
[----:B0-----:R-:W2:Y:S04]  /*1d860*/  LDL.LU.64 R8, [R1+0x4ca0] ;  /* 0x004ca00001087983 */ /* 0x001ea80000300a00 */
[----:B------:R-:W-:Y:S04]  /*1d870*/  STL.64 [R1+0xa40], R24 ;  /* 0x000a401801007387 */ /* 0x000fe80000100a00 */
[----:B------:R-:W2:Y:S04]  /*1d880*/  @!P3 LDG.E.U16 R80, desc[UR6][R90.64] ;  /* 0x000000065a50b981 */ /* 0x000ea8000c1e1500 */
[----:B------:R-:W2:Y:S04]  /*1d890*/  @!P3 LDG.E.U16 R7, desc[UR6][R24.64] ;  /* 0x000000061807b981 */ /* 0x000ea8000c1e1500 */
[----:B-1----:R-:W2:Y:S01]  /*1d8a0*/  LDL.LU.64 R90, [R1+0x4c98] ;  /* 0x004c9800015a7983 */ /* 0x002ea20000300a00 */
[----:B------:R-:W-:-:S03]  /*1d8b0*/  VIADD R23, R16, 0xffffff3e ;  /* 0xffffff3e10177836 */ /* 0x000fc60000000000 */
[----:B------:R3:W-:Y:S02]  /*1d8c0*/  STL.64 [R1+0xa38], R18 ;  /* 0x000a381201007387 */ /* 0x0007e40000100a00 */
[----:B------:R-:W-:Y:S01]  /*1d8d0*/  ISETP.GE.U32.AND P3, PT, R23, 0x7ffffe3f, PT ;  /* 0x7ffffe3f1700780c */ /* 0x000fe20003f66070 */
[----:B------:R-:W-:Y:S01]  /*1d8e0*/  IMAD R23, R92, 0xbf, RZ ;  /* 0x000000bf5c177824 */ /* 0x000fe200078e02ff */
[----:B------:R-:W-:Y:S02]  /*1d8f0*/  PRMT R42, RZ, 0x7610, R42 ;  /* 0x00007610ff2a7816 */ /* 0x000fe4000000002a */
[----:B------:R-:W-:Y:S01]  /*1d900*/  PRMT R43, RZ, 0x7610, R43 ;  /* 0x00007610ff2b7816 */ /* 0x000fe2000000002b */
[----:B---3--:R-:W-:Y:S01]  /*1d910*/  IMAD.WIDE R18, R23, 0x2, R82 ;  /* 0x0000000217127825 */ /* 0x008fe200078e0252 */
[----:B----4-:R-:W-:Y:S04]  /*1d920*/  STL [R1+0x7e4], R6 ;  /* 0x0007e40601007387 */ /* 0x010fe80000100800 */
[----:B--2---:R0:W-:Y:S04]  /*1d930*/  STL [R1+0x7e8], R7 ;  /* 0x0007e80701007387 */ /* 0x0041e80000100800 */
[----:B------:R-:W-:Y:S01]  /*1d940*/  STL [R1+0x7ec], R80 ;  /* 0x0007ec5001007387 */ /* 0x000fe20000100800 */
[----:B------:R-:W-:-:S03]  /*1d950*/  PRMT R90, RZ, 0x7610, R90 ;  /* 0x00007610ff5a7816 */ /* 0x000fc6000000005a */
[----:B------:R1:W-:Y:S01]  /*1d960*/  STL [R1+0x7f0], R81 ;  /* 0x0007f05101007387 */ /* 0x0003e20000100800 */
[----:B0-----:R-:W-:-:S03]  /*1d970*/  IMAD.WIDE R6, R23, 0x2, R88 ;  /* 0x0000000217067825 */ /* 0x001fc600078e0258 */
[----:B------:R-:W2:Y:S04]  /*1d980*/  @!P5 LDG.E.U16 R90, desc[UR6][R18.64] ;  /* 0x00000006125ad981 */ /* 0x000ea8000c1e1500 */
[----:B------:R-:W3:Y:S01]  /*1d990*/  @!P5 LDG.E.U16 R43, desc[UR6][R6.64] ;  /* 0x00000006062bd981 */ /* 0x000ee2000c1e1500 */
[----:B-1----:R-:W-:-:S05]  /*1d9a0*/  IMAD.WIDE R80, R23, 0x2, R86 ;  /* 0x0000000217507825 */ /* 0x002fca00078e0256 */
[----:B------:R0:W4:Y:S01]  /*1d9b0*/  @!P5 LDG.E.U16 R42, desc[UR6][R80.64] ;  /* 0x00000006502ad981 */ /* 0x000122000c1e1500 */
[----:B------:R-:W-:Y:S01]  /*1d9c0*/  PRMT R9, RZ, 0x7610, R9 ;  /* 0x00007610ff097816 */ /* 0x000fe20000000009 */
[----:B------:R-:W-:-:S04]  /*1d9d0*/  IMAD.WIDE R24, R23, 0x2, R84 ;  /* 0x0000000217187825 */ /* 0x000fc800078e0254 */
[----:B------:R-:W-:Y:S01]  /*1d9e0*/  VIADD R23, R16, 0xffffff3d ;  /* 0xffffff3d10177836 */ /* 0x000fe20000000000 */
[----:B------:R1:W3:Y:S04]  /*1d9f0*/  @!P5 LDG.E.U16 R9, desc[UR6][R24.64] ;  /* 0x000000061809d981 */ /* 0x0002e8000c1e1500 */
[----:B------:R0:W-:Y:S01]  /*1da00*/  STL.64 [R1+0xa30], R6 ;  /* 0x000a300601007387 */ /* 0x0001e20000100a00 */
[----:B------:R-:W-:Y:S01]  /*1da10*/  ISETP.GE.U32.AND P5, PT, R23, 0x7ffffe3e, PT ;  /* 0x7ffffe3e1700780c */ /* 0x000fe20003fa6070 */
[----:B------:R-:W-:Y:S02]  /*1da20*/  IMAD R23, R92, 0xc1, RZ ;  /* 0x000000c15c177824 */ /* 0x000fe400078e02ff */
[----:B------:R1:W-:Y:S01]  /*1da30*/  STL.64 [R1+0xa28], R80 ;  /* 0x000a285001007387 */ /* 0x0003e20000100a00 */
[----:B------:R-:W-:-:S02]  /*1da40*/  PRMT R58, RZ, 0x7610, R58 ;  /* 0x00007610ff3a7816 */ /* 0x000fc4000000003a */
[----:B------:R-:W-:Y:S01]  /*1da50*/  PRMT R57, RZ, 0x7610, R57 ;  /* 0x00007610ff397816 */ /* 0x000fe20000000039 */
[----:B0-----:R-:W3:Y:S04]  /*1da60*/  LDL.LU.64 R6, [R1+0x4c90] ;  /* 0x004c900001067983 */ /* 0x001ee80000300a00 */
[----:B------:R0:W-:Y:S01]  /*1da70*/  STL.64 [R1+0xbe8], R24 ;  /* 0x000be81801007387 */ /* 0x0001e20000100a00 */
[----:B-1----:R-:W-:-:S03]  /*1da80*/  IMAD.WIDE R80, R23, 0x2, R86 ;  /* 0x0000000217507825 */ /* 0x002fc600078e0256 */
[----:B------:R1:W-:Y:S01]  /*1da90*/  STL.64 [R1+0xbf0], R18 ;  /* 0x000bf01201007387 */ /* 0x0003e20000100a00 */
[----:B------:R-:W-:Y:S02]  /*1daa0*/  PRMT R56, RZ, 0x7610, R56 ;  /* 0x00007610ff387816 */ /* 0x000fe40000000038 */
[----:B------:R-:W-:Y:S01]  /*1dab0*/  PRMT R55, RZ, 0x7610, R55 ;  /* 0x00007610ff377816 */ /* 0x000fe20000000037 */
[----:B------:R2:W3:Y:S01]  /*1dac0*/  @!P3 LDG.E.U16 R57, desc[UR6][R80.64] ;  /* 0x000000065039b981 */ /* 0x0004e2000c1e1500 */
[----:B------:R-:W-:Y:S01]  /*1dad0*/  PRMT R8, RZ, 0x7610, R8 ;  /* 0x00007610ff087816 */ /* 0x000fe20000000008 */
[----:B0-----:R-:W-:-:S04]  /*1dae0*/  IMAD.WIDE R24, R23, 0x2, R82 ;  /* 0x0000000217187825 */ /* 0x001fc800078e0252 */
[C---:B-1----:R-:W-:Y:S01]  /*1daf0*/  IMAD.WIDE R18, R23.reuse, 0x2, R88 ;  /* 0x0000000217127825 */ /* 0x042fe200078e0258 */
[----:B------:R-:W3:Y:S04]  /*1db00*/  @!P3 LDG.E.U16 R55, desc[UR6][R24.64] ;  /* 0x000000061837b981 */ /* 0x000ee8000c1e1500 */
[----:B------:R0:W3:Y:S04]  /*1db10*/  @!P3 LDG.E.U16 R58, desc[UR6][R18.64] ;  /* 0x00000006123ab981 */ /* 0x0000e8000c1e1500 */
[----:B--2---:R-:W-:Y:S04]  /*1db20*/  STL [R1+0x49b0], R90 ;  /* 0x0049b05a01007387 */ /* 0x004fe80000100800 */
[----:B----4-:R-:W-:Y:S04]  /*1db30*/  STL [R1+0x27a0], R42 ;  /* 0x0027a02a01007387 */ /* 0x010fe80000100800 */
[----:B---3--:R1:W-:Y:S04]  /*1db40*/  STL [R1+0x27a4], R43 ;  /* 0x0027a42b01007387 */ /* 0x0083e80000100800 */
[----:B------:R2:W-:Y:S01]  /*1db50*/  STL.64 [R1+0xa00], R18 ;  /* 0x000a001201007387 */ /* 0x0005e20000100a00 */
[----:B-1----:R-:W-:-:S03]  /*1db60*/  IMAD.WIDE R42, R23, 0x2, R84 ;  /* 0x00000002172a7825 */ /* 0x002fc600078e0254 */
[----:B------:R-:W-:Y:S01]  /*1db70*/  STL.64 [R1+0x9f8], R80 ;  /* 0x0009f85001007387 */ /* 0x000fe20000100a00 */
[----:B------:R-:W-:-:S03]  /*1db80*/  VIADD R23, R16, 0xffffff3c ;  /* 0xffffff3c10177836 */ /* 0x000fc60000000000 */
[----:B------:R1:W3:Y:S04]  /*1db90*/  @!P3 LDG.E.U16 R56, desc[UR6][R42.64] ;  /* 0x000000062a38b981 */ /* 0x0002e8000c1e1500 */
[----:B--2---:R-:W0:Y:S01]  /*1dba0*/  LDL.LU.64 R18, [R1+0x4c88] ;  /* 0x004c880001127983 */ /* 0x004e220000300a00 */
[----:B------:R-:W-:Y:S01]  /*1dbb0*/  ISETP.GE.U32.AND P3, PT, R23, 0x7ffffe3d, PT ;  /* 0x7ffffe3d1700780c */ /* 0x000fe20003f66070 */
[----:B------:R-:W-:Y:S02]  /*1dbc0*/  IMAD R23, R92, 0xc2, RZ ;  /* 0x000000c25c177824 */ /* 0x000fe400078e02ff */
[----:B------:R-:W-:Y:S04]  /*1dbd0*/  STL.64 [R1+0xc00], R42 ;  /* 0x000c002a01007387 */ /* 0x000fe80000100a00 */
[----:B------:R-:W-:Y:S04]  /*1dbe0*/  STL.64 [R1+0xc08], R24 ;  /* 0x000c081801007387 */ /* 0x000fe80000100a00 */
[----:B------:R-:W-:Y:S04]  /*1dbf0*/  STL.S16 [R1+0x5c], R8 ;  /* 0x00005c0801007387 */ /* 0x000fe80000100600 */
[----:B------:R-:W2:Y:S04]  /*1dc00*/  LDL R92, [R1+0x5c] ;  /* 0x00005c00015c7983 */ /* 0x000ea80000100800 */
[----:B------:R4:W-:Y:S02]  /*1dc10*/  STL [R1+0x279c], R9 ;  /* 0x00279c0901007387 */ /* 0x0009e40000100800 */
[----:B----4-:R-:W-:-:S04]  /*1dc20*/  IMAD.WIDE R8, R23, 0x2, R88 ;  /* 0x0000000217087825 */ /* 0x010fc800078e0258 */
[----:B------:R-:W-:Y:S01]  /*1dc30*/  IMAD.WIDE R80, R23, 0x2, R84 ;  /* 0x0000000217507825 */ /* 0x000fe200078e0254 */
[----:B--2---:R-:W2:Y:S01]  /*1dc40*/  @!P5 LDG.E.U16 R92, desc[UR6][R8.64] ;  /* 0x00000006085cd981 */ /* 0x004ea2000c1e1500 */
[----:B0-----:R-:W-:-:S06]  /*1dc50*/  PRMT R19, RZ, 0x7610, R19 ;  /* 0x00007610ff137816 */ /* 0x001fcc0000000013 */
[----:B------:R-:W4:Y:S01]  /*1dc60*/  @!P5 LDG.E.U16 R19, desc[UR6][R80.64] ;  /* 0x000000065013d981 */ /* 0x000f22000c1e1500 */
[----:B------:R-:W-:-:S03]  /*1dc70*/  IMAD.WIDE R24, R23, 0x2, R86 ;  /* 0x0000000217187825 */ /* 0x000fc600078e0256 */
[----:B------:R0:W-:Y:S04]  /*1dc80*/  STL.64 [R1+0x9f0], R8 ;  /* 0x0009f00801007387 */ /* 0x0001e80000100a00 */
[----:B------:R-:W-:Y:S04]  /*1dc90*/  STL.64 [R1+0x9e8], R24 ;  /* 0x0009e81801007387 */ /* 0x000fe80000100a00 */
[----:B0-----:R-:W3:Y:S01]  /*1dca0*/  LDL.LU.64 R8, [R1+0x4c80] ;  /* 0x004c800001087983 */ /* 0x001ee20000300a00 */
[----:B------:R-:W-:Y:S01]  /*1dcb0*/  PRMT R20, RZ, 0x7610, R20 ;  /* 0x00007610ff147816 */ /* 0x000fe20000000014 */
[----:B-1----:R-:W-:Y:S01]  /*1dcc0*/  IMAD.WIDE R42, R23, 0x2, R82 ;  /* 0x00000002172a7825 */ /* 0x002fe200078e0252 */
[----:B------:R-:W-:-:S02]  /*1dcd0*/  PRMT R7, RZ, 0x7610, R7 ;  /* 0x00007610ff077816 */ /* 0x000fc40000000007 */
[----:B------:R-:W-:Y:S01]  /*1dce0*/  PRMT R6, RZ, 0x7610, R6 ;  /* 0x00007610ff067816 */ /* 0x000fe20000000006 */
[----:B------:R-:W-:Y:S01]  /*1dcf0*/  VIADD R23, R16, 0xffffff3b ;  /* 0xffffff3b10177836 */ /* 0x000fe20000000000 */
[----:B------:R-:W3:Y:S04]  /*1dd00*/  @!P5 LDG.E.U16 R20, desc[UR6][R24.64] ;  /* 0x000000061814d981 */ /* 0x000ee8000c1e1500 */
[----:B------:R0:W3:Y:S04]  /*1dd10*/  @!P5 LDG.E.U16 R7, desc[UR6][R42.64] ;  /* 0x000000062a07d981 */ /* 0x0000e8000c1e1500 */
[----:B--2---:R1:W-:Y:S02]  /*1dd20*/  @!P5 STL [R1+0x5c], R92 ;  /* 0x00005c5c0100d387 */ /* 0x0043e40000100800 */
[----:B-1----:R-:W1:Y:S02]  /*1dd30*/  LDC R92, c[0x0][0x3a8] ;  /* 0x0000ea00ff5c7b82 */ /* 0x002e640000000800 */
[----:B------:R-:W-:Y:S01]  /*1dd40*/  STL.64 [R1+0x9e0], R80 ;  /* 0x0009e05001007387 */ /* 0x000fe20000100a00 */
[----:B------:R-:W-:-:S03]  /*1dd50*/  ISETP.GE.U32.AND P5, PT, R23, 0x7ffffe3c, PT ;  /* 0x7ffffe3c1700780c */ /* 0x000fc60003fa6070 */
[----:B------:R-:W2:Y:S04]  /*1dd60*/  LDL.LU.64 R24, [R1+0x4c78] ;  /* 0x004c780001187983 */ /* 0x000ea80000300a00 */
[----:B------:R0:W-:Y:S04]  /*1dd70*/  STL.64 [R1+0x9d8], R42 ;  /* 0x0009d82a01007387 */ /* 0x0001e80000100a00 */
[----:B----4-:R-:W-:Y:S04]  /*1dd80*/  STL [R1+0x54], R19 ;  /* 0x0000541301007387 */ /* 0x010fe80000100800 */
[----:B------:R-:W-:Y:S01]  /*1dd90*/  STL.S16 [R1+0x1fc], R6 ;  /* 0x0001fc0601007387 */ /* 0x000fe20000100600 */
[----:B-1----:R-:W-:-:S03]  /*1dda0*/  IMAD R23, R92, 0xc3, RZ ;  /* 0x000000c35c177824 */ /* 0x002fc600078e02ff */
[----:B------:R-:W4:Y:S01]  /*1ddb0*/  LDL R92, [R1+0x1fc] ;  /* 0x0001fc00015c7983 */ /* 0x000f220000100800 */
[----:B0-----:R-:W-:-:S03]  /*1ddc0*/  IMAD.WIDE R42, R23, 0x2, R88 ;  /* 0x00000002172a7825 */ /* 0x001fc600078e0258 */
[----:B---3--:R0:W-:Y:S04]  /*1ddd0*/  STL [R1+0x50], R7 ;  /* 0x0000500701007387 */ /* 0x0081e80000100800 */
[----:B----4-:R-:W3:Y:S01]  /*1dde0*/  @!P3 LDG.E.U16 R92, desc[UR6][R42.64] ;  /* 0x000000062a5cb981 */ /* 0x010ee2000c1e1500 */
[----:B0-----:R-:W-:-:S03]  /*1ddf0*/  IMAD.WIDE R6, R23, 0x2, R86 ;  /* 0x0000000217067825 */ /* 0x001fc600078e0256 */
[----:B------:R-:W-:Y:S04]  /*1de00*/  STL [R1+0x58], R20 ;  /* 0x0000581401007387 */ /* 0x000fe80000100800 */
[----:B------:R0:W-:Y:S04]  /*1de10*/  STL.64 [R1+0x9d0], R42 ;  /* 0x0009d02a01007387 */ /* 0x0001e80000100a00 */
[----:B------:R-:W-:Y:S04]  /*1de20*/  STL.64 [R1+0x9c8], R6 ;  /* 0x0009c80601007387 */ /* 0x000fe80000100a00 */
[----:B0-----:R-:W4:Y:S01]  /*1de30*/  LDL.LU.64 R42, [R1+0x4c70] ;  /* 0x004c7000012a7983 */ /* 0x001f220000300a00 */
[----:B------:R-:W-:Y:S01]  /*1de40*/  IMAD.MOV.U32 R19, RZ, RZ, R21 ;  /* 0x000000ffff137224 */ /* 0x000fe200078e0015 */
[----:B------:R-:W-:Y:S01]  /*1de50*/  PRMT R9, RZ, 0x7610, R9 ;  /* 0x00007610ff097816 */ /* 0x000fe20000000009 */
[----:B------:R-:W-:Y:S01]  /*1de60*/  IMAD.WIDE R20, R23, 0x2, R82 ;  /* 0x0000000217147825 */ /* 0x000fe200078e0252 */
[----:B--2---:R-:W-:-:S02]  /*1de70*/  PRMT R25, RZ, 0x7610, R25 ;  /* 0x00007610ff197816 */ /* 0x004fc40000000019 */
[----:B------:R-:W-:Y:S01]  /*1de80*/  PRMT R24, RZ, 0x7610, R24 ;  /* 0x00007610ff187816 */ /* 0x000fe20000000018 */
[----:B------:R-:W-:Y:S01]  /*1de90*/  IMAD.WIDE R80, R23, 0x2, R84 ;  /* 0x0000000217507825 */ /* 0x000fe200078e0254 */
[----:B------:R-:W2:Y:S01]  /*1dea0*/  @!P3 LDG.E.U16 R9, desc[UR6][R20.64] ;  /* 0x000000061409b981 */ /* 0x000ea2000c1e1500 */
[----:B------:R-:W-:Y:S02]  /*1deb0*/  PRMT R8, RZ, 0x7610, R8 ;  /* 0x00007610ff087816 */ /* 0x000fe40000000008 */
[----:B------:R-:W-:Y:S01]  /*1dec0*/  VIADD R23, R16, 0xffffff3a ;  /* 0xffffff3a10177836 */ /* 0x000fe20000000000 */
[----:B------:R-:W2:Y:S04]  /*1ded0*/  @!P3 LDG.E.U16 R25, desc[UR6][R6.64] ;  /* 0x000000060619b981 */ /* 0x000ea8000c1e1500 */
[----:B------:R-:W2:Y:S04]  /*1dee0*/  @!P3 LDG.E.U16 R24, desc[UR6][R80.64] ;  /* 0x000000065018b981 */ /* 0x000ea8000c1e1500 */
[----:B---3--:R0:W-:Y:S02]  /*1def0*/  @!P3 STL [R1+0x1fc], R92 ;  /* 0x0001fc5c0100b387 */ /* 0x0081e40000100800 */
[----:B0-----:R-:W0:Y:S02]  /*1df00*/  LDC R92, c[0x0][0x3a8] ;  /* 0x0000ea00ff5c7b82 */ /* 0x001e240000000800 */
[----:B------:R-:W-:Y:S01]  /*1df10*/  STL.64 [R1+0xc20], R80 ;  /* 0x000c205001007387 */ /* 0x000fe20000100a00 */
[----:B------:R-:W-:-:S03]  /*1df20*/  ISETP.GE.U32.AND P3, PT, R23, 0x7ffffe3b, PT ;  /* 0x7ffffe3b1700780c */ /* 0x000fc60003f66070 */
[----:B------:R-:W3:Y:S04]  /*1df30*/  LDL.LU.64 R6, [R1+0x4c68] ;  /* 0x004c680001067983 */ /* 0x000ee80000300a00 */
[----:B------:R-:W-:Y:S04]  /*1df40*/  STL.64 [R1+0xc28], R20 ;  /* 0x000c281401007387 */ /* 0x000fe80000100a00 */
[----:B------:R-:W-:Y:S01]  /*1df50*/  STL.S16 [R1+0x470], R8 ;  /* 0x0004700801007387 */ /* 0x000fe20000100600 */
[----:B0-----:R-:W-:-:S03]  /*1df60*/  IMAD R23, R92, 0xc4, RZ ;  /* 0x000000c45c177824 */ /* 0x001fc600078e02ff */
[----:B------:R-:W3:Y:S04]  /*1df70*/  LDL R92, [R1+0x470] ;  /* 0x00047000015c7983 */ /* 0x000ee80000100800 */
[----:B--2---:R0:W-:Y:S02]  /*1df80*/  STL [R1+0x1f0], R9 ;  /* 0x0001f00901007387 */ /* 0x0041e40000100800 */
[----:B0-----:R-:W-:-:S05]  /*1df90*/  IMAD.WIDE R8, R23, 0x2, R88 ;  /* 0x0000000217087825 */ /* 0x001fca00078e0258 */
[----:B---3--:R-:W2:Y:S01]  /*1dfa0*/  @!P5 LDG.E.U16 R92, desc[UR6][R8.64] ;  /* 0x00000006085cd981 */ /* 0x008ea2000c1e1500 */
[----:B------:R-:W-:-:S03]  /*1dfb0*/  IMAD.WIDE R20, R23, 0x2, R86 ;  /* 0x0000000217147825 */ /* 0x000fc600078e0256 */
[----:B------:R-:W-:Y:S04]  /*1dfc0*/  STL [R1+0x1f4], R24 ;  /* 0x0001f41801007387 */ /* 0x000fe80000100800 */
        /* <DEDUP_REMOVED lines=9> */
[----:B------:R-:W-:Y:S01]  /*1e060*/  PRMT R6, RZ, 0x7610, R6 ;  /* 0x00007610ff067816 */ /* 0x000fe20000000006 */
[----:B------:R-:W3:Y:S02]  /*1e070*/  @!P5 LDG.E.U16 R39, desc[UR6][R20.64] ;  /* 0x000000061427d981 */ /* 0x000ee4000c1e1500 */
[----:B------:R-:W-:Y:S02]  /*1e080*/  VIADD R23, R16, 0xffffff39 ;  /* 0xffffff3910177836 */ /* 0x000fe40000000000 */
        /* <DEDUP_REMOVED lines=25> */
[----:B------:R-:W3:Y:S01]  /*1e220*/  @!P3 LDG.E.U16 R21, desc[UR6][R38.64] ;  /* 0x000000062615b981 */ /* 0x000ee2000c1e1500 */
[----:B------:R-:W-:Y:S02]  /*1e230*/  PRMT R20, RZ, 0x7610, R20 ;  /* 0x00007610ff147816 */ /* 0x000fe40000000014 */
        /* <DEDUP_REMOVED lines=13> */
[C---:B0-----:R-:W-:Y:S02]  /*1e310*/  IMAD.WIDE R20, R23.reuse, 0x2, R88 ;  /* 0x0000000217147825 */ /* 0x041fe400078e0258 */
[----:B------:R-:W-:Y:S02]  /*1e320*/  STL [R1+0x590], R40 ;  /* 0x0005902801007387 */ /* 0x000fe40000100800 */
[----:B------:R-:W-:-:S02]  /*1e330*/  IMAD.WIDE R80, R23, 0x2, R86 ;  /* 0x0000000217507825 */ /* 0x000fc400078e0256 */
[----:B------:R0:W-:Y:S02]  /*1e340*/  STL [R1+0x594], R41 ;  /* 0x0005942901007387 */ /* 0x0001e40000100800 */
[C---:B------:R-:W-:Y:S02]  /*1e350*/  IMAD.WIDE R38, R23.reuse, 0x2, R82 ;  /* 0x0000000217267825 */ /* 0x040fe400078e0252 */
[----:B------:R1:W-:Y:S04]  /*1e360*/  STL.64 [R1+0x990], R20 ;  /* 0x0009901401007387 */ /* 0x0003e80000100a00 */
[----:B------:R-:W-:Y:S01]  /*1e370*/  STL.64 [R1+0x988], R80 ;  /* 0x0009885001007387 */ /* 0x000fe20000100a00 */
[----:B0-----:R-:W-:-:S03]  /*1e380*/  IMAD.WIDE R40, R23, 0x2, R84 ;  /* 0x0000000217287825 */ /* 0x001fc600078e0254 */
[----:B--2---:R-:W2:Y:S01]  /*1e390*/  @!P5 LDG.E.U16 R92, desc[UR6][R20.64] ;  /* 0x00000006145cd981 */ /* 0x004ea2000c1e1500 */
[----:B------:R-:W-:Y:S02]  /*1e3a0*/  PRMT R6, RZ, 0x7610, R6 ;  /* 0x00007610ff067816 */ /* 0x000fe40000000006 */
[----:B------:R-:W-:-:S04]  /*1e3b0*/  PRMT R7, RZ, 0x7610, R7 ;  /* 0x00007610ff077816 */ /* 0x000fc80000000007 */
[----:B------:R-:W3:Y:S04]  /*1e3c0*/  @!P5 LDG.E.U16 R6, desc[UR6][R38.64] ;  /* 0x000000062606d981 */ /* 0x000ee8000c1e1500 */
[----:B-1----:R-:W3:Y:S04]  /*1e3d0*/  LDL.LU.64 R20, [R1+0x4c40] ;  /* 0x004c400001147983 */ /* 0x002ee80000300a00 */
[----:B------:R-:W4:Y:S01]  /*1e3e0*/  @!P5 LDG.E.U16 R7, desc[UR6][R40.64] ;  /* 0x000000062807d981 */ /* 0x000f22000c1e1500 */
        /* <DEDUP_REMOVED lines=9> */
[----:B------:R2:W-:Y:S01]  /*1e480*/  STL.64 [R1+0x980], R40 ;  /* 0x0009802801007387 */ /* 0x0005e20000100a00 */
[----:B---3--:R-:W-:-:S03]  /*1e490*/  PRMT R20, RZ, 0x7610, R20 ;  /* 0x00007610ff147816 */ /* 0x008fc60000000014 */
[----:B------:R3:W-:Y:S04]  /*1e4a0*/  STL.64 [R1+0x978], R38 ;  /* 0x0009782601007387 */ /* 0x0007e80000100a00 */
[----:B------:R-:W-:Y:S04]  /*1e4b0*/  STL [R1+0x7d4], R6 ;  /* 0x0007d40601007387 */ /* 0x000fe80000100800 */
[----:B----4-:R4:W-:Y:S01]  /*1e4c0*/  STL [R1+0x7d8], R7 ;  /* 0x0007d80701007387 */ /* 0x0109e20000100800 */
[----:B-1----:R-:W-:-:S04]  /*1e4d0*/  IMAD R23, R92, 0xc7, RZ ;  /* 0x000000c75c177824 */ /* 0x002fc800078e02ff */
[----:B0-----:R-:W-:-:S04]  /*1e4e0*/  IMAD.WIDE R80, R23, 0x2, R88 ;  /* 0x0000000217507825 */ /* 0x001fc800078e0258 */
[C---:B--2---:R-:W-:Y:S01]  /*1e4f0*/  IMAD.WIDE R40, R23.reuse, 0x2, R86 ;  /* 0x0000000217287825 */ /* 0x044fe200078e0256 */
[----:B------:R0:W2:Y:S03]  /*1e500*/  @!P3 LDG.E.U16 R91, desc[UR6][R80.64] ;  /* 0x00000006505bb981 */ /* 0x0000a6000c1e1500 */
[C---:B---3--:R-:W-:Y:S01]  /*1e510*/  IMAD.WIDE R38, R23.reuse, 0x2, R84 ;  /* 0x0000000217267825 */ /* 0x048fe200078e0254 */
[----:B------:R1:W3:Y:S03]  /*1e520*/  @!P3 LDG.E.U16 R20, desc[UR6][R40.64] ;  /* 0x000000062814b981 */ /* 0x0002e6000c1e1500 */
[----:B----4-:R-:W-:Y:S01]  /*1e530*/  IMAD.WIDE R6, R23, 0x2, R82 ;  /* 0x0000000217067825 */ /* 0x010fe200078e0252 */
[----:B------:R4:W3:Y:S04]  /*1e540*/  @!P3 LDG.E.U16 R25, desc[UR6][R38.64] ;  /* 0x000000062619b981 */ /* 0x0008e8000c1e1500 */
[----:B------:R0:W3:Y:S01]  /*1e550*/  @!P3 LDG.E.U16 R24, desc[UR6][R6.64] ;  /* 0x000000060618b981 */ /* 0x0000e2000c1e1500 */
[----:B------:R-:W-:-:S03]  /*1e560*/  VIADD R23, R16, 0xffffff35 ;  /* 0xffffff3510177836 */ /* 0x000fc60000000000 */
[----:B------:R0:W-:Y:S02]  /*1e570*/  STL.64 [R1+0x970], R80 ;  /* 0x0009705001007387 */ /* 0x0001e40000100a00 */
[----:B------:R-:W-:Y:S01]  /*1e580*/  ISETP.GE.U32.AND P3, PT, R23, 0x7ffffe36, PT ;  /* 0x7ffffe361700780c */ /* 0x000fe20003f66070 */
[----:B------:R-:W-:Y:S01]  /*1e590*/  IMAD R23, R92, 0xc9, RZ ;  /* 0x000000c95c177824 */ /* 0x000fe200078e02ff */
[----:B------:R1:W-:Y:S01]  /*1e5a0*/  STL.64 [R1+0x968], R40 ;  /* 0x0009682801007387 */ /* 0x0003e20000100a00 */
[----:B------:R-:W-:-:S03]  /*1e5b0*/  PRMT R54, RZ, 0x7610, R54 ;  /* 0x00007610ff367816 */ /* 0x000fc60000000036 */
[----:B------:R4:W-:Y:S01]  /*1e5c0*/  STL.64 [R1+0xc50], R38 ;  /* 0x000c502601007387 */ /* 0x0009e20000100a00 */
[----:B------:R-:W-:Y:S02]  /*1e5d0*/  PRMT R53, RZ, 0x7610, R53 ;  /* 0x00007610ff357816 */ /* 0x000fe40000000035 */
[----:B------:R-:W-:Y:S01]  /*1e5e0*/  PRMT R52, RZ, 0x7610, R52 ;  /* 0x00007610ff347816 */ /* 0x000fe20000000034 */
[----:B0-----:R-:W-:Y:S01]  /*1e5f0*/  IMAD.WIDE R80, R23, 0x2, R86 ;  /* 0x0000000217507825 */ /* 0x001fe200078e0256 */
[----:B------:R-:W-:-:S03]  /*1e600*/  PRMT R51, RZ, 0x7610, R51 ;  /* 0x00007610ff337816 */ /* 0x000fc60000000033 */
[C---:B-1----:R-:W-:Y:S01]  /*1e610*/  IMAD.WIDE R40, R23.reuse, 0x2, R84 ;  /* 0x0000000217287825 */ /* 0x042fe200078e0254 */
[----:B------:R-:W-:Y:S01]  /*1e620*/  PRMT R8, RZ, 0x7610, R8 ;  /* 0x00007610ff087816 */ /* 0x000fe20000000008 */
[----:B------:R-:W3:Y:S02]  /*1e630*/  @!P5 LDG.E.U16 R53, desc[UR6][R80.64] ;  /* 0x000000065035d981 */ /* 0x000ee4000c1e1500 */
[C---:B----4-:R-:W-:Y:S02]  /*1e640*/  IMAD.WIDE R38, R23.reuse, 0x2, R82 ;  /* 0x0000000217267825 */ /* 0x050fe400078e0252 */
[----:B------:R0:W4:Y:S04]  /*1e650*/  @!P5 LDG.E.U16 R52, desc[UR6][R40.64] ;  /* 0x000000062834d981 */ /* 0x000128000c1e1500 */
[----:B------:R-:W4:Y:S04]  /*1e660*/  @!P5 LDG.E.U16 R51, desc[UR6][R38.64] ;  /* 0x000000062633d981 */ /* 0x000f28000c1e1500 */
[----:B--2---:R-:W-:Y:S04]  /*1e670*/  STL [R1+0x49b4], R91 ;  /* 0x0049b45b01007387 */ /* 0x004fe80000100800 */
[----:B------:R1:W-:Y:S04]  /*1e680*/  STL.64 [R1+0xc58], R6 ;  /* 0x000c580601007387 */ /* 0x0003e80000100a00 */
[----:B---3--:R-:W-:Y:S04]  /*1e690*/  STL [R1+0x49b8], R20 ;  /* 0x0049b81401007387 */ /* 0x008fe80000100800 */
[----:B------:R-:W-:Y:S01]  /*1e6a0*/  STL [R1+0x49bc], R25 ;  /* 0x0049bc1901007387 */ /* 0x000fe20000100800 */
[----:B-1----:R-:W-:-:S03]  /*1e6b0*/  IMAD.WIDE R6, R23, 0x2, R88 ;  /* 0x0000000217067825 */ /* 0x002fc600078e0258 */
[----:B------:R-:W-:Y:S01]  /*1e6c0*/  STL [R1+0x49c0], R24 ;  /* 0x0049c01801007387 */ /* 0x000fe20000100800 */
[----:B------:R-:W-:-:S03]  /*1e6d0*/  IADD3 R23, PT, PT, R16, -0xcc, RZ ;  /* 0xffffff3410177810 */ /* 0x000fc60007ffe0ff */
[----:B------:R-:W-:Y:S04]  /*1e6e0*/  STL [R1+0x7dc], R9 ;  /* 0x0007dc0901007387 */ /* 0x000fe80000100800 */
[----:B------:R1:W-:Y:S04]  /*1e6f0*/  STL.64 [R1+0x940], R6 ;  /* 0x0009400601007387 */ /* 0x0003e80000100a00 */
[----:B------:R-:W-:Y:S04]  /*1e700*/  STL.64 [R1+0x7a8], R80 ;  /* 0x0007a85001007387 */ /* 0x000fe80000100a00 */
[----:B------:R2:W3:Y:S01]  /*1e710*/  @!P5 LDG.E.U16 R54, desc[UR6][R6.64] ;  /* 0x000000060636d981 */ /* 0x0004e2000c1e1500 */
[----:B------:R-:W-:Y:S01]  /*1e720*/  ISETP.GE.U32.AND P5, PT, R23, 0x7ffffe35, PT ;  /* 0x7ffffe351700780c */ /* 0x000fe20003fa6070 */
[----:B------:R-:W-:-:S02]  /*1e730*/  IMAD R23, R92, 0xca, RZ ;  /* 0x000000ca5c177824 */ /* 0x000fc400078e02ff */
[----:B-1----:R-:W2:Y:S04]  /*1e740*/  LDL.LU.64 R6, [R1+0x4c38] ;  /* 0x004c380001067983 */ /* 0x002ea80000300a00 */
[----:B------:R0:W-:Y:S04]  /*1e750*/  STL.64 [R1+0xc70], R40 ;  /* 0x000c702801007387 */ /* 0x0001e80000100a00 */
[----:B------:R-:W-:Y:S04]  /*1e760*/  STL.64 [R1+0xc78], R38 ;  /* 0x000c782601007387 */ /* 0x000fe80000100a00 */
[----:B------:R1:W-:Y:S04]  /*1e770*/  STL.S16 [R1+0x4c], R8 ;  /* 0x00004c0801007387 */ /* 0x0003e80000100600 */
[----:B------:R-:W2:Y:S01]  /*1e780*/  LDL R92, [R1+0x4c] ;  /* 0x00004c00015c7983 */ /* 0x000ea20000100800 */
[----:B0-----:R-:W-:-:S04]  /*1e790*/  IMAD.WIDE R40, R23, 0x2, R88 ;  /* 0x0000000217287825 */ /* 0x001fc800078e0258 */
[C---:B-1----:R-:W-:Y:S01]  /*1e7a0*/  IMAD.WIDE R8, R23.reuse, 0x2, R86 ;  /* 0x0000000217087825 */ /* 0x042fe200078e0256 */
[----:B--2---:R-:W2:Y:S04]  /*1e7b0*/  @!P3 LDG.E.U16 R92, desc[UR6][R40.64] ;  /* 0x00000006285cb981 */ /* 0x004ea8000c1e1500 */
        /* <DEDUP_REMOVED lines=22> */
[----:B---3--:R-:W-:Y:S04]  /*1e920*/  STL [R1+0x44], R42 ;  /* 0x0000442a01007387 */ /* 0x008fe80000100800 */
[----:B------:R0:W-:Y:S02]  /*1e930*/  STL [R1+0x48], R43 ;  /* 0x0000482b01007387 */ /* 0x0001e40000100800 */
[----:B0-----:R-:W-:-:S05]  /*1e940*/  IMAD.WIDE R42, R23, 0x2, R88 ;  /* 0x00000002172a7825 */ /* 0x001fca00078e0258 */
[----:B--2---:R-:W2:Y:S04]  /*1e950*/  @!P5 LDG.E.U16 R92, desc[UR6][R42.64] ;  /* 0x000000062a5cd981 */ /* 0x004ea8000c1e1500 */
        /* <DEDUP_REMOVED lines=51> */
[----:B------:R-:W4:Y:S04]  /*1ec90*/  LDL R92, [R1+0x588] ;  /* 0x00058800015c7983 */ /* 0x000f280000100800 */
[----:B---3--:R0:W-:Y:S02]  /*1eca0*/  STL [R1+0x454], R7 ;  /* 0x0004540701007387 */ /* 0x0081e40000100800 */
[C---:B0-----:R-:W-:Y:S02]  /*1ecb0*/  IMAD.WIDE R6, R23.reuse, 0x2, R88 ;  /* 0x0000000217067825 */ /* 0x041fe400078e0258 */
[----:B------:R-:W-:Y:S01]  /*1ecc0*/  STL [R1+0x458], R42 ;  /* 0x0004582a01007387 */ /* 0x000fe20000100800 */
[----:B------:R-:W-:Y:S01]  /*1ecd0*/  PRMT R18, RZ, 0x7610, R18 ;  /* 0x00007610ff127816 */ /* 0x000fe20000000012 */
[----:B------:R-:W-:-:S02]  /*1ece0*/  IMAD.WIDE R38, R23, 0x2, R82 ;  /* 0x0000000217267825 */ /* 0x000fc400078e0252 */
[----:B------:R0:W-:Y:S02]  /*1ecf0*/  STL [R1+0x45c], R43 ;  /* 0x00045c2b01007387 */ /* 0x0001e40000100800 */
[----:B0-----:R-:W-:-:S05]  /*1ed00*/  IMAD.WIDE R42, R23, 0x2, R84 ;  /* 0x00000002172a7825 */ /* 0x001fca00078e0254 */
[----:B------:R-:W3:Y:S01]  /*1ed10*/  @!P5 LDG.E.U16 R18, desc[UR6][R42.64] ;  /* 0x000000062a12d981 */ /* 0x000ee2000c1e1500 */
[----:B--2---:R-:W-:-:S06]  /*1ed20*/  PRMT R9, RZ, 0x7610, R9 ;  /* 0x00007610ff097816 */ /* 0x004fcc0000000009 */
[----:B------:R-:W2:Y:S04]  /*1ed30*/  @!P5 LDG.E.U16 R9, desc[UR6][R38.64] ;  /* 0x000000062609d981 */ /* 0x000ea8000c1e1500 */
[----:B----4-:R-:W4:Y:S01]  /*1ed40*/  @!P5 LDG.E.U16 R92, desc[UR6][R6.64] ;  /* 0x00000006065cd981 */ /* 0x010f22000c1e1500 */
[----:B------:R-:W-:-:S03]  /*1ed50*/  IMAD.WIDE R80, R23, 0x2, R86 ;  /* 0x0000000217507825 */ /* 0x000fc600078e0256 */
[----:B------:R0:W-:Y:S04]  /*1ed60*/  STL.64 [R1+0x750], R6 ;  /* 0x0007500601007387 */ /* 0x0001e80000100a00 */
[----:B------:R-:W-:Y:S04]  /*1ed70*/  STL.64 [R1+0x748], R80 ;  /* 0x0007485001007387 */ /* 0x000fe80000100a00 */
[----:B0-----:R-:W2:Y:S01]  /*1ed80*/  LDL.LU.64 R6, [R1+0x4c00] ;  /* 0x004c000001067983 */ /* 0x001ea20000300a00 */
[----:B------:R-:W-:Y:S01]  /*1ed90*/  PRMT R41, RZ, 0x7610, R41 ;  /* 0x00007610ff297816 */ /* 0x000fe20000000029 */
[----:B------:R-:W-:-:S05]  /*1eda0*/  VIADD R23, R16, 0xffffff30 ;  /* 0xffffff3010177836 */ /* 0x000fca0000000000 */
[----:B------:R0:W3:Y:S01]  /*1edb0*/  @!P5 LDG.E.U16 R41, desc[UR6][R80.64] ;  /* 0x000000065029d981 */ /* 0x0000e2000c1e1500 */
[----:B------:R-:W-:Y:S02]  /*1edc0*/  PRMT R91, RZ, 0x7610, R91 ;  /* 0x00007610ff5b7816 */ /* 0x000fe4000000005b */
[----:B------:R-:W-:Y:S02]  /*1edd0*/  PRMT R90, RZ, 0x7610, R90 ;  /* 0x00007610ff5a7816 */ /* 0x000fe4000000005a */
[----:B------:R-:W-:Y:S01]  /*1ede0*/  PRMT R40, RZ, 0x7610, R40 ;  /* 0x00007610ff287816 */ /* 0x000fe20000000028 */
[----:B----4-:R1:W-:Y:S02]  /*1edf0*/  @!P5 STL [R1+0x588], R92 ;  /* 0x0005885c0100d387 */ /* 0x0103e40000100800 */
[----:B-1----:R-:W1:Y:S01]  /*1ee00*/  LDC R92, c[0x0][0x3a8] ;  /* 0x0000ea00ff5c7b82 */ /* 0x002e620000000800 */
[----:B------:R-:W-:Y:S01]  /*1ee10*/  ISETP.GE.U32.AND P5, PT, R23, 0x7ffffe31, PT ;  /* 0x7ffffe311700780c */ /* 0x000fe20003fa6070 */
[----:B------:R-:W-:Y:S04]  /*1ee20*/  STL.64 [R1+0xca0], R42 ;  /* 0x000ca02a01007387 */ /* 0x000fe80000100a00 */
[----:B------:R-:W-:Y:S04]  /*1ee30*/  STL.64 [R1+0xca8], R38 ;  /* 0x000ca82601007387 */ /* 0x000fe80000100a00 */
[----:B--2---:R2:W-:Y:S04]  /*1ee40*/  STL [R1+0x57c], R9 ;  /* 0x00057c0901007387 */ /* 0x0045e80000100800 */
[----:B---3--:R3:W-:Y:S01]  /*1ee50*/  STL [R1+0x580], R18 ;  /* 0x0005801201007387 */ /* 0x0087e20000100800 */
[----:B--2---:R-:W-:-:S02]  /*1ee60*/  IMAD.MOV.U32 R9, RZ, RZ, R19 ;  /* 0x000000ffff097224 */ /* 0x004fc400078e0013 */
[----:B-1----:R-:W-:-:S04]  /*1ee70*/  IMAD R23, R92, 0xce, RZ ;  /* 0x000000ce5c177824 */ /* 0x002fc800078e02ff */
[----:B---3--:R-:W-:-:S04]  /*1ee80*/  IMAD.WIDE R18, R23, 0x2, R88 ;  /* 0x0000000217127825 */ /* 0x008fc800078e0258 */
[C---:B0-----:R-:W-:Y:S01]  /*1ee90*/  IMAD.WIDE R80, R23.reuse, 0x2, R86 ;  /* 0x0000000217507825 */ /* 0x041fe200078e0256 */
[----:B------:R-:W2:Y:S03]  /*1eea0*/  @!P3 LDG.E.U16 R91, desc[UR6][R18.64] ;  /* 0x00000006125bb981 */ /* 0x000ea6000c1e1500 */
[C---:B------:R-:W-:Y:S01]  /*1eeb0*/  IMAD.WIDE R42, R23.reuse, 0x2, R84 ;  /* 0x00000002172a7825 */ /* 0x040fe200078e0254 */
[----:B------:R0:W3:Y:S04]  /*1eec0*/  @!P3 LDG.E.U16 R90, desc[UR6][R80.64] ;  /* 0x00000006505ab981 */ /* 0x0000e8000c1e1500 */
[----:B------:R1:W-:Y:S04]  /*1eed0*/  STL.64 [R1+0x740], R18 ;  /* 0x0007401201007387 */ /* 0x0003e80000100a00 */
[----:B------:R0:W-:Y:S04]  /*1eee0*/  STL.64 [R1+0x738], R80 ;  /* 0x0007385001007387 */ /* 0x0001e80000100a00 */
[----:B------:R4:W3:Y:S04]  /*1eef0*/  @!P3 LDG.E.U16 R40, desc[UR6][R42.64] ;  /* 0x000000062a28b981 */ /* 0x0008e8000c1e1500 */
[----:B-1----:R-:W3:Y:S01]  /*1ef00*/  LDL.LU.64 R18, [R1+0x4bf8] ;  /* 0x004bf80001127983 */ /* 0x002ee20000300a00 */
[----:B------:R-:W-:Y:S01]  /*1ef10*/  PRMT R37, RZ, 0x7610, R37 ;  /* 0x00007610ff257816 */ /* 0x000fe20000000025 */
[----:B------:R-:W-:-:S04]  /*1ef20*/  IMAD.WIDE R38, R23, 0x2, R82 ;  /* 0x0000000217267825 */ /* 0x000fc800078e0252 */
[----:B------:R-:W-:Y:S01]  /*1ef30*/  VIADD R23, R16, 0xffffff2e ;  /* 0xffffff2e10177836 */ /* 0x000fe20000000000 */
[----:B------:R1:W3:Y:S04]  /*1ef40*/  @!P3 LDG.E.U16 R37, desc[UR6][R38.64] ;  /* 0x000000062625b981 */ /* 0x0002e8000c1e1500 */
[----:B------:R-:W-:Y:S01]  /*1ef50*/  ISETP.GE.U32.AND P3, PT, R23, 0x7ffffe2f, PT ;  /* 0x7ffffe2f1700780c */ /* 0x000fe20003f66070 */
[----:B------:R-:W-:Y:S01]  /*1ef60*/  IMAD R23, R92, 0xcf, RZ ;  /* 0x000000cf5c177824 */ /* 0x000fe200078e02ff */
[----:B------:R4:W-:Y:S01]  /*1ef70*/  STL.64 [R1+0x730], R42 ;  /* 0x0007302a01007387 */ /* 0x0009e20000100a00 */
[----:B------:R-:W-:Y:S02]  /*1ef80*/  PRMT R6, RZ, 0x7610, R6 ;  /* 0x00007610ff067816 */ /* 0x000fe40000000006 */
[----:B0-----:R-:W-:Y:S01]  /*1ef90*/  IMAD.WIDE R80, R23, 0x2, R88 ;  /* 0x0000000217507825 */ /* 0x001fe200078e0258 */
[----:B------:R-:W-:-:S02]  /*1efa0*/  PRMT R7, RZ, 0x7610, R7 ;  /* 0x00007610ff077816 */ /* 0x000fc40000000007 */
[----:B------:R-:W-:Y:S02]  /*1efb0*/  PRMT R17, RZ, 0x7610, R17 ;  /* 0x00007610ff117816 */ /* 0x000fe40000000011 */
[----:B------:R-:W3:Y:S01]  /*1efc0*/  @!P5 LDG.E.U16 R6, desc[UR6][R80.64] ;  /* 0x000000065006d981 */ /* 0x000ee2000c1e1500 */
[----:B----4-:R-:W-:-:S05]  /*1efd0*/  IMAD.WIDE R42, R23, 0x2, R86 ;  /* 0x00000002172a7825 */ /* 0x010fca00078e0256 */
[----:B------:R-:W4:Y:S04]  /*1efe0*/  @!P5 LDG.E.U16 R7, desc[UR6][R42.64] ;  /* 0x000000062a07d981 */ /* 0x000f28000c1e1500 */
[----:B--2---:R-:W-:Y:S04]  /*1eff0*/  STL [R1+0x49e4], R91 ;  /* 0x0049e45b01007387 */ /* 0x004fe80000100800 */
[----:B------:R1:W-:Y:S04]  /*1f000*/  STL.64 [R1+0x728], R38 ;  /* 0x0007282601007387 */ /* 0x0003e80000100a00 */
[----:B---3--:R-:W-:Y:S04]  /*1f010*/  STL [R1+0x49e8], R90 ;  /* 0x0049e85a01007387 */ /* 0x008fe80000100800 */
[----:B------:R-:W-:Y:S04]  /*1f020*/  STL [R1+0x584], R41 ;  /* 0x0005842901007387 */ /* 0x000fe80000100800 */
[----:B------:R0:W-:Y:S01]  /*1f030*/  STL [R1+0x7c8], R40 ;  /* 0x0007c82801007387 */ /* 0x0001e20000100800 */
[----:B-1----:R-:W-:Y:S01]  /*1f040*/  IMAD.WIDE R38, R23, 0x2, R82 ;  /* 0x0000000217267825 */ /* 0x002fe200078e0252 */
[----:B------:R-:W-:-:S03]  /*1f050*/  PRMT R18, RZ, 0x7610, R18 ;  /* 0x00007610ff127816 */ /* 0x000fc60000000012 */
[----:B0-----:R-:W-:-:S03]  /*1f060*/  IMAD.WIDE R40, R23, 0x2, R84 ;  /* 0x0000000217287825 */ /* 0x001fc600078e0254 */
[----:B------:R-:W2:Y:S04]  /*1f070*/  @!P5 LDG.E.U16 R18, desc[UR6][R38.64] ;  /* 0x000000062612d981 */ /* 0x000ea8000c1e1500 */
[----:B------:R0:W3:Y:S01]  /*1f080*/  @!P5 LDG.E.U16 R17, desc[UR6][R40.64] ;  /* 0x000000062811d981 */ /* 0x0000e2000c1e1500 */
[----:B------:R-:W-:-:S03]  /*1f090*/  VIADD R23, R16, 0xffffff2c ;  /* 0xffffff2c10177836 */ /* 0x000fc60000000000 */
[----:B------:R1:W-:Y:S02]  /*1f0a0*/  STL.64 [R1+0x720], R80 ;  /* 0x0007205001007387 */ /* 0x0003e40000100a00 */
[----:B------:R-:W-:Y:S01]  /*1f0b0*/  ISETP.GE.U32.AND P5, PT, R23, 0x7ffffe2d, PT ;  /* 0x7ffffe2d1700780c */ /* 0x000fe20003fa6070 */
[----:B------:R-:W-:Y:S01]  /*1f0c0*/  IMAD R23, R92, 0xd1, RZ ;  /* 0x000000d15c177824 */ /* 0x000fe200078e02ff */
[----:B------:R-:W-:Y:S01]  /*1f0d0*/  STL.64 [R1+0x718], R42 ;  /* 0x0007182a01007387 */ /* 0x000fe20000100a00 */
[----:B------:R-:W-:-:S03]  /*1f0e0*/  PRMT R50, RZ, 0x7610, R50 ;  /* 0x00007610ff327816 */ /* 0x000fc60000000032 */
[----:B------:R0:W-:Y:S01]  /*1f0f0*/  STL.64 [R1+0xcc0], R40 ;  /* 0x000cc02801007387 */ /* 0x0001e20000100a00 */
[----:B------:R-:W-:-:S03]  /*1f100*/  PRMT R49, RZ, 0x7610, R49 ;  /* 0x00007610ff317816 */ /* 0x000fc60000000031 */
[----:B------:R-:W-:Y:S01]  /*1f110*/  STL [R1+0x49c4], R6 ;  /* 0x0049c40601007387 */ /* 0x000fe20000100800 */
[C---:B-1----:R-:W-:Y:S01]  /*1f120*/  IMAD.WIDE R80, R23.reuse, 0x2, R86 ;  /* 0x0000000217507825 */ /* 0x042fe200078e0256 */
[----:B------:R-:W-:Y:S02]  /*1f130*/  PRMT R48, RZ, 0x7610, R48 ;  /* 0x00007610ff307816 */ /* 0x000fe40000000030 */
[----:B------:R1:W-:Y:S01]  /*1f140*/  STL.64 [R1+0xcc8], R38 ;  /* 0x000cc82601007387 */ /* 0x0003e20000100a00 */
[----:B------:R-:W-:Y:S01]  /*1f150*/  PRMT R47, RZ, 0x7610, R47 ;  /* 0x00007610ff2f7816 */ /* 0x000fe2000000002f */
[C---:B0-----:R-:W-:Y:S02]  /*1f160*/  IMAD.WIDE R40, R23.reuse, 0x2, R88 ;  /* 0x0000000217287825 */ /* 0x041fe400078e0258 */
[----:B----4-:R-:W-:Y:S01]  /*1f170*/  STL [R1+0x49c8], R7 ;  /* 0x0049c80701007387 */ /* 0x010fe20000100800 */
[----:B------:R-:W-:Y:S01]  /*1f180*/  PRMT R36, RZ, 0x7610, R36 ;  /* 0x00007610ff247816 */ /* 0x000fe20000000024 */
[----:B------:R-:W-:-:S02]  /*1f190*/  IMAD.WIDE R42, R23, 0x2, R84 ;  /* 0x00000002172a7825 */ /* 0x000fc400078e0254 */
[----:B------:R-:W4:Y:S02]  /*1f1a0*/  @!P3 LDG.E.U16 R50, desc[UR6][R40.64] ;  /* 0x000000062832b981 */ /* 0x000f24000c1e1500 */
[----:B-1----:R-:W-:Y:S02]  /*1f1b0*/  IMAD.WIDE R38, R23, 0x2, R82 ;  /* 0x0000000217267825 */ /* 0x002fe400078e0252 */
[----:B------:R-:W4:Y:S02]  /*1f1c0*/  @!P3 LDG.E.U16 R49, desc[UR6][R80.64] ;  /* 0x000000065031b981 */ /* 0x000f24000c1e1500 */
[----:B------:R-:W-:Y:S02]  /*1f1d0*/  VIADD R23, R16, 0xffffff2b ;  /* 0xffffff2b10177836 */ /* 0x000fe40000000000 */
[----:B------:R0:W4:Y:S04]  /*1f1e0*/  @!P3 LDG.E.U16 R48, desc[UR6][R42.64] ;  /* 0x000000062a30b981 */ /* 0x000128000c1e1500 */
[----:B------:R1:W4:Y:S01]  /*1f1f0*/  @!P3 LDG.E.U16 R47, desc[UR6][R38.64] ;  /* 0x00000006262fb981 */ /* 0x000322000c1e1500 */
[----:B------:R-:W-:Y:S01]  /*1f200*/  ISETP.GE.U32.AND P3, PT, R23, 0x7ffffe2c, PT ;  /* 0x7ffffe2c1700780c */ /* 0x000fe20003f66070 */
[----:B------:R-:W-:-:S02]  /*1f210*/  IMAD R23, R92, 0xd3, RZ ;  /* 0x000000d35c177824 */ /* 0x000fc400078e02ff */
[----:B---3--:R-:W-:Y:S04]  /*1f220*/  STL [R1+0x49cc], R17 ;  /* 0x0049cc1101007387 */ /* 0x008fe80000100800 */
[----:B--2---:R-:W-:Y:S04]  /*1f230*/  STL [R1+0x49d0], R18 ;  /* 0x0049d01201007387 */ /* 0x004fe80000100800 */
[----:B------:R-:W-:Y:S04]  /*1f240*/  STL [R1+0x7c4], R37 ;  /* 0x0007c42501007387 */ /* 0x000fe80000100800 */
[----:B------:R2:W-:Y:S04]  /*1f250*/  STL.64 [R1+0x6f0], R40 ;  /* 0x0006f02801007387 */ /* 0x0005e80000100a00 */
[----:B------:R-:W-:Y:S04]  /*1f260*/  STL.64 [R1+0x6e8], R80 ;  /* 0x0006e85001007387 */ /* 0x000fe80000100a00 */
[----:B--2---:R-:W2:Y:S04]  /*1f270*/  LDL.LU.64 R40, [R1+0x4bf0] ;  /* 0x004bf00001287983 */ /* 0x004ea80000300a00 */
[----:B------:R-:W-:Y:S04]  /*1f280*/  STL.64 [R1+0xcd8], R42 ;  /* 0x000cd82a01007387 */ /* 0x000fe80000100a00 */
[----:B------:R-:W-:Y:S04]  /*1f290*/  STL.64 [R1+0xce0], R38 ;  /* 0x000ce02601007387 */ /* 0x000fe80000100a00 */
[----:B------:R3:W-:Y:S04]  /*1f2a0*/  STL.S16 [R1+0x1dc], R36 ;  /* 0x0001dc2401007387 */ /* 0x0007e80000100600 */
[----:B------:R-:W2:Y:S01]  /*1f2b0*/  LDL R92, [R1+0x1dc] ;  /* 0x0001dc00015c7983 */ /* 0x000ea20000100800 */
[----:B---3--:R-:W-:-:S05]  /*1f2c0*/  IMAD.WIDE R36, R23, 0x2, R88 ;  /* 0x0000000217247825 */ /* 0x008fca00078e0258 */
[----:B--2---:R-:W2:Y:S01]  /*1f2d0*/  @!P5 LDG.E.U16 R92, desc[UR6][R36.64] ;  /* 0x00000006245cd981 */ /* 0x004ea2000c1e1500 */
[----:B0-----:R-:W-:-:S03]  /*1f2e0*/  IMAD.WIDE R42, R23, 0x2, R86 ;  /* 0x00000002172a7825 */ /* 0x001fc600078e0256 */
[----:B------:R0:W-:Y:S04]  /*1f2f0*/  STL.64 [R1+0x6c0], R36 ;  /* 0x0006c02401007387 */ /* 0x0001e80000100a00 */
[----:B------:R-:W-:Y:S04]  /*1f300*/  STL.64 [R1+0x6b8], R42 ;  /* 0x0006b82a01007387 */ /* 0x000fe80000100a00 */
[----:B0-----:R-:W3:Y:S01]  /*1f310*/  LDL.LU.64 R36, [R1+0x4be8] ;  /* 0x004be80001247983 */ /* 0x001ee20000300a00 */
[----:B------:R-:W-:Y:S01]  /*1f320*/  PRMT R35, RZ, 0x7610, R35 ;  /* 0x00007610ff237816 */ /* 0x000fe20000000023 */
[----:B-1----:R-:W-:Y:S01]  /*1f330*/  IMAD.WIDE R38, R23, 0x2, R82 ;  /* 0x0000000217267825 */ /* 0x002fe200078e0252 */
        /* <DEDUP_REMOVED lines=47> */
[----:B------:R-:W-:Y:S04]  /*1f630*/  STL [R1+0x448], R42 ;  /* 0x0004482a01007387 */ /* 0x000fe80000100800 */
[----:B------:R0:W-:Y:S02]  /*1f640*/  STL [R1+0x44c], R43 ;  /* 0x00044c2b01007387 */ /* 0x0001e40000100800 */
[----:B0-----:R-:W-:Y:S01]  /*1f650*/  IMAD.WIDE R42, R23, 0x2, R88 ;  /* 0x00000002172a7825 */ /* 0x001fe200078e0258 */
[----:B--2---:R-:W-:-:S06]  /*1f660*/  PRMT R41, RZ, 0x7610, R41 ;  /* 0x00007610ff297816 */ /* 0x004fcc0000000029 */
[----:B------:R-:W2:Y:S04]  /*1f670*/  @!P5 LDG.E.U16 R41, desc[UR6][R42.64] ;  /* 0x000000062a29d981 */ /* 0x000ea8000c1e1500 */
[----:B----4-:R-:W3:Y:S04]  /*1f680*/  @!P5 LDG.E.U16 R92, desc[UR6][R36.64] ;  /* 0x00000006245cd981 */ /* 0x010ee8000c1e1500 */
[----:B------:R0:W-:Y:S04]  /*1f690*/  STL.64 [R1+0xd10], R36 ;  /* 0x000d102401007387 */ /* 0x0001e80000100a00 */
[----:B------:R-:W-:Y:S04]  /*1f6a0*/  STL.64 [R1+0x690], R42 ;  /* 0x0006902a01007387 */ /* 0x000fe80000100a00 */
[----:B0-----:R-:W4:Y:S01]  /*1f6b0*/  LDL.LU.64 R36, [R1+0x4bc8] ;  /* 0x004bc80001247983 */ /* 0x001f220000300a00 */
[----:B------:R-:W-:Y:S01]  /*1f6c0*/  IMAD.WIDE R80, R23, 0x2, R86 ;  /* 0x0000000217507825 */ /* 0x000fe200078e0256 */
[----:B------:R-:W-:-:S02]  /*1f6d0*/  PRMT R35, RZ, 0x7610, R35 ;  /* 0x00007610ff237816 */ /* 0x000fc40000000023 */
[----:B------:R-:W-:Y:S01]  /*1f6e0*/  PRMT R34, RZ, 0x7610, R34 ;  /* 0x00007610ff227816 */ /* 0x000fe20000000022 */
[----:B------:R-:W-:Y:S01]  /*1f6f0*/  IMAD.WIDE R38, R23, 0x2, R82 ;  /* 0x0000000217267825 */ /* 0x000fe200078e0252 */
[----:B------:R-:W-:Y:S02]  /*1f700*/  PRMT R8, RZ, 0x7610, R8 ;  /* 0x00007610ff087816 */ /* 0x000fe40000000008 */
[----:B------:R-:W2:Y:S01]  /*1f710*/  @!P5 LDG.E.U16 R35, desc[UR6][R80.64] ;  /* 0x000000065023d981 */ /* 0x000ea2000c1e1500 */
[----:B------:R-:W-:-:S03]  /*1f720*/  VIADD R23, R16, 0xffffff26 ;  /* 0xffffff2610177836 */ /* 0x000fc60000000000 */
[----:B------:R0:W4:Y:S04]  /*1f730*/  @!P5 LDG.E.U16 R34, desc[UR6][R38.64] ;  /* 0x000000062622d981 */ /* 0x000128000c1e1500 */
[----:B---3--:R1:W-:Y:S02]  /*1f740*/  @!P5 STL [R1+0x570], R92 ;  /* 0x0005705c0100d387 */ /* 0x0083e40000100800 */
[----:B-1----:R-:W1:Y:S02]  /*1f750*/  LDC R92, c[0x0][0x3a8] ;  /* 0x0000ea00ff5c7b82 */ /* 0x002e640000000800 */
[----:B------:R-:W-:Y:S01]  /*1f760*/  STL.64 [R1+0x688], R80 ;  /* 0x0006885001007387 */ /* 0x000fe20000100a00 */
[----:B------:R-:W-:-:S03]  /*1f770*/  ISETP.GE.U32.AND P5, PT, R23, 0x7ffffe27, PT ;  /* 0x7ffffe271700780c */ /* 0x000fc60003fa6070 */
[----:B------:R-:W3:Y:S04]  /*1f780*/  LDL.LU.64 R42, [R1+0x4bc0] ;  /* 0x004bc000012a7983 */ /* 0x000ee80000300a00 */
[----:B------:R-:W-:Y:S04]  /*1f790*/  STL.64 [R1+0xd18], R38 ;  /* 0x000d182601007387 */ /* 0x000fe80000100a00 */
[----:B--2---:R2:W-:Y:S04]  /*1f7a0*/  STL [R1+0x578], R41 ;  /* 0x0005782901007387 */ /* 0x0045e80000100800 */
[----:B------:R0:W-:Y:S01]  /*1f7b0*/  STL.S16 [R1+0x7c0], R8 ;  /* 0x0007c00801007387 */ /* 0x0001e20000100600 */
[----:B-1----:R-:W-:-:S03]  /*1f7c0*/  IMAD R23, R92, 0xd6, RZ ;  /* 0x000000d65c177824 */ /* 0x002fc600078e02ff */
[----:B------:R-:W3:Y:S01]  /*1f7d0*/  LDL R92, [R1+0x7c0] ;  /* 0x0007c000015c7983 */ /* 0x000ee20000100800 */
[----:B--2---:R-:W-:Y:S02]  /*1f7e0*/  IMAD.MOV.U32 R41, RZ, RZ, R9 ;  /* 0x000000ffff297224 */ /* 0x004fe400078e0009 */
[C---:B0-----:R-:W-:Y:S01]  /*1f7f0*/  IMAD.WIDE R8, R23.reuse, 0x2, R88 ;  /* 0x0000000217087825 */ /* 0x041fe200078e0258 */
[----:B----4-:R-:W-:Y:S02]  /*1f800*/  PRMT R36, RZ, 0x7610, R36 ;  /* 0x00007610ff247816 */ /* 0x010fe40000000024 */
[----:B------:R-:W-:Y:S01]  /*1f810*/  PRMT R37, RZ, 0x7610, R37 ;  /* 0x00007610ff257816 */ /* 0x000fe20000000025 */
[C---:B------:R-:W-:Y:S01]  /*1f820*/  IMAD.WIDE R38, R23.reuse, 0x2, R14 ;  /* 0x0000000217267825 */ /* 0x040fe200078e020e */
[----:B------:R-:W-:Y:S03]  /*1f830*/  STL [R1+0x56c], R34 ;  /* 0x00056c2201007387 */ /* 0x000fe60000100800 */
[C---:B------:R-:W-:Y:S01]  /*1f840*/  IMAD.WIDE R80, R23.reuse, 0x2, R2 ;  /* 0x0000000217507825 */ /* 0x040fe200078e0202 */
[----:B------:R-:W-:Y:S04]  /*1f850*/  STL [R1+0x574], R35 ;  /* 0x0005742301007387 */ /* 0x000fe80000100800 */
[----:B------:R0:W-:Y:S04]  /*1f860*/  STL.64 [R1+0xd28], R8 ;  /* 0x000d280801007387 */ /* 0x0001e80000100a00 */
[----:B------:R-:W2:Y:S04]  /*1f870*/  @!P0 LDG.E.U16 R36, desc[UR6][R38.64] ;  /* 0x0000000626248981 */ /* 0x000ea8000c1e1500 */
[----:B------:R-:W-:Y:S04]  /*1f880*/  STL.64 [R1+0x1330], R80 ;  /* 0x0013305001007387 */ /* 0x000fe80000100a00 */
[----:B------:R-:W4:Y:S04]  /*1f890*/  @!P0 LDG.E.U16 R37, desc[UR6][R80.64] ;  /* 0x0000000650258981 */ /* 0x000f28000c1e1500 */
[----:B---3--:R-:W3:Y:S04]  /*1f8a0*/  @!P0 LDG.E.U16 R92, desc[UR6][R8.64] ;  /* 0x00000006085c8981 */ /* 0x008ee8000c1e1500 */
[----:B0-----:R-:W2:Y:S01]  /*1f8b0*/  LDL.LU.64 R8, [R1+0x4bb8] ;  /* 0x004bb80001087983 */ /* 0x001ea20000300a00 */
[----:B------:R-:W-:Y:S01]  /*1f8c0*/  PRMT R33, RZ, 0x7610, R33 ;  /* 0x00007610ff217816 */ /* 0x000fe20000000021 */
[----:B------:R-:W-:-:S04]  /*1f8d0*/  IMAD.WIDE R34, R23, 0x2, R12 ;  /* 0x0000000217227825 */ /* 0x000fc800078e020c */
[----:B------:R-:W-:Y:S01]  /*1f8e0*/  VIADD R23, R16, 0xffffff25 ;  /* 0xffffff2510177836 */ /* 0x000fe20000000000 */
[----:B------:R0:W4:Y:S01]  /*1f8f0*/  @!P0 LDG.E.U16 R33, desc[UR6][R34.64] ;  /* 0x0000000622218981 */ /* 0x000122000c1e1500 */
[----:B------:R-:W-:Y:S02]  /*1f900*/  PRMT R19, RZ, 0x7610, R19 ;  /* 0x00007610ff137816 */ /* 0x000fe40000000013 */
[----:B------:R-:W-:Y:S02]  /*1f910*/  PRMT R22, RZ, 0x7610, R22 ;  /* 0x00007610ff167816 */ /* 0x000fe40000000016 */
[----:B------:R-:W-:Y:S01]  /*1f920*/  PRMT R21, RZ, 0x7610, R21 ;  /* 0x00007610ff157816 */ /* 0x000fe20000000015 */
[----:B---3--:R1:W-:Y:S02]  /*1f930*/  @!P0 STL [R1+0x7c0], R92 ;  /* 0x0007c05c01008387 */ /* 0x0083e40000100800 */
[----:B-1----:R-:W1:Y:S01]  /*1f940*/  LDC R92, c[0x0][0x3a8] ;  /* 0x0000ea00ff5c7b82 */ /* 0x002e620000000800 */
[----:B------:R-:W-:Y:S01]  /*1f950*/  ISETP.GE.U32.AND P0, PT, R23, 0x7ffffe26, PT ;  /* 0x7ffffe261700780c */ /* 0x000fe20003f06070 */
[----:B------:R3:W-:Y:S01]  /*1f960*/  STL.64 [R1+0x1328], R38 ;  /* 0x0013282601007387 */ /* 0x0007e20000100a00 */
[----:B--2---:R-:W-:-:S03]  /*1f970*/  PRMT R9, RZ, 0x7610, R9 ;  /* 0x00007610ff097816 */ /* 0x004fc60000000009 */
[----:B------:R-:W-:Y:S04]  /*1f980*/  STL.64 [R1+0x1318], R34 ;  /* 0x0013182201007387 */ /* 0x000fe80000100a00 */
[----:B------:R-:W-:Y:S04]  /*1f990*/  STL [R1+0x7b8], R36 ;  /* 0x0007b82401007387 */ /* 0x000fe80000100800 */
[----:B----4-:R2:W-:Y:S01]  /*1f9a0*/  STL [R1+0x7bc], R37 ;  /* 0x0007bc2501007387 */ /* 0x0105e20000100800 */
[----:B-1----:R-:W-:-:S04]  /*1f9b0*/  IMAD R23, R92, 0xd7, RZ ;  /* 0x000000d75c177824 */ /* 0x002fc800078e02ff */
[----:B------:R-:W-:-:S04]  /*1f9c0*/  IMAD.WIDE R80, R23, 0x2, R10 ;  /* 0x0000000217507825 */ /* 0x000fc800078e020a */
[C---:B---3--:R-:W-:Y:S01]  /*1f9d0*/  IMAD.WIDE R38, R23.reuse, 0x2, R2 ;  /* 0x0000000217267825 */ /* 0x048fe200078e0202 */
[----:B------:R1:W3:Y:S03]  /*1f9e0*/  @!P3 LDG.E.U16 R19, desc[UR6][R80.64] ;  /* 0x000000065013b981 */ /* 0x0002e6000c1e1500 */
[C---:B--2---:R-:W-:Y:S01]  /*1f9f0*/  IMAD.WIDE R36, R23.reuse, 0x2, R14 ;  /* 0x0000000217247825 */ /* 0x044fe200078e020e */
[----:B------:R2:W4:Y:S03]  /*1fa00*/  @!P3 LDG.E.U16 R22, desc[UR6][R38.64] ;  /* 0x000000062616b981 */ /* 0x000526000c1e1500 */
[----:B0-----:R-:W-:Y:S01]  /*1fa10*/  IMAD.WIDE R34, R23, 0x2, R12 ;  /* 0x0000000217227825 */ /* 0x001fe200078e020c */
[----:B------:R0:W4:Y:S04]  /*1fa20*/  @!P3 LDG.E.U16 R21, desc[UR6][R36.64] ;  /* 0x000000062415b981 */ /* 0x000128000c1e1500 */
[----:B------:R-:W4:Y:S01]  /*1fa30*/  @!P3 LDG.E.U16 R9, desc[UR6][R34.64] ;  /* 0x000000062209b981 */ /* 0x000f22000c1e1500 */
        /* <DEDUP_REMOVED lines=9> */
[----:B-1----:R-:W-:Y:S01]  /*1fad0*/  IMAD.WIDE R80, R23, 0x2, R2 ;  /* 0x0000000217507825 */ /* 0x002fe200078e0202 */
[----:B------:R-:W-:-:S03]  /*1fae0*/  PRMT R43, RZ, 0x7610, R43 ;  /* 0x00007610ff2b7816 */ /* 0x000fc6000000002b */
[C---:B--2---:R-:W-:Y:S01]  /*1faf0*/  IMAD.WIDE R38, R23.reuse, 0x2, R14 ;  /* 0x0000000217267825 */ /* 0x044fe200078e020e */
[----:B------:R-:W-:Y:S01]  /*1fb00*/  PRMT R32, RZ, 0x7610, R32 ;  /* 0x00007610ff207816 */ /* 0x000fe20000000020 */
[----:B------:R-:W2:Y:S02]  /*1fb10*/  @!P5 LDG.E.U16 R45, desc[UR6][R80.64] ;  /* 0x00000006502dd981 */ /* 0x000ea4000c1e1500 */
[C---:B0-----:R-:W-:Y:S02]  /*1fb20*/  IMAD.WIDE R36, R23.reuse, 0x2, R10 ;  /* 0x0000000217247825 */ /* 0x041fe400078e020a */
[----:B------:R0:W2:Y:S04]  /*1fb30*/  @!P5 LDG.E.U16 R44, desc[UR6][R38.64] ;  /* 0x00000006262cd981 */ /* 0x0000a8000c1e1500 */
[----:B------:R-:W2:Y:S04]  /*1fb40*/  @!P5 LDG.E.U16 R46, desc[UR6][R36.64] ;  /* 0x00000006242ed981 */ /* 0x000ea8000c1e1500 */
[----:B---3--:R-:W-:Y:S04]  /*1fb50*/  STL [R1+0x49d4], R19 ;  /* 0x0049d41301007387 */ /* 0x008fe80000100800 */
[----:B------:R1:W-:Y:S04]  /*1fb60*/  STL.64 [R1+0x12f0], R34 ;  /* 0x0012f02201007387 */ /* 0x0003e80000100a00 */
[----:B----4-:R-:W-:Y:S04]  /*1fb70*/  STL [R1+0x49d8], R22 ;  /* 0x0049d81601007387 */ /* 0x010fe80000100800 */
[----:B------:R-:W-:Y:S04]  /*1fb80*/  STL [R1+0x49dc], R21 ;  /* 0x0049dc1501007387 */ /* 0x000fe80000100800 */
[----:B------:R-:W-:Y:S01]  /*1fb90*/  STL [R1+0x49e0], R9 ;  /* 0x0049e00901007387 */ /* 0x000fe20000100800 */
[----:B-1----:R-:W-:-:S03]  /*1fba0*/  IMAD.WIDE R34, R23, 0x2, R12 ;  /* 0x0000000217227825 */ /* 0x002fc600078e020c */
[----:B------:R-:W-:Y:S01]  /*1fbb0*/  STL [R1+0x7b4], R33 ;  /* 0x0007b42101007387 */ /* 0x000fe20000100800 */
[----:B------:R-:W-:-:S03]  /*1fbc0*/  VIADD R23, R16, 0xffffff23 ;  /* 0xffffff2310177836 */ /* 0x000fc60000000000 */
[----:B------:R1:W-:Y:S04]  /*1fbd0*/  STL.64 [R1+0x12c0], R36 ;  /* 0x0012c02401007387 */ /* 0x0003e80000100a00 */
[----:B------:R-:W-:Y:S04]  /*1fbe0*/  STL.64 [R1+0x12b0], R80 ;  /* 0x0012b05001007387 */ /* 0x000fe80000100a00 */
[----:B------:R3:W4:Y:S01]  /*1fbf0*/  @!P5 LDG.E.U16 R43, desc[UR6][R34.64] ;  /* 0x00000006222bd981 */ /* 0x000722000c1e1500 */
[----:B------:R-:W-:-:S03]  /*1fc00*/  ISETP.GE.U32.AND P5, PT, R23, 0x7ffffe24, PT ;  /* 0x7ffffe241700780c */ /* 0x000fc60003fa6070 */
[----:B-1----:R-:W2:Y:S01]  /*1fc10*/  LDL.LU.64 R36, [R1+0x4bb0] ;  /* 0x004bb00001247983 */ /* 0x002ea20000300a00 */
[----:B------:R-:W-:-:S03]  /*1fc20*/  IMAD R23, R92, 0xda, RZ ;  /* 0x000000da5c177824 */ /* 0x000fc600078e02ff */
[----:B------:R-:W-:Y:S04]  /*1fc30*/  STL.64 [R1+0x12a8], R38 ;  /* 0x0012a82601007387 */ /* 0x000fe80000100a00 */
[----:B------:R-:W-:Y:S04]  /*1fc40*/  STL.64 [R1+0x1298], R34 ;  /* 0x0012982201007387 */ /* 0x000fe80000100a00 */
[----:B------:R1:W-:Y:S04]  /*1fc50*/  STL.S16 [R1+0x3c], R32 ;  /* 0x00003c2001007387 */ /* 0x0003e80000100600 */
[----:B------:R-:W2:Y:S01]  /*1fc60*/  LDL R92, [R1+0x3c] ;  /* 0x00003c00015c7983 */ /* 0x000ea20000100800 */
[----:B-1----:R-:W-:-:S05]  /*1fc70*/  IMAD.WIDE R32, R23, 0x2, R10 ;  /* 0x0000000217207825 */ /* 0x002fca00078e020a */
[----:B--2---:R-:W2:Y:S01]  /*1fc80*/  @!P0 LDG.E.U16 R92, desc[UR6][R32.64] ;  /* 0x00000006205c8981 */ /* 0x004ea2000c1e1500 */
[----:B0-----:R-:W-:-:S03]  /*1fc90*/  IMAD.WIDE R38, R23, 0x2, R2 ;  /* 0x0000000217267825 */ /* 0x001fc600078e0202 */
[----:B------:R0:W-:Y:S04]  /*1fca0*/  STL.64 [R1+0x1290], R32 ;  /* 0x0012902001007387 */ /* 0x0001e80000100a00 */
[----:B------:R-:W-:Y:S04]  /*1fcb0*/  STL.64 [R1+0x1288], R38 ;  /* 0x0012882601007387 */ /* 0x000fe80000100a00 */
[----:B0-----:R-:W4:Y:S01]  /*1fcc0*/  LDL.LU.64 R32, [R1+0x4ba8] ;  /* 0x004ba80001207983 */ /* 0x001f220000300a00 */
[----:B------:R-:W-:Y:S01]  /*1fcd0*/  PRMT R31, RZ, 0x7610, R31 ;  /* 0x00007610ff1f7816 */ /* 0x000fe2000000001f */
[----:B---3--:R-:W-:Y:S01]  /*1fce0*/  IMAD.WIDE R34, R23, 0x2, R12 ;  /* 0x0000000217227825 */ /* 0x008fe200078e020c */
        /* <DEDUP_REMOVED lines=75> */
[----:B--2---:R-:W2:Y:S01]  /*201a0*/  @!P0 LDG.E.U16 R92, desc[UR6][R30.64] ;  /* 0x000000061e5c8981 */ /* 0x004ea2000c1e1500 */
[----:B------:R-:W-:-:S03]  /*201b0*/  IMAD.WIDE R34, R23, 0x2, R2 ;  /* 0x0000000217227825 */ /* 0x000fc600078e0202 */
[----:B---3--:R-:W-:Y:S04]  /*201c0*/  STL [R1+0x438], R36 ;  /* 0x0004382401007387 */ /* 0x008fe80000100800 */
        /* <DEDUP_REMOVED lines=22> */
[----:B------:R-:W3:Y:S04]  /*20330*/  LDL R92, [R1+0x7b0] ;  /* 0x0007b000015c7983 */ /* 0x000ee80000100800 */
[----:B----4-:R1:W-:Y:S02]  /*20340*/  STL [R1+0x55c], R33 ;  /* 0x00055c2101007387 */ /* 0x0103e40000100800 */
[----:B-1----:R-:W-:-:S04]  /*20350*/  IMAD.WIDE R32, R23, 0x2, R10 ;  /* 0x0000000217207825 */ /* 0x002fc800078e020a */
[----:B0-----:R-:W-:Y:S01]  /*20360*/  IMAD.WIDE R80, R23, 0x2, R14 ;  /* 0x0000000217507825 */ /* 0x001fe200078e020e */
[----:B--2---:R-:W-:-:S06]  /*20370*/  PRMT R35, RZ, 0x7610, R35 ;  /* 0x00007610ff237816 */ /* 0x004fcc0000000023 */
[----:B------:R-:W2:Y:S04]  /*20380*/  @!P3 LDG.E.U16 R35, desc[UR6][R80.64] ;  /* 0x000000065023b981 */ /* 0x000ea8000c1e1500 */
[----:B---3--:R-:W3:Y:S04]  /*20390*/  @!P3 LDG.E.U16 R92, desc[UR6][R32.64] ;  /* 0x00000006205cb981 */ /* 0x008ee8000c1e1500 */
[----:B------:R-:W-:Y:S04]  /*203a0*/  STL [R1+0x560], R38 ;  /* 0x0005602601007387 */ /* 0x000fe80000100800 */
[----:B------:R0:W-:Y:S04]  /*203b0*/  STL [R1+0x564], R39 ;  /* 0x0005642701007387 */ /* 0x0001e80000100800 */
[----:B------:R1:W-:Y:S01]  /*203c0*/  STL.64 [R1+0x11e8], R32 ;  /* 0x0011e82001007387 */ /* 0x0003e20000100a00 */
[----:B0-----:R-:W-:-:S05]  /*203d0*/  IMAD.WIDE R38, R23, 0x2, R2 ;  /* 0x0000000217267825 */ /* 0x001fca00078e0202 */
[----:B------:R-:W-:Y:S04]  /*203e0*/  STL.64 [R1+0x11e0], R38 ;  /* 0x0011e02601007387 */ /* 0x000fe80000100a00 */
[----:B-1----:R-:W4:Y:S01]  /*203f0*/  LDL.LU.64 R32, [R1+0x4b68] ;  /* 0x004b680001207983 */ /* 0x002f220000300a00 */
[----:B------:R-:W-:Y:S01]  /*20400*/  PRMT R40, RZ, 0x7610, R40 ;  /* 0x00007610ff287816 */ /* 0x000fe20000000028 */
[----:B------:R-:W-:Y:S01]  /*20410*/  IMAD.WIDE R36, R23, 0x2, R12 ;  /* 0x0000000217247825 */ /* 0x000fe200078e020c */
[----:B------:R-:W-:Y:S02]  /*20420*/  PRMT R31, RZ, 0x7610, R31 ;  /* 0x00007610ff1f7816 */ /* 0x000fe4000000001f */
[----:B------:R-:W-:Y:S01]  /*20430*/  PRMT R30, RZ, 0x7610, R30 ;  /* 0x00007610ff1e7816 */ /* 0x000fe2000000001e */
[----:B------:R-:W-:Y:S01]  /*20440*/  VIADD R23, R16, 0xffffff1d ;  /* 0xffffff1d10177836 */ /* 0x000fe20000000000 */
[----:B------:R-:W4:Y:S04]  /*20450*/  @!P3 LDG.E.U16 R40, desc[UR6][R38.64] ;  /* 0x000000062628b981 */ /* 0x000f28000c1e1500 */
[----:B------:R-:W4:Y:S04]  /*20460*/  @!P3 LDG.E.U16 R31, desc[UR6][R36.64] ;  /* 0x00000006241fb981 */ /* 0x000f28000c1e1500 */
[----:B---3--:R0:W-:Y:S02]  /*20470*/  @!P3 STL [R1+0x7b0], R92 ;  /* 0x0007b05c0100b387 */ /* 0x0081e40000100800 */
[----:B0-----:R-:W0:Y:S02]  /*20480*/  LDC R92, c[0x0][0x3a8] ;  /* 0x0000ea00ff5c7b82 */ /* 0x001e240000000800 */
[----:B------:R-:W-:Y:S01]  /*20490*/  STL.64 [R1+0x11d0], R80 ;  /* 0x0011d05001007387 */ /* 0x000fe20000100a00 */
[----:B------:R-:W-:-:S03]  /*204a0*/  ISETP.GE.U32.AND P3, PT, R23, 0x7ffffe1e, PT ;  /* 0x7ffffe1e1700780c */ /* 0x000fc60003f66070 */
[----:B------:R-:W3:Y:S04]  /*204b0*/  LDL.LU.64 R38, [R1+0x4b60] ;  /* 0x004b600001267983 */ /* 0x000ee80000300a00 */
[----:B------:R-:W-:Y:S04]  /*204c0*/  STL.64 [R1+0x11c8], R36 ;  /* 0x0011c82401007387 */ /* 0x000fe80000100a00 */
[----:B--2---:R1:W-:Y:S04]  /*204d0*/  STL [R1+0x680], R35 ;  /* 0x0006802301007387 */ /* 0x0043e80000100800 */
[----:B------:R-:W-:Y:S01]  /*204e0*/  STL.S16 [R1+0x2d64], R30 ;  /* 0x002d641e01007387 */ /* 0x000fe20000100600 */
[----:B0-----:R-:W-:-:S03]  /*204f0*/  IMAD R23, R92, 0xdf, RZ ;  /* 0x000000df5c177824 */ /* 0x001fc600078e02ff */
[----:B------:R-:W2:Y:S01]  /*20500*/  LDL R92, [R1+0x2d64] ;  /* 0x002d6400015c7983 */ /* 0x000ea20000100800 */
[----:B-1----:R-:W-:-:S03]  /*20510*/  IMAD.MOV.U32 R35, RZ, RZ, R41 ;  /* 0x000000ffff237224 */ /* 0x002fc600078e0029 */
[----:B----4-:R0:W-:Y:S02]  /*20520*/  STL [R1+0x684], R40 ;  /* 0x0006842801007387 */ /* 0x0101e40000100800 */
[C---:B0-----:R-:W-:Y:S01]  /*20530*/  IMAD.WIDE R40, R23.reuse, 0x2, R10 ;  /* 0x0000000217287825 */ /* 0x041fe200078e020a */
[----:B------:R-:W-:Y:S02]  /*20540*/  PRMT R32, RZ, 0x7610, R32 ;  /* 0x00007610ff207816 */ /* 0x000fe40000000020 */
[----:B------:R-:W-:Y:S01]  /*20550*/  PRMT R33, RZ, 0x7610, R33 ;  /* 0x00007610ff217816 */ /* 0x000fe20000000021 */
[C---:B------:R-:W-:Y:S01]  /*20560*/  IMAD.WIDE R80, R23.reuse, 0x2, R2 ;  /* 0x0000000217507825 */ /* 0x040fe200078e0202 */
[----:B------:R-:W-:Y:S03]  /*20570*/  STL [R1+0x67c], R31 ;  /* 0x00067c1f01007387 */ /* 0x000fe60000100800 */
[C---:B------:R-:W-:Y:S01]  /*20580*/  IMAD.WIDE R36, R23.reuse, 0x2, R14 ;  /* 0x0000000217247825 */ /* 0x040fe200078e020e */
[----:B------:R0:W-:Y:S04]  /*20590*/  STL.64 [R1+0x11c0], R40 ;  /* 0x0011c02801007387 */ /* 0x0001e80000100a00 */
[----:B------:R-:W-:Y:S04]  /*205a0*/  STL.64 [R1+0x11b0], R80 ;  /* 0x0011b05001007387 */ /* 0x000fe80000100a00 */
[----:B------:R-:W4:Y:S04]  /*205b0*/  @!P5 LDG.E.U16 R32, desc[UR6][R36.64] ;  /* 0x000000062420d981 */ /* 0x000f28000c1e1500 */
[----:B------:R-:W4:Y:S04]  /*205c0*/  @!P5 LDG.E.U16 R33, desc[UR6][R80.64] ;  /* 0x000000065021d981 */ /* 0x000f28000c1e1500 */
[----:B--2---:R-:W2:Y:S04]  /*205d0*/  @!P5 LDG.E.U16 R92, desc[UR6][R40.64] ;  /* 0x00000006285cd981 */ /* 0x004ea8000c1e1500 */
[----:B0-----:R-:W4:Y:S01]  /*205e0*/  LDL.LU.64 R40, [R1+0x4b58] ;  /* 0x004b580001287983 */ /* 0x001f220000300a00 */
[----:B------:R-:W-:Y:S01]  /*205f0*/  PRMT R29, RZ, 0x7610, R29 ;  /* 0x00007610ff1d7816 */ /* 0x000fe2000000001d */
[----:B------:R-:W-:-:S04]  /*20600*/  IMAD.WIDE R30, R23, 0x2, R12 ;  /* 0x00000002171e7825 */ /* 0x000fc800078e020c */
[----:B------:R-:W-:Y:S01]  /*20610*/  VIADD R23, R16, 0xffffff1c ;  /* 0xffffff1c10177836 */ /* 0x000fe20000000000 */
[----:B------:R0:W4:Y:S01]  /*20620*/  @!P5 LDG.E.U16 R29, desc[UR6][R30.64] ;  /* 0x000000061e1dd981 */ /* 0x000122000c1e1500 */
[----:B------:R-:W-:Y:S02]  /*20630*/  PRMT R42, RZ, 0x7610, R42 ;  /* 0x00007610ff2a7816 */ /* 0x000fe4000000002a */
[----:B---3--:R-:W-:Y:S02]  /*20640*/  PRMT R39, RZ, 0x7610, R39 ;  /* 0x00007610ff277816 */ /* 0x008fe40000000027 */
[----:B------:R-:W-:Y:S01]  /*20650*/  PRMT R28, RZ, 0x7610, R28 ;  /* 0x00007610ff1c7816 */ /* 0x000fe2000000001c */
[----:B--2---:R1:W-:Y:S02]  /*20660*/  @!P5 STL [R1+0x2d64], R92 ;  /* 0x002d645c0100d387 */ /* 0x0043e40000100800 */
[----:B-1----:R-:W1:Y:S01]  /*20670*/  LDC R92, c[0x0][0x3a8] ;  /* 0x0000ea00ff5c7b82 */ /* 0x002e620000000800 */
[----:B------:R-:W-:Y:S01]  /*20680*/  ISETP.GE.U32.AND P5, PT, R23, 0x7ffffe1d, PT ;  /* 0x7ffffe1d1700780c */ /* 0x000fe20003fa6070 */
[----:B------:R2:W-:Y:S01]  /*20690*/  STL.64 [R1+0x11a8], R36 ;  /* 0x0011a82401007387 */ /* 0x0005e20000100a00 */
[----:B----4-:R-:W-:-:S03]  /*206a0*/  PRMT R41, RZ, 0x7610, R41 ;  /* 0x00007610ff297816 */ /* 0x010fc60000000029 */
[----:B------:R-:W-:Y:S01]  /*206b0*/  STL.64 [R1+0x1198], R30 ;  /* 0x0011981e01007387 */ /* 0x000fe20000100a00 */
[----:B------:R-:W-:-:S03]  /*206c0*/  PRMT R40, RZ, 0x7610, R40 ;  /* 0x00007610ff287816 */ /* 0x000fc60000000028 */
[----:B------:R-:W-:Y:S04]  /*206d0*/  STL [R1+0x2d5c], R32 ;  /* 0x002d5c2001007387 */ /* 0x000fe80000100800 */
[----:B------:R3:W-:Y:S01]  /*206e0*/  STL [R1+0x2d60], R33 ;  /* 0x002d602101007387 */ /* 0x0007e20000100800 */
[----:B-1----:R-:W-:-:S04]  /*206f0*/  IMAD R23, R92, 0xe1, RZ ;  /* 0x000000e15c177824 */ /* 0x002fc800078e02ff */
[----:B--2---:R-:W-:-:S04]  /*20700*/  IMAD.WIDE R36, R23, 0x2, R10 ;  /* 0x0000000217247825 */ /* 0x004fc800078e020a */
[C---:B------:R-:W-:Y:S01]  /*20710*/  IMAD.WIDE R80, R23.reuse, 0x2, R2 ;  /* 0x0000000217507825 */ /* 0x040fe200078e0202 */
[----:B------:R1:W-:Y:S03]  /*20720*/  STL.64 [R1+0x1168], R36 ;  /* 0x0011682401007387 */ /* 0x0003e60000100a00 */
[C---:B---3--:R-:W-:Y:S01]  /*20730*/  IMAD.WIDE R32, R23.reuse, 0x2, R14 ;  /* 0x0000000217207825 */ /* 0x048fe200078e020e */
[----:B------:R-:W-:Y:S03]  /*20740*/  STL.64 [R1+0x1160], R80 ;  /* 0x0011605001007387 */ /* 0x000fe60000100a00 */
[----:B0-----:R-:W-:Y:S01]  /*20750*/  IMAD.WIDE R30, R23, 0x2, R12 ;  /* 0x00000002171e7825 */ /* 0x001fe200078e020c */
[----:B------:R-:W2:Y:S03]  /*20760*/  @!P0 LDG.E.U16 R42, desc[UR6][R36.64] ;  /* 0x00000006242a8981 */ /* 0x000ea6000c1e1500 */
[----:B------:R-:W-:Y:S01]  /*20770*/  VIADD R23, R16, 0xffffff1b ;  /* 0xffffff1b10177836 */ /* 0x000fe20000000000 */
[----:B------:R-:W3:Y:S04]  /*20780*/  @!P0 LDG.E.U16 R41, desc[UR6][R80.64] ;  /* 0x0000000650298981 */ /* 0x000ee8000c1e1500 */
[----:B------:R0:W4:Y:S04]  /*20790*/  @!P0 LDG.E.U16 R40, desc[UR6][R32.64] ;  /* 0x0000000620288981 */ /* 0x000128000c1e1500 */
[----:B-1----:R-:W2:Y:S04]  /*207a0*/  LDL.LU.64 R36, [R1+0x4b50] ;  /* 0x004b500001247983 */ /* 0x002ea80000300a00 */
[----:B------:R-:W-:Y:S04]  /*207b0*/  STL.64 [R1+0x1150], R32 ;  /* 0x0011502001007387 */ /* 0x000fe80000100a00 */
[----:B------:R1:W2:Y:S01]  /*207c0*/  @!P0 LDG.E.U16 R39, desc[UR6][R30.64] ;  /* 0x000000061e278981 */ /* 0x0002a2000c1e1500 */
[----:B------:R-:W-:Y:S01]  /*207d0*/  ISETP.GE.U32.AND P0, PT, R23, 0x7ffffe1c, PT ;  /* 0x7ffffe1c1700780c */ /* 0x000fe20003f06070 */
[----:B------:R-:W-:-:S02]  /*207e0*/  IMAD R23, R92, 0xe2, RZ ;  /* 0x000000e25c177824 */ /* 0x000fc400078e02ff */
[----:B------:R-:W-:Y:S04]  /*207f0*/  STL.64 [R1+0x1148], R30 ;  /* 0x0011481e01007387 */ /* 0x000fe80000100a00 */
[----:B------:R-:W-:Y:S04]  /*20800*/  STL.S16 [R1+0x2c], R28 ;  /* 0x00002c1c01007387 */ /* 0x000fe80000100600 */
[----:B------:R-:W2:Y:S04]  /*20810*/  LDL R92, [R1+0x2c] ;  /* 0x00002c00015c7983 */ /* 0x000ea80000100800 */
[----:B------:R0:W-:Y:S02]  /*20820*/  STL [R1+0x2d58], R29 ;  /* 0x002d581d01007387 */ /* 0x0001e40000100800 */
[----:B0-----:R-:W-:-:S05]  /*20830*/  IMAD.WIDE R28, R23, 0x2, R10 ;  /* 0x00000002171c7825 */ /* 0x001fca00078e020a */
[----:B--2---:R-:W2:Y:S01]  /*20840*/  @!P3 LDG.E.U16 R92, desc[UR6][R28.64] ;  /* 0x000000061c5cb981 */ /* 0x004ea2000c1e1500 */
        /* <DEDUP_REMOVED lines=78> */
[----:B------:R-:W4:Y:S04]  /*20d30*/  LDL R92, [R1+0x558] ;  /* 0x00055800015c7983 */ /* 0x000f280000100800 */
[----:B---3--:R1:W-:Y:S02]  /*20d40*/  STL [R1+0x424], R27 ;  /* 0x0004241b01007387 */ /* 0x0083e40000100800 */
[----:B-1----:R-:W-:-:S04]  /*20d50*/  IMAD.WIDE R26, R23, 0x2, R10 ;  /* 0x00000002171a7825 */ /* 0x002fc800078e020a */
[----:B0-----:R-:W-:Y:S01]  /*20d60*/  IMAD.WIDE R80, R23, 0x2, R14 ;  /* 0x0000000217507825 */ /* 0x001fe200078e020e */
[----:B--2---:R-:W-:-:S06]  /*20d70*/  PRMT R33, RZ, 0x7610, R33 ;  /* 0x00007610ff217816 */ /* 0x004fcc0000000021 */
[----:B------:R-:W2:Y:S04]  /*20d80*/  @!P3 LDG.E.U16 R33, desc[UR6][R80.64] ;  /* 0x000000065021b981 */ /* 0x000ea8000c1e1500 */
[----:B----4-:R-:W3:Y:S04]  /*20d90*/  @!P3 LDG.E.U16 R92, desc[UR6][R26.64] ;  /* 0x000000061a5cb981 */ /* 0x010ee8000c1e1500 */
        /* <DEDUP_REMOVED lines=9> */
[----:B------:R-:W-:Y:S02]  /*20e30*/  IADD3 R23, PT, PT, R16, -0xea, RZ ;  /* 0xffffff1610177810 */ /* 0x000fe40007ffe0ff */
[----:B------:R-:W4:Y:S01]  /*20e40*/  @!P3 LDG.E.U16 R29, desc[UR6][R30.64] ;  /* 0x000000061e1db981 */ /* 0x000f22000c1e1500 */
[----:B------:R-:W-:-:S03]  /*20e50*/  PRMT R28, RZ, 0x7610, R28 ;  /* 0x00007610ff1c7816 */ /* 0x000fc6000000001c */
[----:B------:R-:W4:Y:S04]  /*20e60*/  @!P3 LDG.E.U16 R34, desc[UR6][R36.64] ;  /* 0x000000062422b981 */ /* 0x000f28000c1e1500 */
[----:B---3--:R0:W-:Y:S02]  /*20e70*/  @!P3 STL [R1+0x558], R92 ;  /* 0x0005585c0100b387 */ /* 0x0081e40000100800 */
[----:B0-----:R-:W0:Y:S02]  /*20e80*/  LDC R92, c[0x0][0x3a8] ;  /* 0x0000ea00ff5c7b82 */ /* 0x001e240000000800 */
[----:B------:R-:W-:Y:S01]  /*20e90*/  STL.64 [R1+0x10a8], R80 ;  /* 0x0010a85001007387 */ /* 0x000fe20000100a00 */
[----:B------:R-:W-:-:S03]  /*20ea0*/  ISETP.GE.U32.AND P3, PT, R23, 0x7ffffe17, PT ;  /* 0x7ffffe171700780c */ /* 0x000fc60003f66070 */
[----:B------:R-:W3:Y:S04]  /*20eb0*/  LDL.LU.64 R36, [R1+0x4b10] ;  /* 0x004b100001247983 */ /* 0x000ee80000300a00 */
[----:B------:R-:W-:Y:S04]  /*20ec0*/  STL.64 [R1+0x1098], R30 ;  /* 0x0010981e01007387 */ /* 0x000fe80000100a00 */
[----:B--2---:R-:W-:Y:S04]  /*20ed0*/  STL [R1+0x550], R33 ;  /* 0x0005502101007387 */ /* 0x004fe80000100800 */
[----:B------:R-:W-:Y:S01]  /*20ee0*/  STL.S16 [R1+0x678], R28 ;  /* 0x0006781c01007387 */ /* 0x000fe20000100600 */
[----:B0-----:R-:W-:-:S03]  /*20ef0*/  IMAD R23, R92, 0xe6, RZ ;  /* 0x000000e65c177824 */ /* 0x001fc600078e02ff */
[----:B------:R-:W2:Y:S04]  /*20f00*/  LDL R92, [R1+0x678] ;  /* 0x00067800015c7983 */ /* 0x000ea80000100800 */
[----:B----4-:R0:W-:Y:S02]  /*20f10*/  STL [R1+0x54c], R29 ;  /* 0x00054c1d01007387 */ /* 0x0101e40000100800 */
[----:B0-----:R-:W-:-:S05]  /*20f20*/  IMAD.WIDE R28, R23, 0x2, R10 ;  /* 0x00000002171c7825 */ /* 0x001fca00078e020a */
[----:B--2---:R-:W2:Y:S01]  /*20f30*/  @!P5 LDG.E.U16 R92, desc[UR6][R28.64] ;  /* 0x000000061c5cd981 */ /* 0x004ea2000c1e1500 */
[----:B------:R-:W-:-:S03]  /*20f40*/  IMAD.MOV.U32 R33, RZ, RZ, R35 ;  /* 0x000000ffff217224 */ /* 0x000fc600078e0023 */
[----:B------:R0:W-:Y:S04]  /*20f50*/  STL [R1+0x554], R34 ;  /* 0x0005542201007387 */ /* 0x0001e80000100800 */
[----:B------:R1:W-:Y:S01]  /*20f60*/  STL.64 [R1+0x1090], R28 ;  /* 0x0010901c01007387 */ /* 0x0003e20000100a00 */
[----:B0-----:R-:W-:-:S05]  /*20f70*/  IMAD.WIDE R34, R23, 0x2, R2 ;  /* 0x0000000217227825 */ /* 0x001fca00078e0202 */
[----:B------:R-:W-:Y:S04]  /*20f80*/  STL.64 [R1+0x1088], R34 ;  /* 0x0010882201007387 */ /* 0x000fe80000100a00 */
[----:B-1----:R-:W4:Y:S01]  /*20f90*/  LDL.LU.64 R28, [R1+0x4b08] ;  /* 0x004b0800011c7983 */ /* 0x002f220000300a00 */
[----:B---3--:R-:W-:Y:S01]  /*20fa0*/  PRMT R36, RZ, 0x7610, R36 ;  /* 0x00007610ff247816 */ /* 0x008fe20000000024 */
        /* <DEDUP_REMOVED lines=20> */
[----:B0-----:R-:W-:Y:S01]  /*210f0*/  IMAD.WIDE R36, R23, 0x2, R10 ;  /* 0x0000000217247825 */ /* 0x001fe200078e020a */
[----:B----4-:R-:W-:-:S02]  /*21100*/  PRMT R28, RZ, 0x7610, R28 ;  /* 0x00007610ff1c7816 */ /* 0x010fc4000000001c */
[----:B------:R-:W-:Y:S01]  /*21110*/  PRMT R29, RZ, 0x7610, R29 ;  /* 0x00007610ff1d7816 */ /* 0x000fe2000000001d */
[C---:B------:R-:W-:Y:S01]  /*21120*/  IMAD.WIDE R80, R23.reuse, 0x2, R2 ;  /* 0x0000000217507825 */ /* 0x040fe200078e0202 */
[----:B------:R-:W-:Y:S03]  /*21130*/  STL [R1+0x66c], R27 ;  /* 0x00066c1b01007387 */ /* 0x000fe60000100800 */
[C---:B------:R-:W-:Y:S01]  /*21140*/  IMAD.WIDE R30, R23.reuse, 0x2, R14 ;  /* 0x00000002171e7825 */ /* 0x040fe200078e020e */
[----:B------:R0:W-:Y:S04]  /*21150*/  STL.64 [R1+0x1068], R36 ;  /* 0x0010682401007387 */ /* 0x0001e80000100a00 */
[----:B------:R-:W-:Y:S04]  /*21160*/  STL.64 [R1+0x1060], R80 ;  /* 0x0010605001007387 */ /* 0x000fe80000100a00 */
[----:B------:R-:W3:Y:S04]  /*21170*/  @!P0 LDG.E.U16 R28, desc[UR6][R30.64] ;  /* 0x000000061e1c8981 */ /* 0x000ee8000c1e1500 */
[----:B------:R-:W4:Y:S04]  /*21180*/  @!P0 LDG.E.U16 R29, desc[UR6][R80.64] ;  /* 0x00000006501d8981 */ /* 0x000f28000c1e1500 */
[----:B--2---:R-:W2:Y:S04]  /*21190*/  @!P0 LDG.E.U16 R92, desc[UR6][R36.64] ;  /* 0x00000006245c8981 */ /* 0x004ea8000c1e1500 */
[----:B0-----:R-:W3:Y:S01]  /*211a0*/  LDL.LU.64 R36, [R1+0x4af8] ;  /* 0x004af80001247983 */ /* 0x001ee20000300a00 */
[----:B------:R-:W-:Y:S01]  /*211b0*/  PRMT R5, RZ, 0x7610, R5 ;  /* 0x00007610ff057816 */ /* 0x000fe20000000005 */
[----:B------:R-:W-:-:S04]  /*211c0*/  IMAD.WIDE R26, R23, 0x2, R12 ;  /* 0x00000002171a7825 */ /* 0x000fc800078e020c */
[----:B------:R-:W-:Y:S01]  /*211d0*/  VIADD R23, R16, 0xffffff14 ;  /* 0xffffff1410177836 */ /* 0x000fe20000000000 */
        /* <DEDUP_REMOVED lines=9> */
[----:B------:R0:W-:Y:S01]  /*21270*/  STL.64 [R1+0x1048], R26 ;  /* 0x0010481a01007387 */ /* 0x0001e20000100a00 */
[----:B------:R-:W-:-:S03]  /*21280*/  PRMT R36, RZ, 0x7610, R36 ;  /* 0x00007610ff247816 */ /* 0x000fc60000000024 */
[----:B------:R-:W-:Y:S04]  /*21290*/  STL [R1+0x2d4c], R28 ;  /* 0x002d4c1c01007387 */ /* 0x000fe80000100800 */
[----:B----4-:R2:W-:Y:S01]  /*212a0*/  STL [R1+0x2d50], R29 ;  /* 0x002d501d01007387 */ /* 0x0105e20000100800 */
[----:B-1----:R-:W-:-:S04]  /*212b0*/  IMAD R23, R92, 0xe9, RZ ;  /* 0x000000e95c177824 */ /* 0x002fc800078e02ff */
[----:B0-----:R-:W-:-:S04]  /*212c0*/  IMAD.WIDE R26, R23, 0x2, R10 ;  /* 0x00000002171a7825 */ /* 0x001fc800078e020a */
[C---:B------:R-:W-:Y:S01]  /*212d0*/  IMAD.WIDE R80, R23.reuse, 0x2, R2 ;  /* 0x0000000217507825 */ /* 0x040fe200078e0202 */
[----:B------:R0:W-:Y:S03]  /*212e0*/  STL.64 [R1+0x1010], R26 ;  /* 0x0010101a01007387 */ /* 0x0001e60000100a00 */
[C---:B------:R-:W-:Y:S01]  /*212f0*/  IMAD.WIDE R30, R23.reuse, 0x2, R14 ;  /* 0x00000002171e7825 */ /* 0x040fe200078e020e */
[----:B------:R-:W-:Y:S03]  /*21300*/  STL.64 [R1+0x1008], R80 ;  /* 0x0010085001007387 */ /* 0x000fe60000100a00 */
[----:B--2---:R-:W-:Y:S01]  /*21310*/  IMAD.WIDE R28, R23, 0x2, R12 ;  /* 0x00000002171c7825 */ /* 0x004fe200078e020c */
[----:B------:R-:W2:Y:S03]  /*21320*/  @!P3 LDG.E.U16 R38, desc[UR6][R26.64] ;  /* 0x000000061a26b981 */ /* 0x000ea6000c1e1500 */
[----:B------:R-:W-:Y:S01]  /*21330*/  VIADD R23, R16, 0xffffff13 ;  /* 0xffffff1310177836 */ /* 0x000fe20000000000 */
[----:B------:R-:W3:Y:S04]  /*21340*/  @!P3 LDG.E.U16 R37, desc[UR6][R80.64] ;  /* 0x000000065025b981 */ /* 0x000ee8000c1e1500 */
[----:B------:R1:W4:Y:S04]  /*21350*/  @!P3 LDG.E.U16 R36, desc[UR6][R30.64] ;  /* 0x000000061e24b981 */ /* 0x000328000c1e1500 */
[----:B0-----:R-:W2:Y:S04]  /*21360*/  LDL.LU.64 R26, [R1+0x4af0] ;  /* 0x004af000011a7983 */ /* 0x001ea80000300a00 */
        /* <DEDUP_REMOVED lines=10> */
[----:B-1----:R-:W-:-:S03]  /*21410*/  IMAD.WIDE R30, R23, 0x2, R2 ;  /* 0x00000002171e7825 */ /* 0x002fc600078e0202 */
        /* <DEDUP_REMOVED lines=52> */
[----:B--2---:R-:W2:Y:S01]  /*21760*/  @!P3 LDG.E.U16 R92, desc[UR6][R4.64] ;  /* 0x00000006045cb981 */ /* 0x004ea2000c1e1500 */
        /* <DEDUP_REMOVED lines=27> */
[----:B------:R-:W-:Y:S02]  /*21920*/  STL [R1+0x418], R78 ;  /* 0x0004184e01007387 */ /* 0x000fe40000100800 */
[----:B------:R-:W-:-:S02]  /*21930*/  IMAD.WIDE R30, R23, 0x2, R12 ;  /* 0x00000002171e7825 */ /* 0x000fc400078e020c */
[----:B------:R0:W-:Y:S02]  /*21940*/  STL [R1+0x41c], R79 ;  /* 0x00041c4f01007387 */ /* 0x0001e40000100800 */
[----:B0-----:R-:W-:Y:S01]  /*21950*/  IMAD.WIDE R78, R23, 0x2, R14 ;  /* 0x00000002174e7825 */ /* 0x001fe200078e020e */
[----:B--2---:R-:W-:Y:S02]  /*21960*/  PRMT R28, RZ, 0x7610, R28 ;  /* 0x00007610ff1c7816 */ /* 0x004fe4000000001c */
[----:B------:R-:W-:-:S04]  /*21970*/  PRMT R29, RZ, 0x7610, R29 ;  /* 0x00007610ff1d7816 */ /* 0x000fc8000000001d */
[----:B------:R-:W2:Y:S04]  /*21980*/  @!P5 LDG.E.U16 R28, desc[UR6][R30.64] ;  /* 0x000000061e1cd981 */ /* 0x000ea8000c1e1500 */
[----:B------:R-:W3:Y:S04]  /*21990*/  @!P5 LDG.E.U16 R29, desc[UR6][R78.64] ;  /* 0x000000064e1dd981 */ /* 0x000ee8000c1e1500 */
        /* <DEDUP_REMOVED lines=17> */
[----:B--2---:R-:W-:Y:S04]  /*21ab0*/  STL [R1+0x534], R28 ;  /* 0x0005341c01007387 */ /* 0x004fe80000100800 */
[----:B---3--:R2:W-:Y:S01]  /*21ac0*/  STL [R1+0x540], R29 ;  /* 0x0005401d01007387 */ /* 0x0085e20000100800 */
[----:B-1----:R-:W-:-:S04]  /*21ad0*/  IMAD R23, R92, 0xee, RZ ;  /* 0x000000ee5c177824 */ /* 0x002fc800078e02ff */
[----:B--2---:R-:W-:-:S04]  /*21ae0*/  IMAD.WIDE R28, R23, 0x2, R10 ;  /* 0x00000002171c7825 */ /* 0x004fc800078e020a */
[C---:B------:R-:W-:Y:S01]  /*21af0*/  IMAD.WIDE R30, R23.reuse, 0x2, R2 ;  /* 0x00000002171e7825 */ /* 0x040fe200078e0202 */
[----:B------:R1:W-:Y:S03]  /*21b00*/  STL.64 [R1+0xf40], R28 ;  /* 0x000f401c01007387 */ /* 0x0003e60000100a00 */
[C---:B0-----:R-:W-:Y:S01]  /*21b10*/  IMAD.WIDE R80, R23.reuse, 0x2, R14 ;  /* 0x0000000217507825 */ /* 0x041fe200078e020e */
[----:B------:R0:W-:Y:S03]  /*21b20*/  STL.64 [R1+0xf30], R30 ;  /* 0x000f301e01007387 */ /* 0x0001e60000100a00 */
[----:B------:R-:W-:Y:S01]  /*21b30*/  IMAD.WIDE R78, R23, 0x2, R12 ;  /* 0x00000002174e7825 */ /* 0x000fe200078e020c */
[----:B------:R2:W3:Y:S04]  /*21b40*/  @!P0 LDG.E.U16 R5, desc[UR6][R28.64] ;  /* 0x000000061c058981 */ /* 0x0004e8000c1e1500 */
[----:B------:R-:W4:Y:S04]  /*21b50*/  @!P0 LDG.E.U16 R9, desc[UR6][R30.64] ;  /* 0x000000061e098981 */ /* 0x000f28000c1e1500 */
[----:B------:R-:W2:Y:S04]  /*21b60*/  @!P0 LDG.E.U16 R21, desc[UR6][R80.64] ;  /* 0x0000000650158981 */ /* 0x000ea8000c1e1500 */
[----:B-1----:R-:W3:Y:S04]  /*21b70*/  LDL.LU R28, [R1+0x4ab0] ;  /* 0x004ab000011c7983 */ /* 0x002ee80000300800 */
[----:B------:R-:W3:Y:S01]  /*21b80*/  @!P0 LDG.E.U16 R22, desc[UR6][R78.64] ;  /* 0x000000064e168981 */ /* 0x000ee2000c1e1500 */
[----:B------:R-:W-:-:S03]  /*21b90*/  VIADD R23, R16, 0xffffff0d ;  /* 0xffffff0d10177836 */ /* 0x000fc60000000000 */
[----:B------:R-:W-:Y:S04]  /*21ba0*/  STL.64 [R1+0xf28], R80 ;  /* 0x000f285001007387 */ /* 0x000fe80000100a00 */
[----:B0-----:R-:W3:Y:S04]  /*21bb0*/  LDL.LU.64 R30, [R1+0x4aa8] ;  /* 0x004aa800011e7983 */ /* 0x001ee80000300a00 */
[----:B------:R-:W-:Y:S01]  /*21bc0*/  STL.64 [R1+0xf18], R78 ;  /* 0x000f184e01007387 */ /* 0x000fe20000100a00 */
[----:B------:R-:W-:Y:S01]  /*21bd0*/  ISETP.GE.U32.AND P0, PT, R23, 0x7ffffe0e, PT ;  /* 0x7ffffe0e1700780c */ /* 0x000fe20003f06070 */
[----:B------:R-:W-:-:S02]  /*21be0*/  IMAD R23, R92, 0xef, RZ ;  /* 0x000000ef5c177824 */ /* 0x000fc400078e02ff */
[----:B----4-:R-:W-:Y:S04]  /*21bf0*/  STL [R1+0x49ec], R9 ;  /* 0x0049ec0901007387 */ /* 0x010fe80000100800 */
[----:B--2---:R-:W-:Y:S01]  /*21c00*/  STL [R1+0x49f0], R21 ;  /* 0x0049f01501007387 */ /* 0x004fe20000100800 */
[----:B---3--:R-:W-:-:S03]  /*21c10*/  PRMT R28, RZ, 0x7610, R28 ;  /* 0x00007610ff1c7816 */ /* 0x008fc6000000001c */
[----:B------:R0:W-:Y:S04]  /*21c20*/  STL [R1+0x668], R5 ;  /* 0x0006680501007387 */ /* 0x0001e80000100800 */
[----:B------:R-:W-:Y:S04]  /*21c30*/  STL [R1+0x49f4], R22 ;  /* 0x0049f41601007387 */ /* 0x000fe80000100800 */
[----:B------:R1:W-:Y:S04]  /*21c40*/  STL [R1+0x544], R32 ;  /* 0x0005442001007387 */ /* 0x0003e80000100800 */
[----:B------:R2:W-:Y:S04]  /*21c50*/  STL.S16 [R1+0x2d44], R28 ;  /* 0x002d441c01007387 */ /* 0x0005e80000100600 */
[----:B------:R-:W3:Y:S01]  /*21c60*/  LDL R92, [R1+0x2d44] ;  /* 0x002d4400015c7983 */ /* 0x000ee20000100800 */
[----:B0-----:R-:W-:-:S02]  /*21c70*/  IMAD.MOV.U32 R5, RZ, RZ, R33 ;  /* 0x000000ffff057224 */ /* 0x001fc400078e0021 */
[C---:B-1----:R-:W-:Y:S01]  /*21c80*/  IMAD.WIDE R32, R23.reuse, 0x2, R10 ;  /* 0x0000000217207825 */ /* 0x042fe200078e020a */
[----:B------:R-:W-:Y:S02]  /*21c90*/  PRMT R76, RZ, 0x7610, R76 ;  /* 0x00007610ff4c7816 */ /* 0x000fe4000000004c */
[----:B------:R-:W-:Y:S01]  /*21ca0*/  PRMT R77, RZ, 0x7610, R77 ;  /* 0x00007610ff4d7816 */ /* 0x000fe2000000004d */
[----:B------:R-:W-:-:S04]  /*21cb0*/  IMAD.WIDE R78, R23, 0x2, R14 ;  /* 0x00000002174e7825 */ /* 0x000fc800078e020e */
[----:B------:R-:W-:Y:S01]  /*21cc0*/  IMAD.WIDE R80, R23, 0x2, R2 ;  /* 0x0000000217507825 */ /* 0x000fe200078e0202 */
[----:B------:R-:W4:Y:S01]  /*21cd0*/  @!P3 LDG.E.U16 R76, desc[UR6][R78.64] ;  /* 0x000000064e4cb981 */ /* 0x000f22000c1e1500 */
[----:B------:R-:W-:-:S03]  /*21ce0*/  PRMT R26, RZ, 0x7610, R26 ;  /* 0x00007610ff1a7816 */ /* 0x000fc6000000001a */
[----:B------:R-:W4:Y:S01]  /*21cf0*/  @!P3 LDG.E.U16 R77, desc[UR6][R80.64] ;  /* 0x00000006504db981 */ /* 0x000f22000c1e1500 */
[----:B--2---:R-:W-:-:S03]  /*21d00*/  IMAD.WIDE R28, R23, 0x2, R12 ;  /* 0x00000002171c7825 */ /* 0x004fc600078e020c */
[----:B------:R0:W-:Y:S04]  /*21d10*/  STL.64 [R1+0xf10], R32 ;  /* 0x000f102001007387 */ /* 0x0001e80000100a00 */
[----:B------:R-:W-:Y:S04]  /*21d20*/  STL.64 [R1+0xf08], R80 ;  /* 0x000f085001007387 */ /* 0x000fe80000100a00 */
[----:B------:R1:W2:Y:S04]  /*21d30*/  @!P3 LDG.E.U16 R26, desc[UR6][R28.64] ;  /* 0x000000061c1ab981 */ /* 0x0002a8000c1e1500 */
[----:B---3--:R-:W3:Y:S04]  /*21d40*/  @!P3 LDG.E.U16 R92, desc[UR6][R32.64] ;  /* 0x00000006205cb981 */ /* 0x008ee8000c1e1500 */
[----:B0-----:R-:W2:Y:S01]  /*21d50*/  LDL.LU.64 R32, [R1+0x4aa0] ;  /* 0x004aa00001207983 */ /* 0x001ea20000300a00 */
[----:B------:R-:W-:Y:S01]  /*21d60*/  VIADD R23, R16, 0xffffff0c ;  /* 0xffffff0c10177836 */ /* 0x000fe20000000000 */
[----:B------:R-:W-:-:S02]  /*21d70*/  PRMT R34, RZ, 0x7610, R34 ;  /* 0x00007610ff227816 */ /* 0x000fc40000000022 */
[----:B------:R-:W-:Y:S02]  /*21d80*/  PRMT R31, RZ, 0x7610, R31 ;  /* 0x00007610ff1f7816 */ /* 0x000fe4000000001f */
[----:B------:R-:W-:Y:S02]  /*21d90*/  PRMT R74, RZ, 0x7610, R74 ;  /* 0x00007610ff4a7816 */ /* 0x000fe4000000004a */
[----:B------:R-:W-:Y:S01]  /*21da0*/  PRMT R75, RZ, 0x7610, R75 ;  /* 0x00007610ff4b7816 */ /* 0x000fe2000000004b */
[----:B---3--:R0:W-:Y:S02]  /*21db0*/  @!P3 STL [R1+0x2d44], R92 ;  /* 0x002d445c0100b387 */ /* 0x0081e40000100800 */
[----:B0-----:R-:W0:Y:S01]  /*21dc0*/  LDC R92, c[0x0][0x3a8] ;  /* 0x0000ea00ff5c7b82 */ /* 0x001e220000000800 */
[----:B------:R-:W-:Y:S01]  /*21dd0*/  ISETP.GE.U32.AND P3, PT, R23, 0x7ffffe0d, PT ;  /* 0x7ffffe0d1700780c */ /* 0x000fe20003f66070 */
[----:B------:R-:W-:Y:S04]  /*21de0*/  STL.64 [R1+0xf00], R78 ;  /* 0x000f004e01007387 */ /* 0x000fe80000100a00 */
[----:B------:R1:W-:Y:S01]  /*21df0*/  STL.64 [R1+0xef0], R28 ;  /* 0x000ef01c01007387 */ /* 0x0003e20000100a00 */
[----:B--2---:R-:W-:Y:S01]  /*21e00*/  PRMT R32, RZ, 0x7610, R32 ;  /* 0x00007610ff207816 */ /* 0x004fe20000000020 */
[----:B0-----:R-:W-:-:S04]  /*21e10*/  IMAD R23, R92, 0xf1, RZ ;  /* 0x000000f15c177824 */ /* 0x001fc800078e02ff */
[----:B-1----:R-:W-:-:S04]  /*21e20*/  IMAD.WIDE R28, R23, 0x2, R10 ;  /* 0x00000002171c7825 */ /* 0x002fc800078e020a */
[C---:B------:R-:W-:Y:S01]  /*21e30*/  IMAD.WIDE R80, R23.reuse, 0x2, R2 ;  /* 0x0000000217507825 */ /* 0x040fe200078e0202 */
[----:B------:R-:W-:Y:S03]  /*21e40*/  STL.64 [R1+0xec0], R28 ;  /* 0x000ec01c01007387 */ /* 0x000fe60000100a00 */
[C---:B------:R-:W-:Y:S01]  /*21e50*/  IMAD.WIDE R78, R23.reuse, 0x2, R14 ;  /* 0x00000002174e7825 */ /* 0x040fe200078e020e */
[----:B----4-:R-:W-:Y:S04]  /*21e60*/  STL [R1+0x2d3c], R76 ;  /* 0x002d3c4c01007387 */ /* 0x010fe80000100800 */
[----:B------:R0:W-:Y:S04]  /*21e70*/  STL [R1+0x2d40], R77 ;  /* 0x002d404d01007387 */ /* 0x0001e80000100800 */
[----:B------:R-:W2:Y:S04]  /*21e80*/  @!P5 LDG.E.U16 R34, desc[UR6][R28.64] ;  /* 0x000000061c22d981 */ /* 0x000ea8000c1e1500 */
[----:B------:R-:W3:Y:S01]  /*21e90*/  @!P5 LDG.E.U16 R32, desc[UR6][R78.64] ;  /* 0x000000064e20d981 */ /* 0x000ee2000c1e1500 */
[----:B0-----:R-:W-:-:S03]  /*21ea0*/  IMAD.WIDE R76, R23, 0x2, R12 ;  /* 0x00000002174c7825 */ /* 0x001fc600078e020c */
[----:B------:R-:W4:Y:S04]  /*21eb0*/  LDL.LU.64 R28, [R1+0x4a98] ;  /* 0x004a9800011c7983 */ /* 0x000f280000300a00 */
[----:B------:R-:W-:Y:S04]  /*21ec0*/  STL.64 [R1+0xeb0], R80 ;  /* 0x000eb05001007387 */ /* 0x000fe80000100a00 */
[----:B------:R-:W-:Y:S04]  /*21ed0*/  STL.64 [R1+0xea8], R78 ;  /* 0x000ea84e01007387 */ /* 0x000fe80000100a00 */
[----:B------:R-:W-:Y:S04]  /*21ee0*/  STL.64 [R1+0xe98], R76 ;  /* 0x000e984c01007387 */ /* 0x000fe80000100a00 */
[----:B------:R0:W-:Y:S04]  /*21ef0*/  STL [R1+0x2d38], R26 ;  /* 0x002d381a01007387 */ /* 0x0001e80000100800 */
[----:B------:R1:W2:Y:S01]  /*21f00*/  @!P5 LDG.E.U16 R31, desc[UR6][R76.64] ;  /* 0x000000064c1fd981 */ /* 0x0002a2000c1e1500 */
[----:B0-----:R-:W-:-:S04]  /*21f10*/  IMAD R26, R92, 0xf2, RZ ;  /* 0x000000f25c1a7824 */ /* 0x001fc800078e02ff */
[----:B-1----:R-:W-:-:S04]  /*21f20*/  IMAD.WIDE R76, R26, 0x2, R2 ;  /* 0x000000021a4c7825 */ /* 0x002fc800078e0202 */
[----:B------:R-:W-:Y:S01]  /*21f30*/  IMAD.WIDE R78, R26, 0x2, R10 ;  /* 0x000000021a4e7825 */ /* 0x000fe200078e020a */
[----:B------:R-:W2:Y:S04]  /*21f40*/  @!P0 LDG.E.U16 R74, desc[UR6][R76.64] ;  /* 0x000000064c4a8981 */ /* 0x000ea8000c1e1500 */
[----:B------:R0:W3:Y:S01]  /*21f50*/  @!P0 LDG.E.U16 R75, desc[UR6][R78.64] ;  /* 0x000000064e4b8981 */ /* 0x0000e2000c1e1500 */
[----:B------:R-:W-:Y:S01]  /*21f60*/  PRMT R33, RZ, 0x7610, R33 ;  /* 0x00007610ff217816 */ /* 0x000fe20000000021 */
[----:B------:R-:W-:-:S05]  /*21f70*/  VIADD R23, R16, 0xffffff06 ;  /* 0xffffff0610177836 */ /* 0x000fca0000000000 */
[----:B------:R1:W3:Y:S01]  /*21f80*/  @!P5 LDG.E.U16 R33, desc[UR6][R80.64] ;  /* 0x000000065021d981 */ /* 0x0002e2000c1e1500 */
[----:B------:R-:W-:Y:S01]  /*21f90*/  ISETP.GE.U32.AND P5, PT, R23, 0x7ffffe07, PT ;  /* 0x7ffffe071700780c */ /* 0x000fe20003fa6070 */
[----:B------:R-:W-:Y:S02]  /*21fa0*/  IMAD R23, R92, 0xf9, RZ ;  /* 0x000000f95c177824 */ /* 0x000fe400078e02ff */
[----:B------:R0:W-:Y:S01]  /*21fb0*/  STL.64 [R1+0xe90], R78 ;  /* 0x000e904e01007387 */ /* 0x0001e20000100a00 */
[----:B------:R-:W-:-:S03]  /*21fc0*/  PRMT R30, RZ, 0x7610, R30 ;  /* 0x00007610ff1e7816 */ /* 0x000fc6000000001e */
[----:B------:R-:W-:Y:S01]  /*21fd0*/  STL.64 [R1+0xe88], R76 ;  /* 0x000e884c01007387 */ /* 0x000fe20000100a00 */
[----:B0-----:R-:W-:Y:S01]  /*21fe0*/  IMAD.WIDE R78, R23, 0x2, R86 ;  /* 0x00000002174e7825 */ /* 0x001fe200078e0256 */
[----:B----4-:R-:W-:-:S06]  /*21ff0*/  PRMT R29, RZ, 0x7610, R29 ;  /* 0x00007610ff1d7816 */ /* 0x010fcc000000001d */
[----:B------:R-:W4:Y:S04]  /*22000*/  @!P5 LDG.E.U16 R29, desc[UR6][R78.64] ;  /* 0x000000064e1dd981 */ /* 0x000f28000c1e1500 */
[----:B--2---:R-:W-:Y:S04]  /*22010*/  STL [R1+0x8], R74 ;  /* 0x0000084a01007387 */ /* 0x004fe80000100800 */
[----:B---3--:R0:W-:Y:S02]  /*22020*/  STL [R1+0xc], R75 ;  /* 0x00000c4b01007387 */ /* 0x0081e40000100800 */
[----:B0-----:R-:W-:-:S05]  /*22030*/  IMAD.WIDE R74, R23, 0x2, R88 ;  /* 0x00000002174a7825 */ /* 0x001fca00078e0258 */
[----:B------:R0:W-:Y:S04]  /*22040*/  STL.64 [R1+0xde0], R74 ;  /* 0x000de04a01007387 */ /* 0x0001e80000100a00 */
[----:B------:R-:W2:Y:S04]  /*22050*/  @!P5 LDG.E.U16 R30, desc[UR6][R74.64] ;  /* 0x000000064a1ed981 */ /* 0x000ea8000c1e1500 */
[----:B0-----:R-:W3:Y:S04]  /*22060*/  LDL.LU.64 R74, [R1+0x4a90] ;  /* 0x004a9000014a7983 */ /* 0x001ee80000300a00 */
[----:B------:R0:W-:Y:S04]  /*22070*/  STL.64 [R1+0xdd8], R78 ;  /* 0x000dd84e01007387 */ /* 0x0001e80000100a00 */
[----:B0-----:R-:W2:Y:S01]  /*22080*/  LDL.LU.64 R78, [R1+0x4a88] ;  /* 0x004a8800014e7983 */ /* 0x001ea20000300a00 */
[----:B------:R-:W-:Y:S01]  /*22090*/  PRMT R28, RZ, 0x7610, R28 ;  /* 0x00007610ff1c7816 */ /* 0x000fe2000000001c */
[----:B-1----:R-:W-:Y:S01]  /*220a0*/  IMAD.WIDE R80, R23, 0x2, R84 ;  /* 0x0000000217507825 */ /* 0x002fe200078e0254 */
[----:B------:R-:W-:-:S03]  /*220b0*/  PRMT R27, RZ, 0x7610, R27 ;  /* 0x00007610ff1b7816 */ /* 0x000fc6000000001b */
[----:B------:R-:W-:Y:S01]  /*220c0*/  IMAD.WIDE R76, R23, 0x2, R82 ;  /* 0x00000002174c7825 */ /* 0x000fe200078e0252 */
[----:B------:R0:W-:Y:S04]  /*220d0*/  STL.64 [R1+0xdd0], R80 ;  /* 0x000dd05001007387 */ /* 0x0001e80000100a00 */
[----:B------:R0:W3:Y:S04]  /*220e0*/  @!P5 LDG.E.U16 R28, desc[UR6][R80.64] ;  /* 0x00000006501cd981 */ /* 0x0000e8000c1e1500 */
[----:B------:R1:W-:Y:S04]  /*220f0*/  STL.64 [R1+0xdc8], R76 ;  /* 0x000dc84c01007387 */ /* 0x0003e80000100a00 */
[----:B------:R1:W4:Y:S01]  /*22100*/  @!P5 LDG.E.U16 R27, desc[UR6][R76.64] ;  /* 0x000000064c1bd981 */ /* 0x000322000c1e1500 */
[----:B0-----:R-:W-:-:S04]  /*22110*/  IMAD.WIDE R80, R26, 0x2, R12 ;  /* 0x000000021a507825 */ /* 0x001fc800078e020c */
[----:B-1----:R-:W-:Y:S01]  /*22120*/  IMAD.WIDE R76, R26, 0x2, R14 ;  /* 0x000000021a4c7825 */ /* 0x002fe200078e020e */
[----:B--2---:R-:W-:Y:S02]  /*22130*/  PRMT R78, RZ, 0x7610, R78 ;  /* 0x00007610ff4e7816 */ /* 0x004fe4000000004e */
[----:B------:R-:W-:-:S04]  /*22140*/  PRMT R79, RZ, 0x7610, R79 ;  /* 0x00007610ff4f7816 */ /* 0x000fc8000000004f */
[----:B------:R0:W2:Y:S04]  /*22150*/  @!P0 LDG.E.U16 R78, desc[UR6][R80.64] ;  /* 0x00000006504e8981 */ /* 0x0000a8000c1e1500 */
[----:B------:R-:W4:Y:S01]  /*22160*/  @!P0 LDG.E.U16 R79, desc[UR6][R76.64] ;  /* 0x000000064c4f8981 */ /* 0x000f22000c1e1500 */
[----:B------:R-:W-:-:S03]  /*22170*/  VIADD R23, R16, 0xffffff0b ;  /* 0xffffff0b10177836 */ /* 0x000fc60000000000 */
[----:B------:R1:W-:Y:S02]  /*22180*/  STL.64 [R1+0xe78], R76 ;  /* 0x000e784c01007387 */ /* 0x0003e40000100a00 */
[----:B------:R-:W-:Y:S01]  /*22190*/  ISETP.GE.U32.AND P0, PT, R23, 0x7ffffe0c, PT ;  /* 0x7ffffe0c1700780c */ /* 0x000fe20003f06070 */
[----:B------:R-:W-:Y:S01]  /*221a0*/  IMAD R23, R92, 0xf3, RZ ;  /* 0x000000f35c177824 */ /* 0x000fe200078e02ff */
[----:B---3--:R-:W-:Y:S02]  /*221b0*/  PRMT R74, RZ, 0x7610, R74 ;  /* 0x00007610ff4a7816 */ /* 0x008fe4000000004a */
[----:B------:R-:W-:Y:S01]  /*221c0*/  PRMT R75, RZ, 0x7610, R75 ;  /* 0x00007610ff4b7816 */ /* 0x000fe2000000004b */
[----:B-1----:R-:W3:Y:S04]  /*221d0*/  LDL.LU.64 R76, [R1+0x4a80] ;  /* 0x004a8000014c7983 */ /* 0x002ee80000300a00 */
[----:B------:R0:W-:Y:S02]  /*221e0*/  STL.64 [R1+0xe70], R80 ;  /* 0x000e705001007387 */ /* 0x0001e40000100a00 */
[----:B0-----:R-:W-:-:S05]  /*221f0*/  IMAD.WIDE R80, R23, 0x2, R10 ;  /* 0x0000000217507825 */ /* 0x001fca00078e020a */
[----:B------:R-:W3:Y:S04]  /*22200*/  @!P3 LDG.E.U16 R75, desc[UR6][R80.64] ;  /* 0x00000006504bb981 */ /* 0x000ee8000c1e1500 */
[----:B--2---:R-:W-:Y:S04]  /*22210*/  STL [R1], R78 ;  /* 0x0000004e01007387 */ /* 0x004fe80000100800 */
[----:B----4-:R0:W-:Y:S02]  /*22220*/  STL [R1+0x4], R79 ;  /* 0x0000044f01007387 */ /* 0x0101e40000100800 */
[----:B0-----:R-:W-:-:S05]  /*22230*/  IMAD.WIDE R78, R23, 0x2, R2 ;  /* 0x00000002174e7825 */ /* 0x001fca00078e0202 */
[----:B------:R0:W2:Y:S01]  /*22240*/  @!P3 LDG.E.U16 R74, desc[UR6][R78.64] ;  /* 0x000000064e4ab981 */ /* 0x0000a2000c1e1500 */
[----:B------:R-:W-:-:S03]  /*22250*/  PRMT R72, RZ, 0x7610, R72 ;  /* 0x00007610ff487816 */ /* 0x000fc60000000048 */
[----:B------:R-:W-:Y:S01]  /*22260*/  STL.64 [R1+0xe68], R80 ;  /* 0x000e685001007387 */ /* 0x000fe20000100a00 */
[----:B------:R-:W-:-:S03]  /*22270*/  PRMT R73, RZ, 0x7610, R73 ;  /* 0x00007610ff497816 */ /* 0x000fc60000000049 */
[----:B------:R0:W-:Y:S02]  /*22280*/  STL.64 [R1+0xe60], R78 ;  /* 0x000e604e01007387 */ /* 0x0001e40000100a00 */
[----:B0-----:R-:W-:-:S05]  /*22290*/  IMAD.WIDE R78, R23, 0x2, R14 ;  /* 0x00000002174e7825 */ /* 0x001fca00078e020e */
[----:B------:R0:W4:Y:S04]  /*222a0*/  @!P3 LDG.E.U16 R73, desc[UR6][R78.64] ;  /* 0x000000064e49b981 */ /* 0x000128000c1e1500 */
[----:B--2---:R-:W-:Y:S04]  /*222b0*/  STL [R1+0x198], R74 ;  /* 0x0001984a01007387 */ /* 0x004fe80000100800 */
[----:B---3--:R1:W-:Y:S02]  /*222c0*/  STL [R1+0x19c], R75 ;  /* 0x00019c4b01007387 */ /* 0x0083e40000100800 */
[----:B-1----:R-:W-:-:S05]  /*222d0*/  IMAD.WIDE R74, R23, 0x2, R12 ;  /* 0x00000002174a7825 */ /* 0x002fca00078e020c */
[----:B------:R1:W2:Y:S01]  /*222e0*/  @!P3 LDG.E.U16 R72, desc[UR6][R74.64] ;  /* 0x000000064a48b981 */ /* 0x0002a2000c1e1500 */
[----:B------:R-:W-:-:S05]  /*222f0*/  VIADD R23, R16, 0xffffff0a ;  /* 0xffffff0a10177836 */ /* 0x000fca0000000000 */
[----:B------:R-:W-:Y:S01]  /*22300*/  ISETP.GE.U32.AND P3, PT, R23, 0x7ffffe0b, PT ;  /* 0x7ffffe0b1700780c */ /* 0x000fe20003f66070 */
[----:B------:R-:W-:Y:S01]  /*22310*/  IMAD R23, R92, 0xf4, RZ ;  /* 0x000000f45c177824 */ /* 0x000fe200078e02ff */
[----:B------:R0:W-:Y:S03]  /*22320*/  STL.64 [R1+0xe58], R78 ;  /* 0x000e584e01007387 */ /* 0x0001e60000100a00 */
[C---:B------:R-:W-:Y:S01]  /*22330*/  IMAD.WIDE R80, R23.reuse, 0x2, R14 ;  /* 0x0000000217507825 */ /* 0x040fe200078e020e */
[----:B------:R1:W-:Y:S04]  /*22340*/  STL.64 [R1+0xe48], R74 ;  /* 0x000e484a01007387 */ /* 0x0003e80000100a00 */
[----:B------:R-:W-:Y:S01]  /*22350*/  STL.64 [R1+0x928], R80 ;  /* 0x0009285001007387 */ /* 0x000fe20000100a00 */
[----:B------:R-:W-:Y:S01]  /*22360*/  PRMT R77, RZ, 0x7610, R77 ;  /* 0x00007610ff4d7816 */ /* 0x000fe2000000004d */
[----:B0-----:R-:W-:Y:S01]  /*22370*/  IMAD.WIDE R78, R23, 0x2, R12 ;  /* 0x00000002174e7825 */ /* 0x001fe200078e020c */
[----:B------:R-:W-:-:S03]  /*22380*/  PRMT R12, RZ, 0x7610, R12 ;  /* 0x00007610ff0c7816 */ /* 0x000fc6000000000c */
[----:B-1----:R-:W-:-:S05]  /*22390*/  IMAD.WIDE R74, R23, 0x2, R2 ;  /* 0x00000002174a7825 */ /* 0x002fca00078e0202 */
[----:B------:R0:W3:Y:S04]  /*223a0*/  @!P0 LDG.E.U16 R77, desc[UR6][R74.64] ;  /* 0x000000064a4d8981 */ /* 0x0000e8000c1e1500 */
[----:B--2---:R-:W-:Y:S04]  /*223b0*/  STL [R1+0x190], R72 ;  /* 0x0001904801007387 */ /* 0x004fe80000100800 */
[----:B----4-:R1:W-:Y:S04]  /*223c0*/  STL [R1+0x194], R73 ;  /* 0x0001944901007387 */ /* 0x0103e80000100800 */
[----:B------:R-:W-:Y:S01]  /*223d0*/  STL.64 [R1+0x920], R78 ;  /* 0x0009204e01007387 */ /* 0x000fe20000100a00 */
[----:B-1----:R-:W-:-:S05]  /*223e0*/  IMAD.WIDE R72, R23, 0x2, R10 ;  /* 0x0000000217487825 */ /* 0x002fca00078e020a */
[----:B------:R1:W-:Y:S04]  /*223f0*/  STL.64 [R1+0x938], R72 ;  /* 0x0009384801007387 */ /* 0x0003e80000100a00 */
[----:B------:R-:W2:Y:S04]  /*22400*/  @!P0 LDG.E.U16 R12, desc[UR6][R72.64] ;  /* 0x00000006480c8981 */ /* 0x000ea8000c1e1500 */
[----:B-1----:R-:W4:Y:S04]  /*22410*/  LDL.LU.64 R72, [R1+0x4a78] ;  /* 0x004a780001487983 */ /* 0x002f280000300a00 */
[----:B------:R1:W-:Y:S04]  /*22420*/  STL.64 [R1+0x930], R74 ;  /* 0x0009304a01007387 */ /* 0x0003e80000100a00 */
[----:B-1----:R-:W0:Y:S01]  /*22430*/  LDL.LU.64 R74, [R1+0x4a70] ;  /* 0x004a7000014a7983 */ /* 0x002e220000300a00 */
[----:B------:R-:W-:-:S03]  /*22440*/  PRMT R76, RZ, 0x7610, R76 ;  /* 0x00007610ff4c7816 */ /* 0x000fc6000000004c */
[----:B--2---:R1:W-:Y:S02]  /*22450*/  STL [R1+0x18c], R12 ;  /* 0x00018c0c01007387 */ /* 0x0043e40000100800 */
[----:B-1----:R-:W-:-:S05]  /*22460*/  VIADD R12, R16, 0xffffff09 ;  /* 0xffffff09100c7836 */ /* 0x002fca0000000000 */
[----:B------:R-:W-:Y:S01]  /*22470*/  ISETP.GE.U32.AND P5, PT, R12, 0x7ffffe0a, PT ;  /* 0x7ffffe0a0c00780c */ /* 0x000fe20003fa6070 */
[----:B------:R-:W-:Y:S01]  /*22480*/  IMAD R12, R92, 0xf5, RZ ;  /* 0x000000f55c0c7824 */ /* 0x000fe200078e02ff */
[----:B0-----:R-:W-:Y:S02]  /*22490*/  PRMT R74, RZ, 0x7610, R74 ;  /* 0x00007610ff4a7816 */ /* 0x001fe4000000004a */
[----:B------:R-:W-:-:S04]  /*224a0*/  PRMT R75, RZ, 0x7610, R75 ;  /* 0x00007610ff4b7816 */ /* 0x000fc8000000004b */
[----:B------:R0:W2:Y:S04]  /*224b0*/  @!P0 LDG.E.U16 R74, desc[UR6][R78.64] ;  /* 0x000000064e4a8981 */ /* 0x0000a8000c1e1500 */
[----:B------:R-:W3:Y:S01]  /*224c0*/  @!P0 LDG.E.U16 R75, desc[UR6][R80.64] ;  /* 0x00000006504b8981 */ /* 0x000ee2000c1e1500 */
[----:B0-----:R-:W-:-:S05]  /*224d0*/  IMAD.WIDE R78, R12, 0x2, R10 ;  /* 0x000000020c4e7825 */ /* 0x001fca00078e020a */
[----:B------:R-:W4:Y:S01]  /*224e0*/  @!P3 LDG.E.U16 R76, desc[UR6][R78.64] ;  /* 0x000000064e4cb981 */ /* 0x000f22000c1e1500 */
[----:B------:R-:W-:Y:S02]  /*224f0*/  PRMT R10, RZ, 0x7610, R10 ;  /* 0x00007610ff0a7816 */ /* 0x000fe4000000000a */
[----:B------:R-:W-:Y:S02]  /*22500*/  PRMT R91, RZ, 0x7610, R91 ;  /* 0x00007610ff5b7816 */ /* 0x000fe4000000005b */
[----:B------:R-:W-:Y:S02]  /*22510*/  PRMT R90, RZ, 0x7610, R90 ;  /* 0x00007610ff5a7816 */ /* 0x000fe4000000005a */
[----:B------:R-:W-:Y:S01]  /*22520*/  PRMT R19, RZ, 0x7610, R19 ;  /* 0x00007610ff137816 */ /* 0x000fe20000000013 */
[----:B--2---:R-:W-:Y:S04]  /*22530*/  STL [R1+0x180], R74 ;  /* 0x0001804a01007387 */ /* 0x004fe80000100800 */
[----:B---3--:R0:W-:Y:S04]  /*22540*/  STL [R1+0x184], R75 ;  /* 0x0001844b01007387 */ /* 0x0081e80000100800 */
[----:B------:R-:W-:Y:S01]  /*22550*/  STL.64 [R1+0x918], R78 ;  /* 0x0009184e01007387 */ /* 0x000fe20000100a00 */
[----:B0-----:R-:W-:-:S05]  /*22560*/  IMAD.WIDE R74, R12, 0x2, R2 ;  /* 0x000000020c4a7825 */ /* 0x001fca00078e0202 */
[----:B------:R-:W-:Y:S01]  /*22570*/  STL.64 [R1+0x910], R74 ;  /* 0x0009104a01007387 */ /* 0x000fe20000100a00 */
[----:B------:R-:W-:-:S03]  /*22580*/  VIADD R2, R16, 0xffffff08 ;  /* 0xffffff0810027836 */ /* 0x000fc60000000000 */
[----:B----4-:R-:W-:Y:S04]  /*22590*/  STL [R1+0x14c], R76 ;  /* 0x00014c4c01007387 */ /* 0x010fe80000100800 */
[----:B------:R0:W-:Y:S01]  /*225a0*/  STL [R1+0x188], R77 ;  /* 0x0001884d01007387 */ /* 0x0001e20000100800 */
[----:B------:R-:W-:Y:S01]  /*225b0*/  ISETP.GE.U32.AND P0, PT, R2, 0x7ffffe09, PT ;  /* 0x7ffffe090200780c */ /* 0x000fe20003f06070 */
[----:B------:R-:W-:Y:S02]  /*225c0*/  IMAD R2, R92, 0xf6, RZ ;  /* 0x000000f65c027824 */ /* 0x000fe400078e02ff */
[----:B------:R1:W2:Y:S01]  /*225d0*/  @!P3 LDG.E.U16 R10, desc[UR6][R74.64] ;  /* 0x000000064a0ab981 */ /* 0x0002a2000c1e1500 */
[----:B0-----:R-:W-:-:S04]  /*225e0*/  IMAD.WIDE R76, R12, 0x2, R84 ;  /* 0x000000020c4c7825 */ /* 0x001fc800078e0254 */
[----:B-1----:R-:W-:Y:S01]  /*225f0*/  IMAD.WIDE R74, R12, 0x2, R82 ;  /* 0x000000020c4a7825 */ /* 0x002fe200078e0252 */
[----:B------:R0:W3:Y:S04]  /*22600*/  @!P3 LDG.E.U16 R91, desc[UR6][R76.64] ;  /* 0x000000064c5bb981 */ /* 0x0000e8000c1e1500 */
[----:B------:R0:W-:Y:S04]  /*22610*/  STL.64 [R1+0x908], R76 ;  /* 0x0009084c01007387 */ /* 0x0001e80000100a00 */
[----:B------:R-:W4:Y:S01]  /*22620*/  @!P3 LDG.E.U16 R90, desc[UR6][R74.64] ;  /* 0x000000064a5ab981 */ /* 0x000f22000c1e1500 */
[----:B0-----:R-:W-:-:S05]  /*22630*/  IMAD.WIDE R76, R2, 0x2, R88 ;  /* 0x00000002024c7825 */ /* 0x001fca00078e0258 */
[----:B------:R-:W2:Y:S01]  /*22640*/  @!P5 LDG.E.U16 R19, desc[UR6][R76.64] ;  /* 0x000000064c13d981 */ /* 0x000ea2000c1e1500 */
[----:B------:R-:W-:Y:S02]  /*22650*/  PRMT R18, RZ, 0x7610, R18 ;  /* 0x00007610ff127816 */ /* 0x000fe40000000012 */
[----:B------:R-:W-:Y:S02]  /*22660*/  PRMT R17, RZ, 0x7610, R17 ;  /* 0x00007610ff117816 */ /* 0x000fe40000000011 */
[----:B------:R-:W-:Y:S01]  /*22670*/  PRMT R7, RZ, 0x7610, R7 ;  /* 0x00007610ff077816 */ /* 0x000fe20000000007 */
[----:B---3--:R-:W-:Y:S04]  /*22680*/  STL [R1+0x49fc], R91 ;  /* 0x0049fc5b01007387 */ /* 0x008fe80000100800 */
[----:B------:R0:W-:Y:S04]  /*22690*/  STL.64 [R1+0x900], R74 ;  /* 0x0009004a01007387 */ /* 0x0001e80000100a00 */
[----:B----4-:R-:W-:Y:S01]  /*226a0*/  STL [R1+0x4a00], R90 ;  /* 0x004a005a01007387 */ /* 0x010fe20000100800 */
[----:B0-----:R-:W-:-:S03]  /*226b0*/  IMAD.WIDE R74, R2, 0x2, R86 ;  /* 0x00000002024a7825 */ /* 0x001fc600078e0256 */
[----:B------:R0:W-:Y:S04]  /*226c0*/  STL.64 [R1+0x8f8], R76 ;  /* 0x0008f84c01007387 */ /* 0x0001e80000100a00 */
[----:B------:R1:W3:Y:S04]  /*226d0*/  @!P5 LDG.E.U16 R18, desc[UR6][R74.64] ;  /* 0x000000064a12d981 */ /* 0x0002e8000c1e1500 */
[----:B--2---:R-:W-:Y:S01]  /*226e0*/  STL [R1+0x49f8], R19 ;  /* 0x0049f81301007387 */ /* 0x004fe20000100800 */
[----:B0-----:R-:W-:-:S03]  /*226f0*/  IMAD.WIDE R76, R2, 0x2, R84 ;  /* 0x00000002024c7825 */ /* 0x001fc600078e0254 */
[----:B------:R1:W-:Y:S04]  /*22700*/  STL.64 [R1+0x8f0], R74 ;  /* 0x0008f04a01007387 */ /* 0x0003e80000100a00 */
[----:B------:R-:W2:Y:S01]  /*22710*/  @!P5 LDG.E.U16 R17, desc[UR6][R76.64] ;  /* 0x000000064c11d981 */ /* 0x000ea2000c1e1500 */
[----:B-1----:R-:W-:-:S05]  /*22720*/  IMAD.WIDE R74, R2, 0x2, R82 ;  /* 0x00000002024a7825 */ /* 0x002fca00078e0252 */
[----:B------:R-:W4:Y:S01]  /*22730*/  @!P5 LDG.E.U16 R7, desc[UR6][R74.64] ;  /* 0x000000064a07d981 */ /* 0x000f22000c1e1500 */
[----:B------:R-:W-:-:S05]  /*22740*/  VIADD R2, R16, 0xffffff05 ;  /* 0xffffff0510027836 */ /* 0x000fca0000000000 */
[----:B------:R-:W-:Y:S01]  /*22750*/  ISETP.GE.U32.AND P5, PT, R2, 0x7ffffe06, PT ;  /* 0x7ffffe060200780c */ /* 0x000fe20003fa6070 */
[----:B------:R-:W-:Y:S01]  /*22760*/  VIADD R2, R16, 0xffffff2d ;  /* 0xffffff2d10027836 */ /* 0x000fe20000000000 */
[----:B------:R-:W-:Y:S02]  /*22770*/  PRMT R13, RZ, 0x7610, R13 ;  /* 0x00007610ff0d7816 */ /* 0x000fe4000000000d */
[----:B------:R-:W-:Y:S02]  /*22780*/  PRMT R12, RZ, 0x7610, R12 ;  /* 0x00007610ff0c7816 */ /* 0x000fe4000000000c */
[----:B------:R-:W-:Y:S02]  /*22790*/  ISETP.GE.U32.AND P3, PT, R2, 0x7ffffe2e, PT ;  /* 0x7ffffe2e0200780c */ /* 0x000fe40003f66070 */
[----:B------:R-:W-:Y:S02]  /*227a0*/  PRMT R3, RZ, 0x7610, R3 ;  /* 0x00007610ff037816 */ /* 0x000fe40000000003 */
[----:B------:R-:W-:-:S02]  /*227b0*/  PRMT R2, RZ, 0x7610, R2 ;  /* 0x00007610ff027816 */ /* 0x000fc40000000002 */
[----:B------:R-:W-:Y:S01]  /*227c0*/  PRMT R26, RZ, 0x7610, R26 ;  /* 0x00007610ff1a7816 */ /* 0x000fe2000000001a */
[----:B---3--:R-:W-:Y:S04]  /*227d0*/  STL [R1+0x4a04], R18 ;  /* 0x004a041201007387 */ /* 0x008fe80000100800 */
[----:B------:R-:W-:Y:S04]  /*227e0*/  STL.64 [R1+0x8e8], R76 ;  /* 0x0008e84c01007387 */ /* 0x000fe80000100a00 */
[----:B------:R0:W-:Y:S04]  /*227f0*/  STL [R1+0x148], R10 ;  /* 0x0001480a01007387 */ /* 0x0001e80000100800 */
[----:B--2---:R-:W-:Y:S01]  /*22800*/  STL [R1+0x4a08], R17 ;  /* 0x004a081101007387 */ /* 0x004fe20000100800 */
[----:B0-----:R-:W-:-:S03]  /*22810*/  IMAD R10, R92, 0xfa, RZ ;  /* 0x000000fa5c0a7824 */ /* 0x001fc600078e02ff */
[----:B------:R0:W-:Y:S01]  /*22820*/  STL.64 [R1+0x8e0], R74 ;  /* 0x0008e04a01007387 */ /* 0x0001e20000100a00 */
[----:B------:R-:W-:-:S03]  /*22830*/  IMAD.WIDE R76, R10, 0x2, R88 ;  /* 0x000000020a4c7825 */ /* 0x000fc600078e0258 */
[----:B----4-:R-:W-:Y:S01]  /*22840*/  STL [R1+0x4a0c], R7 ;  /* 0x004a0c0701007387 */ /* 0x010fe20000100800 */
[----:B0-----:R-:W-:-:S03]  /*22850*/  IMAD.WIDE R74, R10, 0x2, R86 ;  /* 0x000000020a4a7825 */ /* 0x001fc600078e0256 */
[----:B------:R0:W-:Y:S04]  /*22860*/  STL.64 [R1+0x8b8], R76 ;  /* 0x0008b84c01007387 */ /* 0x0001e80000100a00 */
[----:B------:R0:W2:Y:S04]  /*22870*/  @!P5 LDG.E.U16 R13, desc[UR6][R76.64] ;  /* 0x000000064c0dd981 */ /* 0x0000a8000c1e1500 */
[----:B------:R1:W-:Y:S04]  /*22880*/  STL.64 [R1+0x8b0], R74 ;  /* 0x0008b04a01007387 */ /* 0x0003e80000100a00 */
[----:B------:R1:W3:Y:S01]  /*22890*/  @!P5 LDG.E.U16 R12, desc[UR6][R74.64] ;  /* 0x000000064a0cd981 */ /* 0x0002e2000c1e1500 */
[----:B0-----:R-:W-:-:S05]  /*228a0*/  IMAD.WIDE R76, R10, 0x2, R84 ;  /* 0x000000020a4c7825 */ /* 0x001fca00078e0254 */
[----:B------:R-:W4:Y:S01]  /*228b0*/  @!P5 LDG.E.U16 R3, desc[UR6][R76.64] ;  /* 0x000000064c03d981 */ /* 0x000f22000c1e1500 */
[----:B-1----:R-:W-:-:S04]  /*228c0*/  IMAD.WIDE R74, R10, 0x2, R82 ;  /* 0x000000020a4a7825 */ /* 0x002fc800078e0252 */
[----:B------:R-:W-:Y:S01]  /*228d0*/  VIADD R10, R16, 0xffffff04 ;  /* 0xffffff04100a7836 */ /* 0x000fe20000000000 */
[----:B------:R0:W2:Y:S04]  /*228e0*/  @!P5 LDG.E.U16 R2, desc[UR6][R74.64] ;  /* 0x000000064a02d981 */ /* 0x0000a8000c1e1500 */
[----:B------:R-:W-:Y:S01]  /*228f0*/  ISETP.GE.U32.AND P5, PT, R10, 0x7ffffe05, PT ;  /* 0x7ffffe050a00780c */ /* 0x000fe20003fa6070 */
[----:B------:R-:W-:Y:S01]  /*22900*/  IMAD R10, R92, 0xd2, RZ ;  /* 0x000000d25c0a7824 */ /* 0x000fe200078e02ff */
[----:B------:R-:W-:Y:S04]  /*22910*/  STL.64 [R1+0x8a8], R76 ;  /* 0x0008a84c01007387 */ /* 0x000fe80000100a00 */
[----:B------:R0:W-:Y:S02]  /*22920*/  STL.64 [R1+0x8a0], R74 ;  /* 0x0008a04a01007387 */ /* 0x0001e40000100a00 */
[----:B0-----:R-:W-:-:S05]  /*22930*/  IMAD.WIDE R74, R10, 0x2, R88 ;  /* 0x000000020a4a7825 */ /* 0x001fca00078e0258 */
[----:B------:R0:W-:Y:S04]  /*22940*/  STL.64 [R1+0x6e0], R74 ;  /* 0x0006e04a01007387 */ /* 0x0001e80000100a00 */
[----:B------:R-:W2:Y:S04]  /*22950*/  @!P3 LDG.E.U16 R26, desc[UR6][R74.64] ;  /* 0x000000064a1ab981 */ /* 0x000ea8000c1e1500 */
[----:B0-----:R-:W2:Y:S01]  /*22960*/  LDL.LU.64 R74, [R1+0x4a68] ;  /* 0x004a6800014a7983 */ /* 0x001ea20000300a00 */
[----:B------:R-:W-:Y:S01]  /*22970*/  PRMT R15, RZ, 0x7610, R15 ;  /* 0x00007610ff0f7816 */ /* 0x000fe2000000000f */
[----:B------:R-:W-:Y:S01]  /*22980*/  IMAD.WIDE R80, R10, 0x2, R86 ;  /* 0x000000020a507825 */ /* 0x000fe200078e0256 */
[----:B------:R-:W-:-:S03]  /*22990*/  PRMT R14, RZ, 0x7610, R14 ;  /* 0x00007610ff0e7816 */ /* 0x000fc6000000000e */
[C---:B------:R-:W-:Y:S01]  /*229a0*/  IMAD.WIDE R78, R10.reuse, 0x2, R84 ;  /* 0x000000020a4e7825 */ /* 0x040fe200078e0254 */
[----:B------:R-:W-:Y:S03]  /*229b0*/  STL.64 [R1+0x6d8], R80 ;  /* 0x0006d85001007387 */ /* 0x000fe60000100a00 */
[----:B------:R-:W-:Y:S01]  /*229c0*/  IMAD.WIDE R76, R10, 0x2, R82 ;  /* 0x000000020a4c7825 */ /* 0x000fe200078e0252 */
[----:B------:R0:W-:Y:S03]  /*229d0*/  STL.64 [R1+0x6d0], R78 ;  /* 0x0006d04e01007387 */ /* 0x0001e60000100a00 */
[----:B------:R-:W-:Y:S01]  /*229e0*/  IMAD R10, R92, 0xf7, RZ ;  /* 0x000000f75c0a7824 */ /* 0x000fe200078e02ff */
[----:B------:R0:W3:Y:S04]  /*229f0*/  @!P3 LDG.E.U16 R15, desc[UR6][R78.64] ;  /* 0x000000064e0fb981 */ /* 0x0000e8000c1e1500 */
[----:B------:R1:W-:Y:S04]  /*22a00*/  STL.64 [R1+0x6c8], R76 ;  /* 0x0006c84c01007387 */ /* 0x0003e80000100a00 */
[----:B------:R1:W3:Y:S01]  /*22a10*/  @!P3 LDG.E.U16 R14, desc[UR6][R76.64] ;  /* 0x000000064c0eb981 */ /* 0x0002e2000c1e1500 */
[----:B0-----:R-:W-:Y:S01]  /*22a20*/  IMAD.WIDE R78, R10, 0x2, R86 ;  /* 0x000000020a4e7825 */ /* 0x001fe200078e0256 */
[----:B------:R-:W-:-:S06]  /*22a30*/  PRMT R23, RZ, 0x7610, R23 ;  /* 0x00007610ff177816 */ /* 0x000fcc0000000017 */
[----:B------:R-:W3:Y:S01]  /*22a40*/  @!P3 LDG.E.U16 R23, desc[UR6][R80.64] ;  /* 0x000000065017b981 */ /* 0x000ee2000c1e1500 */
[----:B-1----:R-:W-:-:S03]  /*22a50*/  IMAD.WIDE R76, R10, 0x2, R88 ;  /* 0x000000020a4c7825 */ /* 0x002fc600078e0258 */
[----:B------:R-:W3:Y:S04]  /*22a60*/  LDL.LU R80, [R1+0x820] ;  /* 0x0008200001507983 */ /* 0x000ee80000300800 */
[----:B------:R0:W-:Y:S01]  /*22a70*/  STL.64 [R1+0x8d8], R76 ;  /* 0x0008d84c01007387 */ /* 0x0001e20000100a00 */
[----:B--2---:R-:W-:Y:S02]  /*22a80*/  PRMT R74, RZ, 0x7610, R74 ;  /* 0x00007610ff4a7816 */ /* 0x004fe4000000004a */
[----:B------:R-:W-:-:S04]  /*22a90*/  PRMT R75, RZ, 0x7610, R75 ;  /* 0x00007610ff4b7816 */ /* 0x000fc8000000004b */
[----:B------:R1:W2:Y:S04]  /*22aa0*/  @!P0 LDG.E.U16 R74, desc[UR6][R78.64] ;  /* 0x000000064e4a8981 */ /* 0x0002a8000c1e1500 */
[----:B------:R-:W3:Y:S04]  /*22ab0*/  @!P0 LDG.E.U16 R75, desc[UR6][R76.64] ;  /* 0x000000064c4b8981 */ /* 0x000ee8000c1e1500 */
[----:B0-----:R-:W4:Y:S04]  /*22ac0*/  LDL.LU R76, [R1+0x4a60] ;  /* 0x004a6000014c7983 */ /* 0x001f280000300800 */
[----:B------:R1:W-:Y:S01]  /*22ad0*/  STL.64 [R1+0x8d0], R78 ;  /* 0x0008d04e01007387 */ /* 0x0003e20000100a00 */
[----:B------:R-:W-:Y:S01]  /*22ae0*/  PRMT R4, RZ, 0x7610, R4 ;  /* 0x00007610ff047816 */ /* 0x000fe20000000004 */
[C---:B-1----:R-:W-:Y:S01]  /*22af0*/  IMAD.WIDE R78, R10.reuse, 0x2, R84 ;  /* 0x000000020a4e7825 */ /* 0x042fe200078e0254 */
[----:B------:R-:W-:Y:S01]  /*22b00*/  PRMT R91, RZ, 0x7610, R91 ;  /* 0x00007610ff5b7816 */ /* 0x000fe2000000005b */
[----:B--2---:R-:W-:Y:S04]  /*22b10*/  STL [R1+0x2d30], R74 ;  /* 0x002d304a01007387 */ /* 0x004fe80000100800 */
[----:B---3--:R0:W-:Y:S02]  /*22b20*/  STL [R1+0x2d34], R75 ;  /* 0x002d344b01007387 */ /* 0x0081e40000100800 */
[----:B0-----:R-:W-:-:S04]  /*22b30*/  IMAD.WIDE R74, R10, 0x2, R82 ;  /* 0x000000020a4a7825 */ /* 0x001fc800078e0252 */
[----:B------:R-:W-:Y:S01]  /*22b40*/  VIADD R10, R16, 0xffffff03 ;  /* 0xffffff03100a7836 */ /* 0x000fe20000000000 */
[----:B----4-:R-:W-:Y:S01]  /*22b50*/  PRMT R76, RZ, 0x7610, R76 ;  /* 0x00007610ff4c7816 */ /* 0x010fe2000000004c */
[----:B------:R-:W-:Y:S03]  /*22b60*/  STL.64 [R1+0x8c8], R78 ;  /* 0x0008c84e01007387 */ /* 0x000fe60000100a00 */
[----:B------:R-:W-:Y:S01]  /*22b70*/  ISETP.GE.U32.AND P3, PT, R10, 0x7ffffe04, PT ;  /* 0x7ffffe040a00780c */ /* 0x000fe20003f66070 */
[----:B------:R-:W-:Y:S01]  /*22b80*/  IMAD R10, R92, 0xfb, RZ ;  /* 0x000000fb5c0a7824 */ /* 0x000fe200078e02ff */
[----:B------:R0:W-:Y:S01]  /*22b90*/  STL.64 [R1+0x8c0], R74 ;  /* 0x0008c04a01007387 */ /* 0x0001e20000100a00 */
[----:B------:R-:W-:-:S03]  /*22ba0*/  PRMT R16, RZ, 0x7610, R16 ;  /* 0x00007610ff107816 */ /* 0x000fc60000000010 */
[----:B------:R0:W2:Y:S04]  /*22bb0*/  @!P0 LDG.E.U16 R4, desc[UR6][R74.64] ;  /* 0x000000064a048981 */ /* 0x0000a8000c1e1500 */
[----:B------:R1:W3:Y:S01]  /*22bc0*/  @!P0 LDG.E.U16 R76, desc[UR6][R78.64] ;  /* 0x000000064e4c8981 */ /* 0x0002e2000c1e1500 */
[----:B0-----:R-:W-:-:S05]  /*22bd0*/  IMAD.WIDE R74, R10, 0x2, R88 ;  /* 0x000000020a4a7825 */ /* 0x001fca00078e0258 */
[----:B------:R-:W4:Y:S01]  /*22be0*/  @!P5 LDG.E.U16 R16, desc[UR6][R74.64] ;  /* 0x000000064a10d981 */ /* 0x000f22000c1e1500 */
[----:B-1----:R-:W-:-:S05]  /*22bf0*/  IMAD.WIDE R78, R10, 0x2, R84 ;  /* 0x000000020a4e7825 */ /* 0x002fca00078e0254 */
[----:B------:R0:W4:Y:S01]  /*22c00*/  @!P5 LDG.E.U16 R91, desc[UR6][R78.64] ;  /* 0x000000064e5bd981 */ /* 0x000122000c1e1500 */
[----:B------:R-:W-:Y:S01]  /*22c10*/  IMAD.MOV.U32 R81, RZ, RZ, R5 ;  /* 0x000000ffff517224 */ /* 0x000fe200078e0005 */
[----:B------:R-:W-:Y:S02]  /*22c20*/  PRMT R11, RZ, 0x7610, R11 ;  /* 0x00007610ff0b7816 */ /* 0x000fe4000000000b */
[----:B------:R-:W-:Y:S02]  /*22c30*/  PRMT R18, RZ, 0x7610, R18 ;  /* 0x00007610ff127816 */ /* 0x000fe40000000012 */
[----:B------:R-:W-:Y:S02]  /*22c40*/  PRMT R90, RZ, 0x7610, R90 ;  /* 0x00007610ff5a7816 */ /* 0x000fe4000000005a */
[----:B------:R-:W-:Y:S02]  /*22c50*/  PRMT R17, RZ, 0x7610, R17 ;  /* 0x00007610ff117816 */ /* 0x000fe40000000011 */
[----:B------:R-:W-:Y:S01]  /*22c60*/  PRMT R7, RZ, 0x7610, R7 ;  /* 0x00007610ff077816 */ /* 0x000fe20000000007 */
[----:B--2---:R1:W-:Y:S04]  /*22c70*/  STL [R1+0x2d28], R4 ;  /* 0x002d280401007387 */ /* 0x0043e80000100800 */
[----:B---3--:R2:W-:Y:S04]  /*22c80*/  STL [R1+0x2d2c], R76 ;  /* 0x002d2c4c01007387 */ /* 0x0085e80000100800 */
[----:B------:R3:W-:Y:S01]  /*22c90*/  STL.64 [R1+0x898], R74 ;  /* 0x0008984a01007387 */ /* 0x0007e20000100a00 */
[----:B-1----:R-:W-:-:S04]  /*22ca0*/  IMAD.WIDE R4, R10, 0x2, R86 ;  /* 0x000000020a047825 */ /* 0x002fc800078e0256 */
[----:B--2---:R-:W-:Y:S01]  /*22cb0*/  IMAD.WIDE R76, R10, 0x2, R82 ;  /* 0x000000020a4c7825 */ /* 0x004fe200078e0252 */
[----:B------:R-:W2:Y:S03]  /*22cc0*/  @!P5 LDG.E.U16 R11, desc[UR6][R4.64] ;  /* 0x00000006040bd981 */ /* 0x000ea6000c1e1500 */
[----:B------:R-:W-:Y:S01]  /*22cd0*/  IMAD R10, R92, 0xfc, RZ ;  /* 0x000000fc5c0a7824 */ /* 0x000fe200078e02ff */
[----:B------:R1:W2:Y:S04]  /*22ce0*/  @!P5 LDG.E.U16 R90, desc[UR6][R76.64] ;  /* 0x000000064c5ad981 */ /* 0x0002a8000c1e1500 */
[----:B---3--:R-:W3:Y:S04]  /*22cf0*/  LDL.LU.64 R74, [R1+0x4a58] ;  /* 0x004a5800014a7983 */ /* 0x008ee80000300a00 */
[----:B----4-:R4:W-:Y:S04]  /*22d00*/  STL [R1+0x12c], R16 ;  /* 0x00012c1001007387 */ /* 0x0109e80000100800 */
[----:B------:R0:W-:Y:S01]  /*22d10*/  STL.64 [R1+0x890], R4 ;  /* 0x0008900401007387 */ /* 0x0001e20000100a00 */
[----:B----4-:R-:W4:Y:S03]  /*22d20*/  LDC R16, c[0x0][0x3a0] ;  /* 0x0000e800ff107b82 */ /* 0x010f260000000800 */
[----:B0-----:R-:W2:Y:S04]  /*22d30*/  LDL.LU.64 R4, [R1+0x4a50] ;  /* 0x004a500001047983 */ /* 0x001ea80000300a00 */
[----:B------:R0:W-:Y:S04]  /*22d40*/  STL.64 [R1+0x888], R78 ;  /* 0x0008884e01007387 */ /* 0x0001e80000100a00 */
[----:B------:R1:W-:Y:S01]  /*22d50*/  STL.64 [R1+0x880], R76 ;  /* 0x0008804c01007387 */ /* 0x0003e20000100a00 */
[----:B0-----:R-:W-:-:S03]  /*22d60*/  IMAD.WIDE R78, R10, 0x2, R88 ;  /* 0x000000020a4e7825 */ /* 0x001fc600078e0258 */
[----:B------:R-:W-:Y:S04]  /*22d70*/  STL [R1+0x4a20], R91 ;  /* 0x004a205b01007387 */ /* 0x000fe80000100800 */
[----:B------:R0:W2:Y:S01]  /*22d80*/  @!P3 LDG.E.U16 R18, desc[UR6][R78.64] ;  /* 0x000000064e12b981 */ /* 0x0000a2000c1e1500 */
[----:B-1----:R-:W-:-:S03]  /*22d90*/  IMAD.WIDE R76, R10, 0x2, R86 ;  /* 0x000000020a4c7825 */ /* 0x002fc600078e0256 */
[----:B------:R0:W-:Y:S04]  /*22da0*/  STL.64 [R1+0x878], R78 ;  /* 0x0008784e01007387 */ /* 0x0001e80000100a00 */
[----:B------:R-:W3:Y:S01]  /*22db0*/  @!P3 LDG.E.U16 R17, desc[UR6][R76.64] ;  /* 0x000000064c11b981 */ /* 0x000ee2000c1e1500 */
[----:B0-----:R-:W-:-:S05]  /*22dc0*/  IMAD.WIDE R78, R10, 0x2, R84 ;  /* 0x000000020a4e7825 */ /* 0x001fca00078e0254 */
[----:B------:R-:W4:Y:S01]  /*22dd0*/  @!P3 LDG.E.U16 R7, desc[UR6][R78.64] ;  /* 0x000000064e07b981 */ /* 0x000f22000c1e1500 */
[----:B------:R-:W-:Y:S02]  /*22de0*/  PRMT R0, RZ, 0x7610, R0 ;  /* 0x00007610ff007816 */ /* 0x000fe40000000000 */
[----:B------:R-:W-:Y:S01]  /*22df0*/  PRMT R19, RZ, 0x7610, R19 ;  /* 0x00007610ff137816 */ /* 0x000fe20000000013 */
[----:B--2---:R-:W-:Y:S04]  /*22e00*/  STL [R1+0x4a10], R18 ;  /* 0x004a101201007387 */ /* 0x004fe80000100800 */
[----:B------:R0:W-:Y:S04]  /*22e10*/  STL.64 [R1+0x870], R76 ;  /* 0x0008704c01007387 */ /* 0x0001e80000100a00 */
[----:B---3--:R-:W-:Y:S01]  /*22e20*/  STL [R1+0x4a14], R17 ;  /* 0x004a141101007387 */ /* 0x008fe20000100800 */
[----:B0-----:R-:W-:-:S04]  /*22e30*/  IMAD.WIDE R76, R10, 0x2, R82 ;  /* 0x000000020a4c7825 */ /* 0x001fc800078e0252 */
[----:B----4-:R-:W-:Y:S01]  /*22e40*/  VIADD R10, R16, 0xffffff02 ;  /* 0xffffff02100a7836 */ /* 0x010fe20000000000 */
[----:B------:R0:W2:Y:S04]  /*22e50*/  @!P3 LDG.E.U16 R0, desc[UR6][R76.64] ;  /* 0x000000064c00b981 */ /* 0x0000a8000c1e1500 */
[----:B------:R-:W-:Y:S01]  /*22e60*/  ISETP.GE.U32.AND P3, PT, R10, 0x7ffffe03, PT ;  /* 0x7ffffe030a00780c */ /* 0x000fe20003f66070 */
[----:B------:R-:W-:Y:S04]  /*22e70*/  STL.64 [R1+0x868], R78 ;  /* 0x0008684e01007387 */ /* 0x000fe80000100a00 */
[----:B------:R1:W-:Y:S02]  /*22e80*/  STL [R1+0x4a18], R7 ;  /* 0x004a180701007387 */ /* 0x0003e40000100800 */
[----:B-1----:R-:W-:-:S04]  /*22e90*/  IMAD R7, R92, 0xfd, RZ ;  /* 0x000000fd5c077824 */ /* 0x002fc800078e02ff */
[----:B------:R-:W-:-:S05]  /*22ea0*/  IMAD.WIDE R78, R7, 0x2, R88 ;  /* 0x00000002074e7825 */ /* 0x000fca00078e0258 */
[----:B------:R-:W3:Y:S01]  /*22eb0*/  @!P3 LDG.E.U16 R19, desc[UR6][R78.64] ;  /* 0x000000064e13b981 */ /* 0x000ee2000c1e1500 */
[----:B------:R-:W-:-:S03]  /*22ec0*/  PRMT R22, RZ, 0x7610, R22 ;  /* 0x00007610ff167816 */ /* 0x000fc60000000016 */
[----:B------:R0:W-:Y:S01]  /*22ed0*/  STL.64 [R1+0x860], R76 ;  /* 0x0008604c01007387 */ /* 0x0001e20000100a00 */
[----:B------:R-:W-:Y:S02]  /*22ee0*/  PRMT R21, RZ, 0x7610, R21 ;  /* 0x00007610ff157816 */ /* 0x000fe40000000015 */
[----:B------:R-:W-:Y:S01]  /*22ef0*/  PRMT R9, RZ, 0x7610, R9 ;  /* 0x00007610ff097816 */ /* 0x000fe20000000009 */
[----:B0-----:R-:W-:-:S05]  /*22f00*/  IMAD.WIDE R76, R7, 0x2, R86 ;  /* 0x00000002074c7825 */ /* 0x001fca00078e0256 */
[----:B------:R0:W4:Y:S01]  /*22f10*/  @!P3 LDG.E.U16 R22, desc[UR6][R76.64] ;  /* 0x000000064c16b981 */ /* 0x000122000c1e1500 */
[----:B------:R-:W-:Y:S02]  /*22f20*/  PRMT R25, RZ, 0x7610, R25 ;  /* 0x00007610ff197816 */ /* 0x000fe40000000019 */
[----:B------:R-:W-:Y:S01]  /*22f30*/  PRMT R24, RZ, 0x7610, R24 ;  /* 0x00007610ff187816 */ /* 0x000fe20000000018 */
[----:B--2---:R-:W-:Y:S04]  /*22f40*/  STL [R1+0x130], R0 ;  /* 0x0001300001007387 */ /* 0x004fe80000100800 */
[----:B------:R-:W-:Y:S04]  /*22f50*/  STL [R1+0x128], R11 ;  /* 0x0001280b01007387 */ /* 0x000fe80000100800 */
[----:B------:R-:W2:Y:S04]  /*22f60*/  LDL R91, [R1+0x26dc] ;  /* 0x0026dc00015b7983 */ /* 0x000ea80000100800 */
[----:B------:R-:W-:Y:S04]  /*22f70*/  STL.64 [R1+0x858], R78 ;  /* 0x0008584e01007387 */ /* 0x000fe80000100a00 */
[----:B---3--:R1:W-:Y:S04]  /*22f80*/  STL [R1+0x4a1c], R19 ;  /* 0x004a1c1301007387 */ /* 0x0083e80000100800 */
[----:B------:R0:W-:Y:S01]  /*22f90*/  STL.64 [R1+0x850], R76 ;  /* 0x0008504c01007387 */ /* 0x0001e20000100a00 */
[----:B-1----:R-:W-:-:S05]  /*22fa0*/  IMAD.WIDE R18, R7, 0x2, R82 ;  /* 0x0000000207127825 */ /* 0x002fca00078e0252 */
[----:B------:R1:W3:Y:S01]  /*22fb0*/  @!P3 LDG.E.U16 R9, desc[UR6][R18.64] ;  /* 0x000000061209b981 */ /* 0x0002e2000c1e1500 */
[----:B0-----:R-:W-:-:S04]  /*22fc0*/  IMAD.WIDE R76, R7, 0x2, R84 ;  /* 0x00000002074c7825 */ /* 0x001fc800078e0254 */
[----:B------:R-:W-:Y:S01]  /*22fd0*/  VIADD R7, R16, 0xffffff01 ;  /* 0xffffff0110077836 */ /* 0x000fe20000000000 */
[----:B------:R0:W2:Y:S04]  /*22fe0*/  @!P3 LDG.E.U16 R21, desc[UR6][R76.64] ;  /* 0x000000064c15b981 */ /* 0x0000a8000c1e1500 */
[----:B------:R-:W-:Y:S01]  /*22ff0*/  ISETP.GE.U32.AND P3, PT, R7, 0x7ffffe02, PT ;  /* 0x7ffffe020700780c */ /* 0x000fe20003f66070 */
[----:B------:R-:W-:Y:S04]  /*23000*/  STL.64 [R1+0x848], R76 ;  /* 0x0008484c01007387 */ /* 0x000fe80000100a00 */
[----:B------:R1:W-:Y:S02]  /*23010*/  STL.64 [R1+0x840], R18 ;  /* 0x0008401201007387 */ /* 0x0003e40000100a00 */
[----:B-1----:R-:W-:-:S04]  /*23020*/  IMAD R18, R92, 0xfe, RZ ;  /* 0x000000fe5c127824 */ /* 0x002fc800078e02ff */
[----:B0-----:R-:W-:-:S04]  /*23030*/  IMAD.WIDE R76, R18, 0x2, R88 ;  /* 0x00000002124c7825 */ /* 0x001fc800078e0258 */
[----:B------:R-:W-:Y:S01]  /*23040*/  IMAD.WIDE R78, R18, 0x2, R86 ;  /* 0x00000002124e7825 */ /* 0x000fe200078e0256 */
[----:B------:R-:W2:Y:S04]  /*23050*/  @!P3 LDG.E.U16 R25, desc[UR6][R76.64] ;  /* 0x000000064c19b981 */ /* 0x000ea8000c1e1500 */
[----:B------:R-:W2:Y:S01]  /*23060*/  @!P3 LDG.E.U16 R24, desc[UR6][R78.64] ;  /* 0x000000064e18b981 */ /* 0x000ea2000c1e1500 */
[----:B------:R-:W-:Y:S01]  /*23070*/  ISETP.GE.AND P0, PT, R80, RZ, PT ;  /* 0x000000ff5000720c */ /* 0x000fe20003f06270 */
[----:B------:R-:W-:Y:S01]  /*23080*/  VIADD R0, R81, 0x65 ;  /* 0x0000006551007836 */ /* 0x000fe20000000000 */
[----:B------:R-:W-:Y:S01]  /*23090*/  IABS R10, R81 ;  /* 0x00000051000a7213 */ /* 0x000fe20000000000 */
[C---:B------:R-:W-:Y:S01]  /*230a0*/  IMAD.WIDE R80, R18.reuse, 0x2, R84 ;  /* 0x0000000212507825 */ /* 0x040fe200078e0254 */
[----:B------:R-:W-:Y:S01]  /*230b0*/  PRMT R20, RZ, 0x7610, R20 ;  /* 0x00007610ff147816 */ /* 0x000fe20000000014 */
[----:B------:R0:W-:Y:S02]  /*230c0*/  STL.64 [R1+0x838], R76 ;  /* 0x0008384c01007387 */ /* 0x0001e40000100a00 */
[----:B------:R-:W-:-:S03]  /*230d0*/  IMAD.WIDE R18, R18, 0x2, R82 ;  /* 0x0000000212127825 */ /* 0x000fc600078e0252 */
[----:B------:R-:W3:Y:S04]  /*230e0*/  @!P3 LDG.E.U16 R20, desc[UR6][R80.64] ;  /* 0x000000065014b981 */ /* 0x000ee8000c1e1500 */
[----:B0-----:R-:W3:Y:S04]  /*230f0*/  LDL.LU.64 R76, [R1+0x4a48] ;  /* 0x004a4800014c7983 */ /* 0x001ee80000300a00 */
[----:B------:R0:W-:Y:S04]  /*23100*/  STL.64 [R1+0x830], R78 ;  /* 0x0008304e01007387 */ /* 0x0001e80000100a00 */
[----:B0-----:R-:W4:Y:S04]  /*23110*/  LDL.LU.64 R78, [R1+0x4a40] ;  /* 0x004a4000014e7983 */ /* 0x001f280000300a00 */
[----:B------:R0:W-:Y:S04]  /*23120*/  STL.64 [R1+0x828], R80 ;  /* 0x0008285001007387 */ /* 0x0001e80000100a00 */
[----:B--2---:R-:W-:Y:S04]  /*23130*/  STL.64 [R1+0x4a28], R24 ;  /* 0x004a281801007387 */ /* 0x004fe80000100a00 */
[----:B------:R-:W-:Y:S04]  /*23140*/  STL.64 [R1+0x820], R18 ;  /* 0x0008201201007387 */ /* 0x000fe80000100a00 */
[----:B0-----:R-:W2:Y:S01]  /*23150*/  LDL.LU.64 R80, [R1+0x4a38] ;  /* 0x004a380001507983 */ /* 0x001ea20000300a00 */
[----:B------:R-:W-:-:S06]  /*23160*/  PRMT R6, RZ, 0x7610, R6 ;  /* 0x00007610ff067816 */ /* 0x000fcc0000000006 */
[----:B------:R-:W4:Y:S01]  /*23170*/  @!P3 LDG.E.U16 R6, desc[UR6][R18.64] ;  /* 0x000000061206b981 */ /* 0x000f22000c1e1500 */
[----:B------:R-:W-:Y:S02]  /*23180*/  ISETP.GE.AND P3, PT, R91, RZ, PT ;  /* 0x000000ff5b00720c */ /* 0x000fe40003f66270 */
[----:B------:R-:W-:-:S05]  /*23190*/  LOP3.LUT R91, R4, 0x10, RZ, 0x3c, !PT ;  /* 0x00000010045b7812 */ /* 0x000fca00078e3cff */
[----:B------:R-:W-:Y:S01]  /*231a0*/  STS.U16 [R91+UR76+0x4880], R93 ;  /* 0x0048805d5b007988 */ /* 0x000fe2000800044c */
[----:B------:R-:W-:Y:S01]  /*231b0*/  IABS R11, R0 ;  /* 0x00000000000b7213 */ /* 0x000fe20000000000 */
[----:B------:R-:W-:-:S04]  /*231c0*/  IMAD.HI.U32 R17, R5, R10, RZ ;  /* 0x0000000a05117227 */ /* 0x000fc800078e00ff */
[----:B------:R-:W-:Y:S01]  /*231d0*/  IMAD.HI.U32 R7, R5, R11, RZ ;  /* 0x0000000b05077227 */ /* 0x000fe200078e00ff */
[----:B---3--:R0:W-:Y:S03]  /*231e0*/  STL.64 [R1+0x4a30], R20 ;  /* 0x004a301401007387 */ /* 0x0081e60000100a00 */
[----:B------:R-:W-:Y:S02]  /*231f0*/  IMAD.MOV R7, RZ, RZ, -R7 ;  /* 0x000000ffff077224 */ /* 0x000fe400078e0a07 */
[----:B------:R-:W-:Y:S02]  /*23200*/  IMAD.MOV R17, RZ, RZ, -R17 ;  /* 0x000000ffff117224 */ /* 0x000fe400078e0a11 */
[C---:B------:R-:W-:Y:S01]  /*23210*/  IMAD R11, R8.reuse, R7, R11 ;  /* 0x00000007080b7224 */ /* 0x040fe200078e020b */
[----:B0-----:R-:W3:Y:S04]  /*23220*/  LDL.LU R20, [R1+0x2920] ;  /* 0x0029200001147983 */ /* 0x001ee80000300800 */
[----:B------:R-:W3:Y:S01]  /*23230*/  LDL.LU R21, [R1+0x292c] ;  /* 0x00292c0001157983 */ /* 0x000ee20000300800 */
[----:B------:R-:W-:-:S03]  /*23240*/  IMAD R10, R8, R17, R10 ;  /* 0x00000011080a7224 */ /* 0x000fc600078e020a */
[----:B------:R-:W3:Y:S04]  /*23250*/  LDL.LU R24, [R1+0x2928] ;  /* 0x0029280001187983 */ /* 0x000ee80000300800 */
[----:B------:R-:W3:Y:S04]  /*23260*/  LDL.LU R25, [R1+0x2924] ;  /* 0x0029240001197983 */ /* 0x000ee80000300800 */
[----:B------:R-:W3:Y:S04]  /*23270*/  LDL.LU R19, [R1+0x2940] ;  /* 0x0029400001137983 */ /* 0x000ee80000300800 */
[----:B------:R-:W3:Y:S04]  /*23280*/  LDL.LU R7, [R1+0x293c] ;  /* 0x00293c0001077983 */ /* 0x000ee80000300800 */
[----:B------:R-:W3:Y:S04]  /*23290*/  LDL.LU R17, [R1+0x2938] ;  /* 0x0029380001117983 */ /* 0x000ee80000300800 */
[----:B------:R-:W-:Y:S04]  /*232a0*/  STL [R1+0x46a0], R11 ;  /* 0x0046a00b01007387 */ /* 0x000fe80000100800 */
[----:B------:R-:W-:Y:S04]  /*232b0*/  STL [R1+0x4670], R0 ;  /* 0x0046700001007387 */ /* 0x000fe80000100800 */
[----:B--2---:R-:W-:Y:S04]  /*232c0*/  STS.U16 [R91+UR76+0x14880], R81 ;  /* 0x014880515b007988 */ /* 0x004fe8000800044c */
[----:B------:R-:W-:Y:S04]  /*232d0*/  STS.U16 [R91+UR76+0x24880], R80 ;  /* 0x024880505b007988 */ /* 0x000fe8000800044c */
[----:B----4-:R-:W-:Y:S04]  /*232e0*/  STS.U16 [R91+UR76+0x34880], R79 ;  /* 0x0348804f5b007988 */ /* 0x010fe8000800044c */
        /* <DEDUP_REMOVED lines=47> */
[----:B------:R1:W-:Y:S04]  /*235e0*/  STS.U16 [R91+UR76+0x37880], R31 ;  /* 0x0378801f5b007988 */ /* 0x0003e8000800044c */
[----:B------:R2:W-:Y:S04]  /*235f0*/  STS.U16 [R91+UR76+0x7c80], R30 ;  /* 0x007c801e5b007988 */ /* 0x0005e8000800044c */
[----:B0-----:R-:W4:Y:S04]  /*23600*/  LDL.LU R32, [R1+0x2930] ;  /* 0x0029300001207983 */ /* 0x001f280000300800 */
[----:B-1----:R-:W4:Y:S04]  /*23610*/  LDL.LU R31, [R1+0x2914] ;  /* 0x00291400011f7983 */ /* 0x002f280000300800 */
[----:B--2---:R-:W2:Y:S04]  /*23620*/  LDL.LU R30, [R1+0x2918] ;  /* 0x00291800011e7983 */ /* 0x004ea80000300800 */
[----:B------:R0:W-:Y:S04]  /*23630*/  STS.U16 [R91+UR76+0x17c80], R29 ;  /* 0x017c801d5b007988 */ /* 0x0001e8000800044c */
[----:B0-----:R-:W2:Y:S04]  /*23640*/  LDL.LU R29, [R1+0x291c] ;  /* 0x00291c00011d7983 */ /* 0x001ea80000300800 */
[----:B------:R-:W4:Y:S04]  /*23650*/  LDL.LU R33, [R1+0x2934] ;  /* 0x0029340001217983 */ /* 0x000f280000300800 */
        /* <DEDUP_REMOVED lines=8> */
[----:B------:R-:W-:Y:S04]  /*236e0*/  STS.U16 [R91+UR76+0x27c80], R28 ;  /* 0x027c801c5b007988 */ /* 0x000fe8000800044c */
[----:B------:R0:W-:Y:S04]  /*236f0*/  STS.U16 [R91+UR76+0x37c80], R27 ;  /* 0x037c801b5b007988 */ /* 0x0001e8000800044c */
[----:B------:R-:W4:Y:S04]  /*23700*/  LDL R11, [R1+0x26d4] ;  /* 0x0026d400010b7983 */ /* 0x000f280000100800 */
[----:B0-----:R-:W4:Y:S01]  /*23710*/  LDL R91, [R1+0x26d8] ;  /* 0x0026d800015b7983 */ /* 0x001f220000100800 */
[----:B------:R-:W-:-:S05]  /*23720*/  LOP3.LUT R28, R4, 0x20, RZ, 0x3c, !PT ;  /* 0x00000020041c7812 */ /* 0x000fca00078e3cff */
[----:B---3--:R0:W-:Y:S04]  /*23730*/  STS.U16 [R28+UR76+0x1100], R20 ;  /* 0x001100141c007988 */ /* 0x0081e8000800044c */
[----:B0-----:R-:W3:Y:S04]  /*23740*/  LDL R20, [R1+0x26d0] ;  /* 0x0026d00001147983 */ /* 0x001ee80000100800 */
[----:B--2---:R-:W-:Y:S04]  /*23750*/  STS.U16 [R28+UR76+0x11100], R29 ;  /* 0x0111001d1c007988 */ /* 0x004fe8000800044c */
[----:B------:R-:W-:Y:S04]  /*23760*/  STS.U16 [R28+UR76+0x21100], R30 ;  /* 0x0211001e1c007988 */ /* 0x000fe8000800044c */
[----:B----4-:R-:W-:Y:S04]  /*23770*/  STS.U16 [R28+UR76+0x31100], R31 ;  /* 0x0311001f1c007988 */ /* 0x010fe8000800044c */
[----:B------:R-:W-:Y:S04]  /*23780*/  STS.U16 [R28+UR76+0xd00], R32 ;  /* 0x000d00201c007988 */ /* 0x000fe8000800044c */
[----:B------:R0:W-:Y:S04]  /*23790*/  STS.U16 [R28+UR76+0x10d00], R21 ;  /* 0x010d00151c007988 */ /* 0x0001e8000800044c */
[----:B------:R1:W-:Y:S04]  /*237a0*/  STS.U16 [R28+UR76+0x20d00], R24 ;  /* 0x020d00181c007988 */ /* 0x0003e8000800044c */
[----:B------:R2:W-:Y:S04]  /*237b0*/  STS.U16 [R28+UR76+0x30d00], R25 ;  /* 0x030d00191c007988 */ /* 0x0005e8000800044c */
[----:B------:R4:W-:Y:S04]  /*237c0*/  STS.U16 [R28+UR76+0x900], R19 ;  /* 0x000900131c007988 */ /* 0x0009e8000800044c */
[----:B------:R1:W-:Y:S04]  /*237d0*/  STS.U16 [R28+UR76+0x10900], R7 ;  /* 0x010900071c007988 */ /* 0x0003e8000800044c */
[----:B------:R2:W-:Y:S04]  /*237e0*/  STS.U16 [R28+UR76+0x20900], R17 ;  /* 0x020900111c007988 */ /* 0x0005e8000800044c */
[----:B0-----:R-:W3:Y:S04]  /*237f0*/  LDL R21, [R1+0x26cc] ;  /* 0x0026cc0001157983 */ /* 0x001ee80000100800 */
[----:B-1----:R-:W3:Y:S04]  /*23800*/  LDL.LU R24, [R1+0x28e0] ;  /* 0x0028e00001187983 */ /* 0x002ee80000300800 */
[----:B------:R-:W-:Y:S04]  /*23810*/  STS.U16 [R28+UR76+0x30900], R33 ;  /* 0x030900211c007988 */ /* 0x000fe8000800044c */
[----:B------:R-:W-:Y:S04]  /*23820*/  STS.U16 [R28+UR76+0x500], R34 ;  /* 0x000500221c007988 */ /* 0x000fe8000800044c */
[----:B------:R-:W-:Y:S04]  /*23830*/  STS.U16 [R28+UR76+0x10500], R35 ;  /* 0x010500231c007988 */ /* 0x000fe8000800044c */
[----:B------:R-:W-:Y:S04]  /*23840*/  STS.U16 [R28+UR76+0x20500], R36 ;  /* 0x020500241c007988 */ /* 0x000fe8000800044c */
[----:B--2---:R-:W2:Y:S04]  /*23850*/  LDL.LU R25, [R1+0x28dc] ;  /* 0x0028dc0001197983 */ /* 0x004ea80000300800 */
[----:B------:R-:W-:Y:S04]  /*23860*/  STS.U16 [R28+UR76+0x30500], R37 ;  /* 0x030500251c007988 */ /* 0x000fe8000800044c */
[----:B----4-:R-:W4:Y:S04]  /*23870*/  LDL.LU R19, [R1+0x28d8] ;  /* 0x0028d80001137983 */ /* 0x010f280000300800 */
[----:B------:R-:W-:Y:S04]  /*23880*/  STS.U16 [R28+UR76+0x100], R38 ;  /* 0x000100261c007988 */ /* 0x000fe8000800044c */
[----:B------:R-:W4:Y:S04]  /*23890*/  LDL.LU R7, [R1+0x28d4] ;  /* 0x0028d40001077983 */ /* 0x000f280000300800 */
[----:B------:R-:W-:Y:S04]  /*238a0*/  STS.U16 [R28+UR76+0x10100], R81 ;  /* 0x010100511c007988 */ /* 0x000fe8000800044c */
[----:B------:R-:W4:Y:S04]  /*238b0*/  LDL.LU R17, [R1+0x28f0] ;  /* 0x0028f00001117983 */ /* 0x000f280000300800 */
[----:B------:R-:W-:Y:S04]  /*238c0*/  STS.U16 [R28+UR76+0x20100], R0 ;  /* 0x020100001c007988 */ /* 0x000fe8000800044c */
[----:B------:R0:W-:Y:S04]  /*238d0*/  STS.U16 [R28+UR76+0x30100], R18 ;  /* 0x030100121c007988 */ /* 0x0001e8000800044c */
[----:B------:R-:W4:Y:S04]  /*238e0*/  LDL.LU R27, [R1+0x28ec] ;  /* 0x0028ec00011b7983 */ /* 0x000f280000300800 */
[----:B0-----:R-:W4:Y:S04]  /*238f0*/  LDL.LU R18, [R1+0x28e8] ;  /* 0x0028e80001127983 */ /* 0x001f280000300800 */
[----:B------:R0:W-:Y:S04]  /*23900*/  STS.U16 [R28+UR76+0x2500], R91 ;  /* 0x0025005b1c007988 */ /* 0x0001e8000800044c */
[----:B0-----:R-:W4:Y:S04]  /*23910*/  LDL.LU R91, [R1+0x28e4] ;  /* 0x0028e400015b7983 */ /* 0x001f280000300800 */
        /* <DEDUP_REMOVED lines=8> */
[----:B------:R0:W-:Y:S04]  /*239a0*/  STS.U16 [R28+UR76+0x12500], R11 ;  /* 0x0125000b1c007988 */ /* 0x0001e8000800044c */
[----:B---3--:R1:W-:Y:S04]  /*239b0*/  STS.U16 [R28+UR76+0x22500], R20 ;  /* 0x022500141c007988 */ /* 0x0083e8000800044c */
[----:B0-----:R-:W3:Y:S04]  /*239c0*/  LDL.LU R11, [R1+0xf0] ;  /* 0x0000f000010b7983 */ /* 0x001ee80000300800 */
[----:B-1----:R-:W3:Y:S04]  /*239d0*/  LDL.LU R20, [R1+0xf4] ;  /* 0x0000f40001147983 */ /* 0x002ee80000300800 */
[----:B------:R-:W3:Y:S04]  /*239e0*/  LDL.LU R33, [R1+0xf8] ;  /* 0x0000f80001217983 */ /* 0x000ee80000300800 */
[----:B------:R-:W3:Y:S04]  /*239f0*/  LDL.LU R34, [R1+0xfc] ;  /* 0x0000fc0001227983 */ /* 0x000ee80000300800 */
[----:B------:R-:W3:Y:S04]  /*23a00*/  LDL.LU R35, [R1+0x100] ;  /* 0x0001000001237983 */ /* 0x000ee80000300800 */
[----:B------:R-:W3:Y:S04]  /*23a10*/  LDL.LU R36, [R1+0x104] ;  /* 0x0001040001247983 */ /* 0x000ee80000300800 */
[----:B------:R0:W-:Y:S04]  /*23a20*/  STS.U16 [R28+UR76+0x32500], R21 ;  /* 0x032500151c007988 */ /* 0x0001e8000800044c */
[----:B------:R1:W-:Y:S04]  /*23a30*/  STS.U16 [R28+UR76+0x2100], R24 ;  /* 0x002100181c007988 */ /* 0x0003e8000800044c */
[----:B0-----:R-:W3:Y:S04]  /*23a40*/  LDL.LU R21, [R1+0x108] ;  /* 0x0001080001157983 */ /* 0x001ee80000300800 */
[----:B-1----:R-:W3:Y:S04]  /*23a50*/  LDL.LU R24, [R1+0x10c] ;  /* 0x00010c0001187983 */ /* 0x002ee80000300800 */
[----:B--2---:R0:W-:Y:S04]  /*23a60*/  STS.U16 [R28+UR76+0x12100], R25 ;  /* 0x012100191c007988 */ /* 0x0041e8000800044c */
[----:B----4-:R1:W-:Y:S04]  /*23a70*/  STS.U16 [R28+UR76+0x22100], R19 ;  /* 0x022100131c007988 */ /* 0x0103e8000800044c */
[----:B0-----:R-:W2:Y:S04]  /*23a80*/  LDL.LU R25, [R1+0x110] ;  /* 0x0001100001197983 */ /* 0x001ea80000300800 */
[----:B------:R0:W-:Y:S04]  /*23a90*/  STS.U16 [R28+UR76+0x32100], R7 ;  /* 0x032100071c007988 */ /* 0x0001e8000800044c */
[----:B-1----:R-:W4:Y:S04]  /*23aa0*/  LDL.LU R19, [R1+0x114] ;  /* 0x0001140001137983 */ /* 0x002f280000300800 */
[----:B------:R1:W-:Y:S04]  /*23ab0*/  STS.U16 [R28+UR76+0x1d00], R17 ;  /* 0x001d00111c007988 */ /* 0x0003e8000800044c */
[----:B0-----:R-:W4:Y:S04]  /*23ac0*/  LDL.LU R7, [R1+0x118] ;  /* 0x0001180001077983 */ /* 0x001f280000300800 */
[----:B-1----:R-:W4:Y:S04]  /*23ad0*/  LDL.LU R17, [R1+0x11c] ;  /* 0x00011c0001117983 */ /* 0x002f280000300800 */
[----:B------:R-:W-:Y:S04]  /*23ae0*/  STS.U16 [R28+UR76+0x11d00], R27 ;  /* 0x011d001b1c007988 */ /* 0x000fe8000800044c */
[----:B------:R0:W-:Y:S04]  /*23af0*/  STS.U16 [R28+UR76+0x21d00], R18 ;  /* 0x021d00121c007988 */ /* 0x0001e8000800044c */
[----:B0-----:R-:W4:Y:S04]  /*23b00*/  LDL.LU R18, [R1+0x800] ;  /* 0x0008000001127983 */ /* 0x001f280000300800 */
[----:B------:R0:W-:Y:S04]  /*23b10*/  STS.U16 [R28+UR76+0x31d00], R91 ;  /* 0x031d005b1c007988 */ /* 0x0001e8000800044c */
[----:B0-----:R-:W4:Y:S04]  /*23b20*/  LDL.LU R91, [R1+0x804] ;  /* 0x00080400015b7983 */ /* 0x001f280000300800 */
        /* <DEDUP_REMOVED lines=9> */
[----:B------:R0:W-:Y:S04]  /*23bc0*/  STS.U16 [R28+UR76+0x31500], R0 ;  /* 0x031500001c007988 */ /* 0x0001e8000800044c */
[----:B------:R-:W4:Y:S04]  /*23bd0*/  LDL.LU R81, [R1+0x81c] ;  /* 0x00081c0001517983 */ /* 0x000f280000300800 */
[----:B0-----:R-:W4:Y:S04]  /*23be0*/  LDL.LU R0, [R1+0x818] ;  /* 0x0008180001007983 */ /* 0x001f280000300800 */
[----:B---3--:R0:W-:Y:S04]  /*23bf0*/  STS.U16 [R28+UR76+0x33900], R11 ;  /* 0x0339000b1c007988 */ /* 0x0081e8000800044c */
[----:B------:R1:W-:Y:S04]  /*23c00*/  STS.U16 [R28+UR76+0x23900], R20 ;  /* 0x023900141c007988 */ /* 0x0003e8000800044c */
[----:B------:R-:W-:Y:S04]  /*23c10*/  STS.U16 [R28+UR76+0x13900], R33 ;  /* 0x013900211c007988 */ /* 0x000fe8000800044c */
[----:B------:R-:W-:Y:S04]  /*23c20*/  STS.U16 [R28+UR76+0x3900], R34 ;  /* 0x003900221c007988 */ /* 0x000fe8000800044c */
[----:B0-----:R-:W3:Y:S04]  /*23c30*/  LDL.LU R11, [R1+0x814] ;  /* 0x00081400010b7983 */ /* 0x001ee80000300800 */
[----:B------:R-:W-:Y:S04]  /*23c40*/  STS.U16 [R28+UR76+0x33500], R35 ;  /* 0x033500231c007988 */ /* 0x000fe8000800044c */
[----:B-1----:R-:W3:Y:S04]  /*23c50*/  LDL.LU R20, [R1+0x810] ;  /* 0x0008100001147983 */ /* 0x002ee80000300800 */
[----:B------:R-:W-:Y:S04]  /*23c60*/  STS.U16 [R28+UR76+0x23500], R36 ;  /* 0x023500241c007988 */ /* 0x000fe8000800044c */
[----:B------:R-:W3:Y:S04]  /*23c70*/  LDL.LU R27, [R1+0xec] ;  /* 0x0000ec00011b7983 */ /* 0x000ee80000300800 */
[----:B------:R0:W-:Y:S04]  /*23c80*/  STS.U16 [R28+UR76+0x13500], R21 ;  /* 0x013500151c007988 */ /* 0x0001e8000800044c */
[----:B------:R1:W-:Y:S04]  /*23c90*/  STS.U16 [R28+UR76+0x3500], R24 ;  /* 0x003500181c007988 */ /* 0x0003e8000800044c */
[----:B0-----:R-:W3:Y:S04]  /*23ca0*/  LDL.LU R21, [R1+0xe8] ;  /* 0x0000e80001157983 */ /* 0x001ee80000300800 */
[----:B-1----:R-:W3:Y:S04]  /*23cb0*/  LDL.LU R24, [R1+0xe4] ;  /* 0x0000e40001187983 */ /* 0x002ee80000300800 */
[----:B------:R-:W3:Y:S04]  /*23cc0*/  LDL.LU R29, [R1+0xe0] ;  /* 0x0000e000011d7983 */ /* 0x000ee80000300800 */
[----:B------:R-:W3:Y:S04]  /*23cd0*/  LDL.LU R30, [R1+0xdc] ;  /* 0x0000dc00011e7983 */ /* 0x000ee80000300800 */
[----:B------:R-:W3:Y:S04]  /*23ce0*/  LDL.LU R31, [R1+0xd8] ;  /* 0x0000d800011f7983 */ /* 0x000ee80000300800 */
[----:B--2---:R0:W-:Y:S04]  /*23cf0*/  STS.U16 [R28+UR76+0x33100], R25 ;  /* 0x033100191c007988 */ /* 0x0041e8000800044c */
[----:B------:R-:W2:Y:S04]  /*23d00*/  LDL.LU R32, [R1+0xd4] ;  /* 0x0000d40001207983 */ /* 0x000ea80000300800 */
[----:B----4-:R1:W-:Y:S04]  /*23d10*/  STS.U16 [R28+UR76+0x23100], R19 ;  /* 0x023100131c007988 */ /* 0x0103e8000800044c */
[----:B0-----:R-:W4:Y:S04]  /*23d20*/  LDL.LU R25, [R1+0xd0] ;  /* 0x0000d00001197983 */ /* 0x001f280000300800 */
[----:B------:R0:W-:Y:S04]  /*23d30*/  STS.U16 [R28+UR76+0x13100], R7 ;  /* 0x013100071c007988 */ /* 0x0001e8000800044c */
[----:B-1----:R-:W4:Y:S04]  /*23d40*/  LDL.LU R19, [R1+0xcc] ;  /* 0x0000cc0001137983 */ /* 0x002f280000300800 */
[----:B------:R1:W-:Y:S04]  /*23d50*/  STS.U16 [R28+UR76+0x3100], R17 ;  /* 0x003100111c007988 */ /* 0x0003e8000800044c */
[----:B0-----:R-:W4:Y:S04]  /*23d60*/  LDL.LU R7, [R1+0xc8] ;  /* 0x0000c80001077983 */ /* 0x001f280000300800 */
[----:B-1----:R-:W4:Y:S04]  /*23d70*/  LDL.LU R17, [R1+0xc4] ;  /* 0x0000c40001117983 */ /* 0x002f280000300800 */
[----:B------:R0:W-:Y:S04]  /*23d80*/  STS.U16 [R28+UR76+0x32d00], R18 ;  /* 0x032d00121c007988 */ /* 0x0001e8000800044c */
[----:B0-----:R-:W4:Y:S04]  /*23d90*/  LDL.LU R18, [R1+0xc0] ;  /* 0x0000c00001127983 */ /* 0x001f280000300800 */
[----:B------:R0:W-:Y:S04]  /*23da0*/  STS.U16 [R28+UR76+0x22d00], R91 ;  /* 0x022d005b1c007988 */ /* 0x0001e8000800044c */
[----:B0-----:R-:W4:Y:S04]  /*23db0*/  LDL.LU R91, [R1+0xbc] ;  /* 0x0000bc00015b7983 */ /* 0x001f280000300800 */
[----:B------:R-:W4:Y:S04]  /*23dc0*/  LDL.LU R33, [R1+0xb8] ;  /* 0x0000b80001217983 */ /* 0x000f280000300800 */
[----:B------:R-:W4:Y:S04]  /*23dd0*/  LDL.LU R34, [R1+0xb4] ;  /* 0x0000b40001227983 */ /* 0x000f280000300800 */
[----:B------:R-:W4:Y:S04]  /*23de0*/  LDL.LU R35, [R1+0xb0] ;  /* 0x0000b00001237983 */ /* 0x000f280000300800 */
[----:B------:R-:W4:Y:S04]  /*23df0*/  LDL.LU R36, [R1+0xac] ;  /* 0x0000ac0001247983 */ /* 0x000f280000300800 */
[----:B------:R0:W-:Y:S04]  /*23e00*/  STS.U16 [R28+UR76+0x12d00], R37 ;  /* 0x012d00251c007988 */ /* 0x0001e8000800044c */
[----:B------:R1:W-:Y:S04]  /*23e10*/  STS.U16 [R28+UR76+0x2d00], R38 ;  /* 0x002d00261c007988 */ /* 0x0003e8000800044c */
[----:B0-----:R-:W4:Y:S04]  /*23e20*/  LDL.LU R37, [R1+0xa8] ;  /* 0x0000a80001257983 */ /* 0x001f280000300800 */
[----:B------:R0:W-:Y:S04]  /*23e30*/  STS.U16 [R28+UR76+0x2900], R81 ;  /* 0x002900511c007988 */ /* 0x0001e8000800044c */
[----:B-1----:R-:W4:Y:S04]  /*23e40*/  LDL.LU R38, [R1+0xa4] ;  /* 0x0000a40001267983 */ /* 0x002f280000300800 */
[----:B------:R1:W-:Y:S04]  /*23e50*/  STS.U16 [R28+UR76+0x12900], R0 ;  /* 0x012900001c007988 */ /* 0x0003e8000800044c */
[----:B0-----:R-:W4:Y:S04]  /*23e60*/  LDL.LU R81, [R1+0xa0] ;  /* 0x0000a00001517983 */ /* 0x001f280000300800 */
[----:B-1----:R-:W4:Y:S04]  /*23e70*/  LDL.LU R0, [R1+0x9c] ;  /* 0x00009c0001007983 */ /* 0x002f280000300800 */
[----:B---3--:R0:W-:Y:S04]  /*23e80*/  STS.U16 [R28+UR76+0x22900], R11 ;  /* 0x0229000b1c007988 */ /* 0x0081e8000800044c */
[----:B------:R1:W-:Y:S04]  /*23e90*/  STS.U16 [R28+UR76+0x32900], R20 ;  /* 0x032900141c007988 */ /* 0x0003e8000800044c */
[----:B0-----:R-:W3:Y:S04]  /*23ea0*/  LDL.LU R11, [R1+0x98] ;  /* 0x00009800010b7983 */ /* 0x001ee80000300800 */
[----:B------:R-:W-:Y:S04]  /*23eb0*/  STS.U16 [R28+UR76+0x3d00], R27 ;  /* 0x003d001b1c007988 */ /* 0x000fe8000800044c */
[----:B-1----:R-:W3:Y:S04]  /*23ec0*/  LDL.LU R20, [R1+0x94] ;  /* 0x0000940001147983 */ /* 0x002ee80000300800 */
[----:B------:R0:W-:Y:S04]  /*23ed0*/  STS.U16 [R28+UR76+0x13d00], R21 ;  /* 0x013d00151c007988 */ /* 0x0001e8000800044c */
[----:B------:R1:W-:Y:S04]  /*23ee0*/  STS.U16 [R28+UR76+0x23d00], R24 ;  /* 0x023d00181c007988 */ /* 0x0003e8000800044c */
[----:B------:R-:W-:Y:S04]  /*23ef0*/  STS.U16 [R28+UR76+0x33d00], R29 ;  /* 0x033d001d1c007988 */ /* 0x000fe8000800044c */
[----:B0-----:R-:W3:Y:S04]  /*23f00*/  LDL.LU R21, [R1+0x90] ;  /* 0x0000900001157983 */ /* 0x001ee80000300800 */
[----:B------:R-:W-:Y:S04]  /*23f10*/  STS.U16 [R28+UR76+0x4100], R30 ;  /* 0x0041001e1c007988 */ /* 0x000fe8000800044c */
[----:B-1----:R-:W3:Y:S04]  /*23f20*/  LDL.LU R24, [R1+0x8c] ;  /* 0x00008c0001187983 */ /* 0x002ee80000300800 */
[----:B------:R-:W-:Y:S04]  /*23f30*/  STS.U16 [R28+UR76+0x14100], R31 ;  /* 0x0141001f1c007988 */ /* 0x000fe8000800044c */
[----:B--2---:R-:W-:Y:S04]  /*23f40*/  STS.U16 [R28+UR76+0x24100], R32 ;  /* 0x024100201c007988 */ /* 0x004fe8000800044c */
[----:B----4-:R0:W-:Y:S04]  /*23f50*/  STS.U16 [R28+UR76+0x34100], R25 ;  /* 0x034100191c007988 */ /* 0x0101e8000800044c */
[----:B------:R1:W-:Y:S04]  /*23f60*/  STS.U16 [R28+UR76+0x4500], R19 ;  /* 0x004500131c007988 */ /* 0x0003e8000800044c */
[----:B0-----:R-:W2:Y:S04]  /*23f70*/  LDL.LU R25, [R1+0x88] ;  /* 0x0000880001197983 */ /* 0x001ea80000300800 */
        /* <DEDUP_REMOVED lines=14> */
[----:B------:R-:W4:Y:S04]  /*24060*/  LDL.LU R32, [R1+0x60] ;  /* 0x0000600001207983 */ /* 0x000f280000300800 */
[----:B------:R1:W-:Y:S04]  /*24070*/  STS.U16 [R28+UR76+0x24900], R34 ;  /* 0x024900221c007988 */ /* 0x0003e8000800044c */
[----:B------:R1:W-:Y:S04]  /*24080*/  STS.U16 [R28+UR76+0x34900], R35 ;  /* 0x034900231c007988 */ /* 0x0003e8000800044c */
[----:B------:R1:W-:Y:S04]  /*24090*/  STS.U16 [R28+UR76+0x4d00], R36 ;  /* 0x004d00241c007988 */ /* 0x0003e8000800044c */
[----:B0-----:R-:W4:Y:S04]  /*240a0*/  LDL.LU R33, [R1+0x5c] ;  /* 0x00005c0001217983 */ /* 0x001f280000300800 */
[----:B-1----:R-:W4:Y:S04]  /*240b0*/  LDL.LU R34, [R1+0x58] ;  /* 0x0000580001227983 */ /* 0x002f280000300800 */
        /* <DEDUP_REMOVED lines=13> */
[----:B-1----:R-:W3:Y:S04]  /*24190*/  LDL.LU R20, [R1+0x38] ;  /* 0x0000380001147983 */ /* 0x002ee80000300800 */
        /* <DEDUP_REMOVED lines=16> */
[----:B------:R-:W-:Y:S04]  /*242a0*/  STS.U16 [R28+UR76+0x35900], R27 ;  /* 0x0359001b1c007988 */ /* 0x000fe8000800044c */
[----:B------:R-:W-:Y:S04]  /*242b0*/  STS.U16 [R28+UR76+0x5d00], R29 ;  /* 0x005d001d1c007988 */ /* 0x000fe8000800044c */
[----:B------:R0:W-:Y:S04]  /*242c0*/  STS.U16 [R28+UR76+0x15d00], R30 ;  /* 0x015d001e1c007988 */ /* 0x0001e8000800044c */
[----:B------:R1:W-:Y:S04]  /*242d0*/  STS.U16 [R28+UR76+0x25d00], R31 ;  /* 0x025d001f1c007988 */ /* 0x0003e8000800044c */
[----:B------:R0:W-:Y:S04]  /*242e0*/  STS.U16 [R28+UR76+0x35d00], R32 ;  /* 0x035d00201c007988 */ /* 0x0001e8000800044c */
[----:B------:R0:W-:Y:S04]  /*242f0*/  STS.U16 [R28+UR76+0x6100], R33 ;  /* 0x006100211c007988 */ /* 0x0001e8000800044c */
[----:B------:R0:W-:Y:S04]  /*24300*/  STS.U16 [R28+UR76+0x16100], R34 ;  /* 0x016100221c007988 */ /* 0x0001e8000800044c */
[----:B------:R-:W-:Y:S04]  /*24310*/  STS.U16 [R28+UR76+0x26100], R35 ;  /* 0x026100231c007988 */ /* 0x000fe8000800044c */
[----:B------:R-:W-:Y:S04]  /*24320*/  STS.U16 [R28+UR76+0x36100], R36 ;  /* 0x036100241c007988 */ /* 0x000fe8000800044c */
[----:B0-----:R-:W4:Y:S04]  /*24330*/  LDL.LU R30, [R1+0x14] ;  /* 0x00001400011e7983 */ /* 0x001f280000300800 */
[----:B-1----:R-:W4:Y:S04]  /*24340*/  LDL.LU R31, [R1+0x10] ;  /* 0x00001000011f7983 */ /* 0x002f280000300800 */
[----:B------:R-:W4:Y:S04]  /*24350*/  LDL.LU R32, [R1+0xc] ;  /* 0x00000c0001207983 */ /* 0x000f280000300800 */
[----:B------:R-:W4:Y:S04]  /*24360*/  LDL.LU R33, [R1+0x8] ;  /* 0x0000080001217983 */ /* 0x000f280000300800 */
[----:B------:R-:W4:Y:S04]  /*24370*/  LDL.LU R34, [R1+0x4] ;  /* 0x0000040001227983 */ /* 0x000f280000300800 */
[----:B------:R-:W-:Y:S04]  /*24380*/  STS.U16 [R28+UR76+0x6500], R37 ;  /* 0x006500251c007988 */ /* 0x000fe8000800044c */
[----:B------:R-:W-:Y:S04]  /*24390*/  STS.U16 [R28+UR76+0x16500], R38 ;  /* 0x016500261c007988 */ /* 0x000fe8000800044c */
[----:B------:R-:W-:Y:S04]  /*243a0*/  STS.U16 [R28+UR76+0x26500], R81 ;  /* 0x026500511c007988 */ /* 0x000fe8000800044c */
[----:B------:R0:W-:Y:S04]  /*243b0*/  STS.U16 [R28+UR76+0x36500], R0 ;  /* 0x036500001c007988 */ /* 0x0001e8000800044c */
[----:B0-----:R-:W4:Y:S04]  /*243c0*/  LDL.LU R0, [R1] ;  /* 0x0000000001007983 */ /* 0x001f280000300800 */
[----:B------:R-:W4:Y:S04]  /*243d0*/  LDL.LU R35, [R1+0x2950] ;  /* 0x0029500001237983 */ /* 0x000f280000300800 */
[----:B------:R-:W4:Y:S04]  /*243e0*/  LDL.LU R36, [R1+0x294c] ;  /* 0x00294c0001247983 */ /* 0x000f280000300800 */
[----:B------:R-:W4:Y:S04]  /*243f0*/  LDL.LU R37, [R1+0x2948] ;  /* 0x0029480001257983 */ /* 0x000f280000300800 */
[----:B------:R-:W4:Y:S04]  /*24400*/  LDL.LU R38, [R1+0x2944] ;  /* 0x0029440001267983 */ /* 0x000f280000300800 */
[----:B---3--:R0:W-:Y:S04]  /*24410*/  STS.U16 [R28+UR76+0x6d00], R11 ;  /* 0x006d000b1c007988 */ /* 0x0081e8000800044c */
[----:B------:R-:W3:Y:S04]  /*24420*/  LDL.LU R81, [R1+0x2960] ;  /* 0x0029600001517983 */ /* 0x000ee80000300800 */
[----:B0-----:R-:W3:Y:S04]  /*24430*/  LDL.LU R11, [R1+0x295c] ;  /* 0x00295c00010b7983 */ /* 0x001ee80000300800 */
[----:B------:R0:W-:Y:S04]  /*24440*/  STS.U16 [R28+UR76+0x16d00], R20 ;  /* 0x016d00141c007988 */ /* 0x0001e8000800044c */
[----:B0-----:R-:W3:Y:S04]  /*24450*/  LDL.LU R20, [R1+0x2958] ;  /* 0x0029580001147983 */ /* 0x001ee80000300800 */
        /* <DEDUP_REMOVED lines=20> */
[----:B------:R-:W-:Y:S01]  /*245a0*/  STS.U16 [R28+UR76+0x27900], R34 ;  /* 0x027900221c007988 */ /* 0x000fe2000800044c */
[----:B------:R-:W-:-:S04]  /*245b0*/  IADD3 R27, PT, PT, R16, -0x100, RZ ;  /* 0xffffff00101b7810 */ /* 0x000fc80007ffe0ff */
[----:B------:R-:W-:Y:S02]  /*245c0*/  ISETP.GE.U32.AND P5, PT, R27, 0x7ffffe01, PT ;  /* 0x7ffffe011b00780c */ /* 0x000fe40003fa6070 */
[----:B------:R-:W-:Y:S01]  /*245d0*/  PRMT R16, RZ, 0x7610, R16 ;  /* 0x00007610ff107816 */ /* 0x000fe20000000010 */
[----:B------:R0:W-:Y:S04]  /*245e0*/  STS.U16 [R28+UR76+0x37900], R0 ;  /* 0x037900001c007988 */ /* 0x0001e8000800044c */
[----:B------:R-:W-:Y:S04]  /*245f0*/  STS.U16 [R28+UR76+0x7d00], R13 ;  /* 0x007d000d1c007988 */ /* 0x000fe8000800044c */
[----:B------:R-:W-:Y:S04]  /*24600*/  STS.U16 [R28+UR76+0x17d00], R12 ;  /* 0x017d000c1c007988 */ /* 0x000fe8000800044c */
[----:B------:R-:W-:Y:S04]  /*24610*/  STS.U16 [R28+UR76+0x27d00], R3 ;  /* 0x027d00031c007988 */ /* 0x000fe8000800044c */
[----:B------:R-:W-:Y:S04]  /*24620*/  STS.U16 [R28+UR76+0x37d00], R2 ;  /* 0x037d00021c007988 */ /* 0x000fe8000800044c */
[----:B------:R-:W-:Y:S04]  /*24630*/  STS.U16 [R28+UR76+0x6900], R26 ;  /* 0x0069001a1c007988 */ /* 0x000fe8000800044c */
[----:B------:R-:W-:Y:S04]  /*24640*/  STS.U16 [R28+UR76+0x16900], R23 ;  /* 0x016900171c007988 */ /* 0x000fe8000800044c */
[----:B------:R-:W-:Y:S01]  /*24650*/  STS.U16 [R28+UR76+0x26900], R15 ;  /* 0x0269000f1c007988 */ /* 0x000fe2000800044c */
[----:B0-----:R-:W-:-:S03]  /*24660*/  LOP3.LUT R0, R4, 0x30, RZ, 0x3c, !PT ;  /* 0x0000003004007812 */ /* 0x001fc600078e3cff */
[----:B------:R0:W-:Y:S04]  /*24670*/  STS.U16 [R28+UR76+0x36900], R14 ;  /* 0x0369000e1c007988 */ /* 0x0001e8000800044c */
[----:B------:R1:W-:Y:S04]  /*24680*/  STS.U16 [R0+UR76+0x1180], R35 ;  /* 0x0011802300007988 */ /* 0x0003e8000800044c */
[----:B------:R1:W-:Y:S04]  /*24690*/  STS.U16 [R0+UR76+0x11180], R36 ;  /* 0x0111802400007988 */ /* 0x0003e8000800044c */
[----:B------:R1:W-:Y:S04]  /*246a0*/  STS.U16 [R0+UR76+0x21180], R37 ;  /* 0x0211802500007988 */ /* 0x0003e8000800044c */
[----:B0-----:R-:W4:Y:S04]  /*246b0*/  LDL.LU R28, [R1+0x2c10] ;  /* 0x002c1000011c7983 */ /* 0x001f280000300800 */
[----:B------:R-:W4:Y:S04]  /*246c0*/  LDL.LU R29, [R1+0x2d20] ;  /* 0x002d2000011d7983 */ /* 0x000f280000300800 */
[----:B------:R-:W4:Y:S04]  /*246d0*/  LDL.LU R30, [R1+0x2d1c] ;  /* 0x002d1c00011e7983 */ /* 0x000f280000300800 */
[----:B------:R-:W4:Y:S04]  /*246e0*/  LDL.LU R31, [R1+0x2d18] ;  /* 0x002d1800011f7983 */ /* 0x000f280000300800 */
[----:B------:R0:W-:Y:S04]  /*246f0*/  STS.U16 [R0+UR76+0x31180], R38 ;  /* 0x0311802600007988 */ /* 0x0001e8000800044c */
[----:B------:R-:W4:Y:S04]  /*24700*/  LDL.LU R32, [R1+0x2d14] ;  /* 0x002d140001207983 */ /* 0x000f280000300800 */
[----:B---3--:R3:W-:Y:S04]  /*24710*/  STS.U16 [R0+UR76+0xd80], R81 ;  /* 0x000d805100007988 */ /* 0x0087e8000800044c */
[----:B------:R-:W4:Y:S04]  /*24720*/  LDL.LU R33, [R1+0x29bc] ;  /* 0x0029bc0001217983 */ /* 0x000f280000300800 */
[----:B------:R0:W-:Y:S04]  /*24730*/  STS.U16 [R0+UR76+0x10d80], R11 ;  /* 0x010d800b00007988 */ /* 0x0001e8000800044c */
[----:B------:R-:W4:Y:S04]  /*24740*/  LDL.LU R34, [R1+0x29b8] ;  /* 0x0029b80001227983 */ /* 0x000f280000300800 */
[----:B------:R-:W-:Y:S04]  /*24750*/  STS.U16 [R0+UR76+0x20d80], R20 ;  /* 0x020d801400007988 */ /* 0x000fe8000800044c */
[----:B-1----:R-:W4:Y:S04]  /*24760*/  LDL.LU R35, [R1+0x29b4] ;  /* 0x0029b40001237983 */ /* 0x002f280000300800 */
[----:B------:R-:W4:Y:S04]  /*24770*/  LDL.LU R36, [R1+0x29b0] ;  /* 0x0029b00001247983 */ /* 0x000f280000300800 */
[----:B------:R-:W4:Y:S04]  /*24780*/  LDL.LU R37, [R1+0x29cc] ;  /* 0x0029cc0001257983 */ /* 0x000f280000300800 */
[----:B0-----:R-:W4:Y:S04]  /*24790*/  LDL.LU R38, [R1+0x29c8] ;  /* 0x0029c80001267983 */ /* 0x001f280000300800 */
[----:B---3--:R-:W3:Y:S01]  /*247a0*/  LDL.LU R81, [R1+0x29c4] ;  /* 0x0029c40001517983 */ /* 0x008ee20000300800 */
[----:B------:R-:W-:-:S03]  /*247b0*/  IMAD R2, R92, 0xff, RZ ;  /* 0x000000ff5c027824 */ /* 0x000fc600078e02ff */
[----:B------:R-:W3:Y:S01]  /*247c0*/  LDL.LU R11, [R1+0x29c0] ;  /* 0x0029c000010b7983 */ /* 0x000ee20000300800 */
[----:B------:R-:W-:Y:S01]  /*247d0*/  PRMT R14, RZ, 0x7610, R14 ;  /* 0x00007610ff0e7816 */ /* 0x000fe2000000000e */
[C---:B------:R-:W-:Y:S01]  /*247e0*/  IMAD.WIDE R26, R2.reuse, 0x2, R84 ;  /* 0x00000002021a7825 */ /* 0x040fe200078e0254 */
[----:B------:R-:W-:Y:S02]  /*247f0*/  PRMT R15, RZ, 0x7610, R15 ;  /* 0x00007610ff0f7816 */ /* 0x000fe4000000000f */
[----:B------:R-:W-:Y:S01]  /*24800*/  PRMT R3, RZ, 0x7610, R3 ;  /* 0x00007610ff037816 */ /* 0x000fe20000000003 */
[C---:B------:R-:W-:Y:S01]  /*24810*/  IMAD.WIDE R12, R2.reuse, 0x2, R82 ;  /* 0x00000002020c7825 */ /* 0x040fe200078e0252 */
[----:B------:R-:W3:Y:S04]  /*24820*/  @!P5 LDG.E.U16 R14, desc[UR6][R26.64] ;  /* 0x000000061a0ed981 */ /* 0x000ee8000c1e1500 */
[----:B------:R-:W3:Y:S04]  /*24830*/  @!P5 LDG.E.U16 R3, desc[UR6][R12.64] ;  /* 0x000000060c03d981 */ /* 0x000ee8000c1e1500 */
[----:B------:R0:W-:Y:S04]  /*24840*/  STS.U16 [R0+UR76+0x30d80], R21 ;  /* 0x030d801500007988 */ /* 0x0001e8000800044c */
[----:B------:R-:W-:Y:S01]  /*24850*/  STS.U16 [R0+UR76+0x980], R24 ;  /* 0x0009801800007988 */ /* 0x000fe2000800044c */
[----:B0-----:R-:W-:-:S05]  /*24860*/  IMAD.WIDE R20, R2, 0x2, R88 ;  /* 0x0000000202147825 */ /* 0x001fca00078e0258 */
[----:B------:R-:W3:Y:S04]  /*24870*/  @!P5 LDG.E.U16 R16, desc[UR6][R20.64] ;  /* 0x000000061410d981 */ /* 0x000ee8000c1e1500 */
[----:B--2---:R0:W-:Y:S04]  /*24880*/  STS.U16 [R0+UR76+0x10980], R25 ;  /* 0x0109801900007988 */ /* 0x0041e8000800044c */
[----:B----4-:R1:W-:Y:S01]  /*24890*/  STS.U16 [R0+UR76+0x20980], R19 ;  /* 0x0209801300007988 */ /* 0x0103e2000800044c */
[----:B0-----:R-:W-:-:S05]  /*248a0*/  IMAD.WIDE R24, R2, 0x2, R86 ;  /* 0x0000000202187825 */ /* 0x001fca00078e0256 */
[----:B------:R-:W2:Y:S04]  /*248b0*/  @!P5 LDG.E.U16 R15, desc[UR6][R24.64] ;  /* 0x00000006180fd981 */ /* 0x000ea8000c1e1500 */
[----:B------:R0:W-:Y:S04]  /*248c0*/  STS.U16 [R0+UR76+0x30980], R7 ;  /* 0x0309800700007988 */ /* 0x0001e8000800044c */
[----:B-1----:R-:W4:Y:S04]  /*248d0*/  LDL.LU R19, [R1+0x29dc] ;  /* 0x0029dc0001137983 */ /* 0x002f280000300800 */
[----:B------:R-:W-:Y:S04]  /*248e0*/  STS.U16 [R0+UR76+0x580], R17 ;  /* 0x0005801100007988 */ /* 0x000fe8000800044c */
[----:B0-----:R-:W2:Y:S04]  /*248f0*/  LDL.LU R7, [R1+0x29d8] ;  /* 0x0029d80001077983 */ /* 0x001ea80000300800 */
[----:B------:R0:W-:Y:S04]  /*24900*/  STS.U16 [R0+UR76+0x10580], R18 ;  /* 0x0105801200007988 */ /* 0x0001e8000800044c */
[----:B0-----:R-:W2:Y:S04]  /*24910*/  LDL.LU R18, [R1+0x29d4] ;  /* 0x0029d40001127983 */ /* 0x001ea80000300800 */
[----:B------:R-:W2:Y:S04]  /*24920*/  LDL.LU R17, [R1+0x29d0] ;  /* 0x0029d00001117983 */ /* 0x000ea80000300800 */
[----:B------:R0:W-:Y:S04]  /*24930*/  STS.U16 [R0+UR76+0x20580], R91 ;  /* 0x0205805b00007988 */ /* 0x0001e8000800044c */
[----:B0-----:R-:W2:Y:S04]  /*24940*/  LDL.LU R91, [R1+0x29ec] ;  /* 0x0029ec00015b7983 */ /* 0x001ea80000300800 */
[----:B------:R-:W-:Y:S04]  /*24950*/  STL [R1+0x4530], R92 ;  /* 0x0045305c01007387 */ /* 0x000fe80000100800 */
[----:B------:R-:W-:Y:S04]  /*24960*/  STL [R1+0x4548], R92 ;  /* 0x0045485c01007387 */ /* 0x000fe80000100800 */
[----:B------:R-:W-:Y:S04]  /*24970*/  STL [R1+0x434c], R88 ;  /* 0x00434c5801007387 */ /* 0x000fe80000100800 */
[----:B------:R-:W-:Y:S04]  /*24980*/  STL [R1+0x4534], R88 ;  /* 0x0045345801007387 */ /* 0x000fe80000100800 */
[----:B------:R-:W-:Y:S04]  /*24990*/  STL [R1+0x454c], R88 ;  /* 0x00454c5801007387 */ /* 0x000fe80000100800 */
[----:B------:R0:W-:Y:S04]  /*249a0*/  STL.64 [R1+0x818], R20 ;  /* 0x0008181401007387 */ /* 0x0001e80000100a00 */
[----:B------:R-:W-:Y:S04]  /*249b0*/  STL [R1+0x4348], R89 ;  /* 0x0043485901007387 */ /* 0x000fe80000100800 */
[----:B------:R-:W-:Y:S04]  /*249c0*/  STL [R1+0x4568], R89 ;  /* 0x0045685901007387 */ /* 0x000fe80000100800 */
[----:B------:R-:W-:Y:S04]  /*249d0*/  STL [R1+0x4354], R86 ;  /* 0x0043545601007387 */ /* 0x000fe80000100800 */
[----:B------:R-:W-:Y:S04]  /*249e0*/  STL [R1+0x4350], R87 ;  /* 0x0043505701007387 */ /* 0x000fe80000100800 */
[----:B------:R1:W-:Y:S04]  /*249f0*/  STL.64 [R1+0x810], R24 ;  /* 0x0008101801007387 */ /* 0x0003e80000100a00 */
[----:B------:R-:W-:Y:S04]  /*24a00*/  STL [R1+0x435c], R84 ;  /* 0x00435c5401007387 */ /* 0x000fe80000100800 */
[----:B------:R-:W-:Y:S04]  /*24a10*/  STL [R1+0x4358], R85 ;  /* 0x0043585501007387 */ /* 0x000fe80000100800 */
[----:B------:R-:W-:Y:S04]  /*24a20*/  STL.64 [R1+0x4550], R84 ;  /* 0x0045505401007387 */ /* 0x000fe80000100a00 */
[----:B------:R-:W-:Y:S04]  /*24a30*/  STL.64 [R1+0x808], R26 ;  /* 0x0008081a01007387 */ /* 0x000fe80000100a00 */
[----:B------:R-:W-:Y:S04]  /*24a40*/  STL [R1+0x4364], R82 ;  /* 0x0043645201007387 */ /* 0x000fe80000100800 */
[----:B------:R-:W-:Y:S04]  /*24a50*/  STL [R1+0x4360], R83 ;  /* 0x0043605301007387 */ /* 0x000fe80000100800 */
[----:B------:R-:W-:Y:S04]  /*24a60*/  STL.64 [R1+0x4558], R82 ;  /* 0x0045585201007387 */ /* 0x000fe80000100a00 */
[----:B------:R-:W-:Y:S04]  /*24a70*/  STL.64 [R1+0x800], R12 ;  /* 0x0008000c01007387 */ /* 0x000fe80000100a00 */
[----:B0-----:R-:W2:Y:S04]  /*24a80*/  LDL.LU.64 R20, [R1+0x4a30] ;  /* 0x004a300001147983 */ /* 0x001ea80000300a00 */
[----:B-1----:R-:W2:Y:S04]  /*24a90*/  LDL.LU.64 R24, [R1+0x4a28] ;  /* 0x004a280001187983 */ /* 0x002ea80000300a00 */
        /* <DEDUP_REMOVED lines=11> */
[----:B---3--:R-:W-:Y:S04]  /*24b50*/  STS.U16 [R0+UR76+0x22180], R81 ;  /* 0x0221805100007988 */ /* 0x008fe8000800044c */
[----:B------:R-:W-:Y:S04]  /*24b60*/  STS.U16 [R0+UR76+0x32180], R11 ;  /* 0x0321800b00007988 */ /* 0x000fe8000800044c */
[----:B----4-:R-:W-:Y:S04]  /*24b70*/  STS.U16 [R0+UR76+0x1d80], R19 ;  /* 0x001d801300007988 */ /* 0x010fe8000800044c */
[----:B--2---:R-:W-:Y:S04]  /*24b80*/  STS.U16 [R0+UR76+0x11d80], R7 ;  /* 0x011d800700007988 */ /* 0x004fe8000800044c */
[----:B------:R0:W-:Y:S04]  /*24b90*/  STS.U16 [R0+UR76+0x21d80], R18 ;  /* 0x021d801200007988 */ /* 0x0001e8000800044c */
[----:B0-----:R-:W2:Y:S04]  /*24ba0*/  LDL.LU R18, [R1+0x29e8] ;  /* 0x0029e80001127983 */ /* 0x001ea80000300800 */
[----:B------:R-:W3:Y:S04]  /*24bb0*/  LDL.LU R2, [R1+0x29e4] ;  /* 0x0029e40001027983 */ /* 0x000ee80000300800 */
[----:B------:R-:W4:Y:S04]  /*24bc0*/  LDL.LU R86, [R1+0x29e0] ;  /* 0x0029e00001567983 */ /* 0x000f280000300800 */
[----:B------:R-:W4:Y:S04]  /*24bd0*/  LDL.LU R92, [R1+0x29fc] ;  /* 0x0029fc00015c7983 */ /* 0x000f280000300800 */
[----:B------:R0:W-:Y:S04]  /*24be0*/  STL [R1+0x28d8], R14 ;  /* 0x0028d80e01007387 */ /* 0x0001e80000100800 */
[----:B0-----:R-:W4:Y:S04]  /*24bf0*/  LDL.LU R14, [R1+0x29f8] ;  /* 0x0029f800010e7983 */ /* 0x001f280000300800 */
[----:B------:R0:W-:Y:S04]  /*24c00*/  STL [R1+0x28dc], R15 ;  /* 0x0028dc0f01007387 */ /* 0x0001e80000100800 */
[----:B0-----:R-:W4:Y:S04]  /*24c10*/  LDL.LU R15, [R1+0x29f4] ;  /* 0x0029f400010f7983 */ /* 0x001f280000300800 */
[----:B------:R-:W4:Y:S04]  /*24c20*/  LDL.LU R23, [R1+0x29f0] ;  /* 0x0029f00001177983 */ /* 0x000f280000300800 */
[----:B------:R-:W4:Y:S04]  /*24c30*/  LDL.LU R26, [R1+0x3e4] ;  /* 0x0003e400011a7983 */ /* 0x000f280000300800 */
[----:B------:R-:W-:Y:S04]  /*24c40*/  STL [R1+0x28e0], R16 ;  /* 0x0028e01001007387 */ /* 0x000fe80000100800 */
[----:B------:R0:W-:Y:S04]  /*24c50*/  STL [R1+0x28d4], R3 ;  /* 0x0028d40301007387 */ /* 0x0001e80000100800 */
        /* <DEDUP_REMOVED lines=19> */
[----:B------:R-:W4:Y:S04]  /*24d90*/  LDL.LU R19, [R1+0x29a0] ;  /* 0x0029a00001137983 */ /* 0x000f280000300800 */
[----:B------:R0:W-:Y:S04]  /*24da0*/  STS.U16 [R0+UR76+0x1980], R91 ;  /* 0x0019805b00007988 */ /* 0x0001e8000800044c */
[----:B------:R-:W4:Y:S04]  /*24db0*/  LDL.LU R7, [R1+0x3e0] ;  /* 0x0003e00001077983 */ /* 0x000f280000300800 */
[----:B0-----:R-:W4:Y:S04]  /*24dc0*/  LDL.LU R91, [R1+0x3dc] ;  /* 0x0003dc00015b7983 */ /* 0x001f280000300800 */
[----:B------:R-:W4:Y:S04]  /*24dd0*/  LDL.LU R17, [R1+0x3d8] ;  /* 0x0003d80001117983 */ /* 0x000f280000300800 */
[----:B--2---:R0:W-:Y:S04]  /*24de0*/  STS.U16 [R0+UR76+0x11980], R18 ;  /* 0x0119801200007988 */ /* 0x0041e8000800044c */
[----:B---3--:R-:W-:Y:S04]  /*24df0*/  STS.U16 [R0+UR76+0x21980], R2 ;  /* 0x0219800200007988 */ /* 0x008fe8000800044c */
[----:B----4-:R-:W-:Y:S04]  /*24e00*/  STS.U16 [R0+UR76+0x31980], R86 ;  /* 0x0319805600007988 */ /* 0x010fe8000800044c */
[----:B------:R-:W-:Y:S04]  /*24e10*/  STS.U16 [R0+UR76+0x1580], R92 ;  /* 0x0015805c00007988 */ /* 0x000fe8000800044c */
        /* <DEDUP_REMOVED lines=26> */
[----:B0-----:R-:W3:Y:S04]  /*24fc0*/  LDL.LU R91, [R1+0x3d0] ;  /* 0x0003d000015b7983 */ /* 0x001ee80000300800 */
        /* <DEDUP_REMOVED lines=27> */
[----:B------:R-:W4:Y:S04]  /*25180*/  LDL.LU R7, [R1+0x210] ;  /* 0x0002100001077983 */ /* 0x000f280000300800 */
[----:B--2---:R0:W-:Y:S04]  /*25190*/  STS.U16 [R0+UR76+0x33d80], R18 ;  /* 0x033d801200007988 */ /* 0x0041e8000800044c */
[----:B0-----:R-:W2:Y:S04]  /*251a0*/  LDL.LU R18, [R1+0x20c] ;  /* 0x00020c0001127983 */ /* 0x001ea80000300800 */
[----:B------:R-:W2:Y:S04]  /*251b0*/  LDL.LU R17, [R1+0x208] ;  /* 0x0002080001117983 */ /* 0x000ea80000300800 */
[----:B---3--:R0:W-:Y:S04]  /*251c0*/  STS.U16 [R0+UR76+0x4180], R91 ;  /* 0x0041805b00007988 */ /* 0x0081e8000800044c */
[----:B0-----:R-:W3:Y:S04]  /*251d0*/  LDL.LU R91, [R1+0x204] ;  /* 0x00020400015b7983 */ /* 0x001ee80000300800 */
        /* <DEDUP_REMOVED lines=27> */
[----:B--2---:R0:W-:Y:S04]  /*25390*/  STS.U16 [R0+UR76+0x5d80], R18 ;  /* 0x005d801200007988 */ /* 0x0041e8000800044c */
[----:B------:R-:W-:Y:S04]  /*253a0*/  STS.U16 [R0+UR76+0x15d80], R17 ;  /* 0x015d801100007988 */ /* 0x000fe8000800044c */
[----:B0-----:R-:W2:Y:S04]  /*253b0*/  LDL.LU R18, [R1+0x200] ;  /* 0x0002000001127983 */ /* 0x001ea80000300800 */
[----:B---3--:R0:W-:Y:S04]  /*253c0*/  STS.U16 [R0+UR76+0x25d80], R91 ;  /* 0x025d805b00007988 */ /* 0x0081e8000800044c */
        /* <DEDUP_REMOVED lines=29> */
[----:B--2---:R0:W-:Y:S04]  /*255a0*/  STS.U16 [R0+UR76+0x35d80], R18 ;  /* 0x035d801200007988 */ /* 0x0041e8000800044c */
[----:B0-----:R-:W2:Y:S04]  /*255b0*/  LDL.LU R18, [R1+0x128] ;  /* 0x0001280001127983 */ /* 0x001ea80000300800 */
[----:B---3--:R0:W-:Y:S04]  /*255c0*/  STS.U16 [R0+UR76+0x6180], R91 ;  /* 0x0061805b00007988 */ /* 0x0081e8000800044c */
[----:B0-----:R-:W3:Y:S04]  /*255d0*/  LDL.LU R91, [R1+0x4a20] ;  /* 0x004a2000015b7983 */ /* 0x001ee80000300800 */
[----:B----4-:R0:W-:Y:S04]  /*255e0*/  STS.U16 [R0+UR76+0x16180], R2 ;  /* 0x0161800200007988 */ /* 0x0101e8000800044c */
[----:B------:R-:W-:Y:S04]  /*255f0*/  STS.U16 [R0+UR76+0x26180], R86 ;  /* 0x0261805600007988 */ /* 0x000fe8000800044c */
[----:B------:R1:W-:Y:S04]  /*25600*/  STS.U16 [R0+UR76+0x36180], R92 ;  /* 0x0361805c00007988 */ /* 0x0003e8000800044c */
[----:B------:R4:W-:Y:S04]  /*25610*/  STS.U16 [R0+UR76+0x6580], R14 ;  /* 0x0065800e00007988 */ /* 0x0009e8000800044c */
[----:B------:R0:W-:Y:S04]  /*25620*/  STS.U16 [R0+UR76+0x16580], R15 ;  /* 0x0165800f00007988 */ /* 0x0001e8000800044c */
[----:B------:R0:W-:Y:S04]  /*25630*/  STS.U16 [R0+UR76+0x26580], R23 ;  /* 0x0265801700007988 */ /* 0x0001e8000800044c */
[----:B------:R0:W-:Y:S04]  /*25640*/  STS.U16 [R0+UR76+0x36580], R26 ;  /* 0x0365801a00007988 */ /* 0x0001e8000800044c */
[----:B------:R1:W-:Y:S04]  /*25650*/  STS.U16 [R0+UR76+0x6980], R3 ;  /* 0x0069800300007988 */ /* 0x0003e8000800044c */
[----:B------:R1:W-:Y:S04]  /*25660*/  STS.U16 [R0+UR76+0x16980], R12 ;  /* 0x0169800c00007988 */ /* 0x0003e8000800044c */
[----:B0-----:R-:W3:Y:S04]  /*25670*/  LDL.LU R2, [R1+0x2a7c] ;  /* 0x002a7c0001027983 */ /* 0x001ee80000300800 */
[----:B------:R0:W-:Y:S04]  /*25680*/  STS.U16 [R0+UR76+0x26980], R13 ;  /* 0x0269800d00007988 */ /* 0x0001e8000800044c */
[----:B-1----:R-:W3:Y:S04]  /*25690*/  LDL.LU R92, [R1+0x2a78] ;  /* 0x002a7800015c7983 */ /* 0x002ee80000300800 */
[----:B------:R1:W-:Y:S04]  /*256a0*/  STS.U16 [R0+UR76+0x36980], R27 ;  /* 0x0369801b00007988 */ /* 0x0003e8000800044c */
[----:B----4-:R-:W4:Y:S04]  /*256b0*/  LDL.LU R14, [R1+0x2a74] ;  /* 0x002a7400010e7983 */ /* 0x010f280000300800 */
[----:B------:R0:W-:Y:S04]  /*256c0*/  STS.U16 [R0+UR76+0x6d80], R16 ;  /* 0x006d801000007988 */ /* 0x0001e8000800044c */
[----:B------:R-:W4:Y:S04]  /*256d0*/  LDL.LU R15, [R1+0x2a70] ;  /* 0x002a7000010f7983 */ /* 0x000f280000300800 */
        /* <DEDUP_REMOVED lines=9> */
[----:B0-----:R-:W4:Y:S04]  /*25770*/  LDL.LU R13, [R1+0x2a9c] ;  /* 0x002a9c00010d7983 */ /* 0x001f280000300800 */
[----:B------:R0:W-:Y:S04]  /*25780*/  STS.U16 [R0+UR76+0x27180], R33 ;  /* 0x0271802100007988 */ /* 0x0001e8000800044c */
[----:B-1----:R-:W4:Y:S04]  /*25790*/  LDL.LU R27, [R1+0x2a98] ;  /* 0x002a9800011b7983 */ /* 0x002f280000300800 */
        /* <DEDUP_REMOVED lines=12> */
[----:B------:R-:W-:Y:S04]  /*25860*/  STS.U16 [R0+UR76+0x17980], R11 ;  /* 0x0179800b00007988 */ /* 0x000fe8000800044c */
[----:B0-----:R-:W4:Y:S04]  /*25870*/  LDL.LU R33, [R1+0x2d10] ;  /* 0x002d100001217983 */ /* 0x001f280000300800 */
[----:B------:R-:W-:Y:S04]  /*25880*/  STS.U16 [R0+UR76+0x27980], R19 ;  /* 0x0279801300007988 */ /* 0x000fe8000800044c */
[----:B-1----:R-:W4:Y:S04]  /*25890*/  LDL.LU R34, [R1+0x2d0c] ;  /* 0x002d0c0001227983 */ /* 0x002f280000300800 */
[----:B------:R-:W-:Y:S04]  /*258a0*/  STS.U16 [R0+UR76+0x37980], R7 ;  /* 0x0379800700007988 */ /* 0x000fe8000800044c */
[----:B------:R-:W4:Y:S04]  /*258b0*/  LDL.LU R35, [R1+0x2d08] ;  /* 0x002d080001237983 */ /* 0x000f280000300800 */
[----:B------:R-:W-:Y:S04]  /*258c0*/  STS.U16 [R0+UR76+0x7d80], R17 ;  /* 0x007d801100007988 */ /* 0x000fe8000800044c */
[----:B------:R-:W4:Y:S04]  /*258d0*/  LDL.LU R36, [R1+0x2d04] ;  /* 0x002d040001247983 */ /* 0x000f280000300800 */
[----:B------:R-:W4:Y:S04]  /*258e0*/  LDL.LU R37, [R1+0x2a2c] ;  /* 0x002a2c0001257983 */ /* 0x000f280000300800 */
[----:B------:R-:W4:Y:S04]  /*258f0*/  LDL.LU R38, [R1+0x2a28] ;  /* 0x002a280001267983 */ /* 0x000f280000300800 */
[----:B------:R-:W4:Y:S04]  /*25900*/  LDL.LU R81, [R1+0x2a24] ;  /* 0x002a240001517983 */ /* 0x000f280000300800 */
[----:B--2---:R-:W-:Y:S04]  /*25910*/  STS.U16 [R0+UR76+0x17d80], R18 ;  /* 0x017d801200007988 */ /* 0x004fe8000800044c */
[----:B---3--:R-:W-:Y:S04]  /*25920*/  STS.U16 [R0+UR76+0x27d80], R91 ;  /* 0x027d805b00007988 */ /* 0x008fe8000800044c */
[----:B------:R0:W-:Y:S04]  /*25930*/  STS.U16 [R0+UR76+0x37d80], R90 ;  /* 0x037d805a00007988 */ /* 0x0001e8000800044c */
[----:B0-----:R-:W2:Y:S04]  /*25940*/  LDL.LU R0, [R1+0x2a20] ;  /* 0x002a200001007983 */ /* 0x001ea80000300800 */
[----:B------:R-:W3:Y:S04]  /*25950*/  LDL.LU R11, [R1+0x2a3c] ;  /* 0x002a3c00010b7983 */ /* 0x000ee80000300800 */
[----:B------:R-:W3:Y:S04]  /*25960*/  LDL.LU R19, [R1+0x2a38] ;  /* 0x002a380001137983 */ /* 0x000ee80000300800 */
[----:B------:R-:W3:Y:S04]  /*25970*/  LDL.LU R7, [R1+0x2a34] ;  /* 0x002a340001077983 */ /* 0x000ee80000300800 */
[----:B------:R-:W3:Y:S04]  /*25980*/  LDL.LU R17, [R1+0x2a30] ;  /* 0x002a300001117983 */ /* 0x000ee80000300800 */
[----:B------:R-:W3:Y:S01]  /*25990*/  LDL.LU R18, [R1+0x2a4c] ;  /* 0x002a4c0001127983 */ /* 0x000ee20000300800 */
[----:B------:R-:W-:-:S03]  /*259a0*/  LOP3.LUT R86, R4, 0x40, RZ, 0x3c, !PT ;  /* 0x0000004004567812 */ /* 0x000fc600078e3cff */
[----:B------:R-:W3:Y:S04]  /*259b0*/  LDL.LU R90, [R1+0x2a48] ;  /* 0x002a4800015a7983 */ /* 0x000ee80000300800 */
[----:B------:R-:W3:Y:S04]  /*259c0*/  LDL.LU R91, [R1+0x2a44] ;  /* 0x002a4400015b7983 */ /* 0x000ee80000300800 */
[----:B------:R0:W-:Y:S04]  /*259d0*/  STS.U16 [R86+UR76+0x1200], R2 ;  /* 0x0012000256007988 */ /* 0x0001e8000800044c */
[----:B------:R1:W-:Y:S04]  /*259e0*/  STS.U16 [R86+UR76+0x11200], R92 ;  /* 0x0112005c56007988 */ /* 0x0003e8000800044c */
[----:B----4-:R4:W-:Y:S04]  /*259f0*/  STS.U16 [R86+UR76+0x21200], R14 ;  /* 0x0212000e56007988 */ /* 0x0109e8000800044c */
[----:B------:R0:W-:Y:S04]  /*25a00*/  STS.U16 [R86+UR76+0x31200], R15 ;  /* 0x0312000f56007988 */ /* 0x0001e8000800044c */
[----:B------:R0:W-:Y:S04]  /*25a10*/  STS.U16 [R86+UR76+0xe00], R23 ;  /* 0x000e001756007988 */ /* 0x0001e8000800044c */
[----:B------:R4:W-:Y:S04]  /*25a20*/  STS.U16 [R86+UR76+0x10e00], R26 ;  /* 0x010e001a56007988 */ /* 0x0009e8000800044c */
[----:B0-----:R-:W3:Y:S04]  /*25a30*/  LDL.LU R2, [R1+0x2a40] ;  /* 0x002a400001027983 */ /* 0x001ee80000300800 */
[----:B-1----:R-:W3:Y:S04]  /*25a40*/  LDL.LU R92, [R1+0x2a5c] ;  /* 0x002a5c00015c7983 */ /* 0x002ee80000300800 */
[----:B----4-:R-:W4:Y:S04]  /*25a50*/  LDL.LU R14, [R1+0x2a58] ;  /* 0x002a5800010e7983 */ /* 0x010f280000300800 */
[----:B------:R-:W4:Y:S04]  /*25a60*/  LDL.LU R15, [R1+0x2a54] ;  /* 0x002a5400010f7983 */ /* 0x000f280000300800 */
[----:B------:R-:W4:Y:S04]  /*25a70*/  LDL.LU R23, [R1+0x2a50] ;  /* 0x002a500001177983 */ /* 0x000f280000300800 */
[----:B------:R0:W-:Y:S04]  /*25a80*/  STS.U16 [R86+UR76+0x20e00], R3 ;  /* 0x020e000356007988 */ /* 0x0001e8000800044c */
[----:B------:R-:W4:Y:S04]  /*25a90*/  LDL.LU R26, [R1+0x2a6c] ;  /* 0x002a6c00011a7983 */ /* 0x000f280000300800 */
[----:B------:R1:W-:Y:S04]  /*25aa0*/  STS.U16 [R86+UR76+0x30e00], R12 ;  /* 0x030e000c56007988 */ /* 0x0003e8000800044c */
[----:B------:R0:W-:Y:S04]  /*25ab0*/  STS.U16 [R86+UR76+0xa00], R13 ;  /* 0x000a000d56007988 */ /* 0x0001e8000800044c */
[----:B------:R0:W-:Y:S04]  /*25ac0*/  STS.U16 [R86+UR76+0x10a00], R27 ;  /* 0x010a001b56007988 */ /* 0x0001e8000800044c */
[----:B------:R1:W-:Y:S04]  /*25ad0*/  STS.U16 [R86+UR76+0x20a00], R16 ;  /* 0x020a001056007988 */ /* 0x0003e8000800044c */
[----:B------:R1:W-:Y:S04]  /*25ae0*/  STS.U16 [R86+UR76+0x30a00], R28 ;  /* 0x030a001c56007988 */ /* 0x0003e8000800044c */
[----:B0-----:R-:W4:Y:S04]  /*25af0*/  LDL.LU R3, [R1+0x2a68] ;  /* 0x002a680001037983 */ /* 0x001f280000300800 */
[----:B-1----:R-:W4:Y:S04]  /*25b00*/  LDL.LU R12, [R1+0x2a64] ;  /* 0x002a6400010c7983 */ /* 0x002f280000300800 */
        /* <DEDUP_REMOVED lines=26> */
[----:B--2---:R0:W-:Y:S04]  /*25cb0*/  STS.U16 [R86+UR76+0x32600], R0 ;  /* 0x0326000056007988 */ /* 0x0041e8000800044c */
[----:B---3--:R1:W-:Y:S04]  /*25cc0*/  STS.U16 [R86+UR76+0x2200], R11 ;  /* 0x0022000b56007988 */ /* 0x0083e8000800044c */
[----:B------:R2:W-:Y:S04]  /*25cd0*/  STS.U16 [R86+UR76+0x12200], R19 ;  /* 0x0122001356007988 */ /* 0x0005e8000800044c */
[----:B------:R3:W-:Y:S04]  /*25ce0*/  STS.U16 [R86+UR76+0x22200], R7 ;  /* 0x0222000756007988 */ /* 0x0007e8000800044c */
[----:B------:R1:W-:Y:S04]  /*25cf0*/  STS.U16 [R86+UR76+0x32200], R17 ;  /* 0x0322001156007988 */ /* 0x0003e8000800044c */
[----:B------:R2:W-:Y:S04]  /*25d00*/  STS.U16 [R86+UR76+0x1e00], R18 ;  /* 0x001e001256007988 */ /* 0x0005e8000800044c */
[----:B0-----:R-:W4:Y:S04]  /*25d10*/  LDL.LU R0, [R1+0x2a08] ;  /* 0x002a080001007983 */ /* 0x001f280000300800 */
[----:B-1----:R-:W4:Y:S04]  /*25d20*/  LDL.LU R11, [R1+0x2a0c] ;  /* 0x002a0c00010b7983 */ /* 0x002f280000300800 */
[----:B--2---:R-:W2:Y:S04]  /*25d30*/  LDL.LU R19, [R1+0x2a1c] ;  /* 0x002a1c0001137983 */ /* 0x004ea80000300800 */
[----:B---3--:R-:W3:Y:S04]  /*25d40*/  LDL.LU R7, [R1+0x2a18] ;  /* 0x002a180001077983 */ /* 0x008ee80000300800 */
[----:B------:R-:W3:Y:S04]  /*25d50*/  LDL.LU R17, [R1+0x2a14] ;  /* 0x002a140001117983 */ /* 0x000ee80000300800 */
[----:B------:R-:W3:Y:S04]  /*25d60*/  LDL.LU R18, [R1+0x2a10] ;  /* 0x002a100001127983 */ /* 0x000ee80000300800 */
[----:B------:R0:W-:Y:S04]  /*25d70*/  STS.U16 [R86+UR76+0x11e00], R90 ;  /* 0x011e005a56007988 */ /* 0x0001e8000800044c */
[----:B------:R1:W-:Y:S04]  /*25d80*/  STS.U16 [R86+UR76+0x21e00], R91 ;  /* 0x021e005b56007988 */ /* 0x0003e8000800044c */
[----:B------:R0:W-:Y:S04]  /*25d90*/  STS.U16 [R86+UR76+0x31e00], R2 ;  /* 0x031e000256007988 */ /* 0x0001e8000800044c */
[----:B------:R0:W-:Y:S04]  /*25da0*/  STS.U16 [R86+UR76+0x1a00], R92 ;  /* 0x001a005c56007988 */ /* 0x0001e8000800044c */
[----:B----4-:R4:W-:Y:S04]  /*25db0*/  STS.U16 [R86+UR76+0x11a00], R14 ;  /* 0x011a000e56007988 */ /* 0x0109e8000800044c */
[----:B------:R4:W-:Y:S04]  /*25dc0*/  STS.U16 [R86+UR76+0x21a00], R15 ;  /* 0x021a000f56007988 */ /* 0x0009e8000800044c */
[----:B0-----:R-:W3:Y:S04]  /*25dd0*/  LDL.LU R90, [R1+0x500] ;  /* 0x00050000015a7983 */ /* 0x001ee80000300800 */
[----:B-1----:R-:W3:Y:S04]  /*25de0*/  LDL.LU R91, [R1+0x4fc] ;  /* 0x0004fc00015b7983 */ /* 0x002ee80000300800 */
[----:B------:R-:W3:Y:S04]  /*25df0*/  LDL.LU R2, [R1+0x4f8] ;  /* 0x0004f80001027983 */ /* 0x000ee80000300800 */
[----:B------:R-:W3:Y:S04]  /*25e00*/  LDL.LU R92, [R1+0x4f4] ;  /* 0x0004f400015c7983 */ /* 0x000ee80000300800 */
[----:B----4-:R-:W4:Y:S04]  /*25e10*/  LDL.LU R14, [R1+0x4f0] ;  /* 0x0004f000010e7983 */ /* 0x010f280000300800 */
        /* <DEDUP_REMOVED lines=38> */
[----:B0-----:R-:W4:Y:S04]  /*26080*/  LDL.LU R81, [R1+0x4a0] ;  /* 0x0004a00001517983 */ /* 0x001f280000300800 */
[----:B------:R0:W-:Y:S04]  /*26090*/  STS.U16 [R86+UR76+0x12e00], R0 ;  /* 0x012e000056007988 */ /* 0x0001e8000800044c */
[----:B------:R1:W-:Y:S04]  /*260a0*/  STS.U16 [R86+UR76+0x2e00], R11 ;  /* 0x002e000b56007988 */ /* 0x0003e8000800044c */
[----:B--2---:R2:W-:Y:S04]  /*260b0*/  STS.U16 [R86+UR76+0x2a00], R19 ;  /* 0x002a001356007988 */ /* 0x0045e8000800044c */
[----:B---3--:R3:W-:Y:S04]  /*260c0*/  STS.U16 [R86+UR76+0x12a00], R7 ;  /* 0x012a000756007988 */ /* 0x0087e8000800044c */
        /* <DEDUP_REMOVED lines=10> */
[----:B------:R-:W-:Y:S04]  /*26170*/  STS.U16 [R86+UR76+0x23e00], R2 ;  /* 0x023e000256007988 */ /* 0x000fe8000800044c */
[----:B------:R-:W-:Y:S04]  /*26180*/  STS.U16 [R86+UR76+0x33e00], R92 ;  /* 0x033e005c56007988 */ /* 0x000fe8000800044c */
[----:B----4-:R-:W-:Y:S04]  /*26190*/  STS.U16 [R86+UR76+0x4200], R14 ;  /* 0x0042000e56007988 */ /* 0x010fe8000800044c */
[----:B------:R-:W-:Y:S04]  /*261a0*/  STS.U16 [R86+UR76+0x14200], R15 ;  /* 0x0142000f56007988 */ /* 0x000fe8000800044c */
[----:B0-----:R-:W4:Y:S04]  /*261b0*/  LDL.LU R90, [R1+0x484] ;  /* 0x00048400015a7983 */ /* 0x001f280000300800 */
[----:B-1----:R-:W4:Y:S04]  /*261c0*/  LDL.LU R91, [R1+0x480] ;  /* 0x00048000015b7983 */ /* 0x002f280000300800 */
        /* <DEDUP_REMOVED lines=53> */
[----:B----4-:R0:W-:Y:S04]  /*26520*/  STS.U16 [R86+UR76+0x35a00], R90 ;  /* 0x035a005a56007988 */ /* 0x0101e8000800044c */
[----:B------:R-:W4:Y:S04]  /*26530*/  LDL.LU R11, [R1+0x188] ;  /* 0x00018800010b7983 */ /* 0x000f280000300800 */
[----:B0-----:R-:W4:Y:S04]  /*26540*/  LDL.LU R90, [R1+0x184] ;  /* 0x00018400015a7983 */ /* 0x001f280000300800 */
[----:B------:R0:W-:Y:S04]  /*26550*/  STS.U16 [R86+UR76+0x5e00], R91 ;  /* 0x005e005b56007988 */ /* 0x0001e8000800044c */
[----:B0-----:R-:W4:Y:S04]  /*26560*/  LDL.LU R91, [R1+0x180] ;  /* 0x00018000015b7983 */ /* 0x001f280000300800 */
[----:B------:R0:W-:Y:S04]  /*26570*/  STS.U16 [R86+UR76+0x15e00], R19 ;  /* 0x015e001356007988 */ /* 0x0001e8000800044c */
[----:B------:R1:W-:Y:S04]  /*26580*/  STS.U16 [R86+UR76+0x25e00], R7 ;  /* 0x025e000756007988 */ /* 0x0003e8000800044c */
[----:B--2---:R2:W-:Y:S04]  /*26590*/  STS.U16 [R86+UR76+0x35e00], R17 ;  /* 0x035e001156007988 */ /* 0x0045e8000800044c */
[----:B---3--:R3:W-:Y:S04]  /*265a0*/  STS.U16 [R86+UR76+0x6200], R18 ;  /* 0x0062001256007988 */ /* 0x0087e8000800044c */
[----:B0-----:R-:W4:Y:S04]  /*265b0*/  LDL.LU R19, [R1+0x4a1c] ;  /* 0x004a1c0001137983 */ /* 0x001f280000300800 */
[----:B-1----:R-:W4:Y:S04]  /*265c0*/  LDL.LU R7, [R1+0x4a18] ;  /* 0x004a180001077983 */ /* 0x002f280000300800 */
[----:B--2---:R-:W2:Y:S04]  /*265d0*/  LDL.LU R17, [R1+0x4a14] ;  /* 0x004a140001117983 */ /* 0x004ea80000300800 */
[----:B---3--:R-:W3:Y:S04]  /*265e0*/  LDL.LU R18, [R1+0x4a10] ;  /* 0x004a100001127983 */ /* 0x008ee80000300800 */
        /* <DEDUP_REMOVED lines=22> */
[----:B0-----:R-:W2:Y:S04]  /*26750*/  LDL.LU R92, [R1+0x130] ;  /* 0x00013000015c7983 */ /* 0x001ea80000300800 */
[----:B------:R-:W-:Y:S04]  /*26760*/  STS.U16 [R86+UR76+0x37600], R81 ;  /* 0x0376005156007988 */ /* 0x000fe8000800044c */
[----:B-1----:R-:W2:Y:S04]  /*26770*/  LDL.LU R14, [R1+0x2b1c] ;  /* 0x002b1c00010e7983 */ /* 0x002ea80000300800 */
[----:B------:R-:W-:Y:S04]  /*26780*/  STS.U16 [R86+UR76+0x7a00], R0 ;  /* 0x007a000056007988 */ /* 0x000fe8000800044c */
[----:B------:R-:W2:Y:S04]  /*26790*/  LDL.LU R15, [R1+0x2b18] ;  /* 0x002b1800010f7983 */ /* 0x000ea80000300800 */
[----:B----4-:R-:W-:Y:S04]  /*267a0*/  STS.U16 [R86+UR76+0x17a00], R11 ;  /* 0x017a000b56007988 */ /* 0x010fe8000800044c */
[----:B------:R-:W4:Y:S04]  /*267b0*/  LDL.LU R23, [R1+0x2b14] ;  /* 0x002b140001177983 */ /* 0x000f280000300800 */
[----:B------:R0:W-:Y:S04]  /*267c0*/  STS.U16 [R86+UR76+0x27a00], R90 ;  /* 0x027a005a56007988 */ /* 0x0001e8000800044c */
[----:B------:R-:W4:Y:S04]  /*267d0*/  LDL.LU R26, [R1+0x2b10] ;  /* 0x002b1000011a7983 */ /* 0x000f280000300800 */
        /* <DEDUP_REMOVED lines=19> */
[----:B------:R-:W4:Y:S04]  /*26910*/  LDL.LU R0, [R1+0x2ac4] ;  /* 0x002ac40001007983 */ /* 0x000f280000300800 */
[----:B------:R-:W4:Y:S04]  /*26920*/  LDL.LU R11, [R1+0x2ac0] ;  /* 0x002ac000010b7983 */ /* 0x000f280000300800 */
[----:B---3--:R-:W-:Y:S04]  /*26930*/  STS.U16 [R86+UR76+0x7e00], R18 ;  /* 0x007e001256007988 */ /* 0x008fe8000800044c */
[----:B--2---:R-:W-:Y:S04]  /*26940*/  STS.U16 [R86+UR76+0x17e00], R17 ;  /* 0x017e001156007988 */ /* 0x004fe8000800044c */
[----:B------:R0:W-:Y:S04]  /*26950*/  STS.U16 [R86+UR76+0x27e00], R7 ;  /* 0x027e000756007988 */ /* 0x0001e8000800044c */
[----:B0-----:R-:W2:Y:S04]  /*26960*/  LDL.LU R7, [R1+0x2adc] ;  /* 0x002adc0001077983 */ /* 0x001ea80000300800 */
[----:B------:R-:W3:Y:S04]  /*26970*/  LDL.LU R17, [R1+0x2ad8] ;  /* 0x002ad80001117983 */ /* 0x000ee80000300800 */
[----:B------:R-:W3:Y:S04]  /*26980*/  LDL.LU R18, [R1+0x2ad4] ;  /* 0x002ad40001127983 */ /* 0x000ee80000300800 */
[----:B------:R-:W3:Y:S01]  /*26990*/  LDL.LU R91, [R1+0x2ad0] ;  /* 0x002ad000015b7983 */ /* 0x000ee20000300800 */
[----:B------:R-:W-:-:S03]  /*269a0*/  LOP3.LUT R2, R4, 0x50, RZ, 0x3c, !PT ;  /* 0x0000005004027812 */ /* 0x000fc600078e3cff */
[----:B------:R-:W-:Y:S04]  /*269b0*/  STS.U16 [R86+UR76+0x37e00], R92 ;  /* 0x037e005c56007988 */ /* 0x000fe8000800044c */
[----:B------:R-:W-:Y:S04]  /*269c0*/  STS.U16 [R2+UR76+0x1280], R14 ;  /* 0x0012800e02007988 */ /* 0x000fe8000800044c */
[----:B------:R-:W-:Y:S04]  /*269d0*/  STS.U16 [R2+UR76+0x11280], R15 ;  /* 0x0112800f02007988 */ /* 0x000fe8000800044c */
[----:B----4-:R-:W-:Y:S04]  /*269e0*/  STS.U16 [R2+UR76+0x21280], R23 ;  /* 0x0212801702007988 */ /* 0x010fe8000800044c */
[----:B------:R-:W-:Y:S04]  /*269f0*/  STS.U16 [R2+UR76+0x31280], R26 ;  /* 0x0312801a02007988 */ /* 0x000fe8000800044c */
        /* <DEDUP_REMOVED lines=16> */
[----:B0-----:R-:W4:Y:S04]  /*26b00*/  LDL.LU R90, [R1+0x2aec] ;  /* 0x002aec00015a7983 */ /* 0x001f280000300800 */
[----:B------:R-:W-:Y:S04]  /*26b10*/  STS.U16 [R2+UR76+0x2680], R38 ;  /* 0x0026802602007988 */ /* 0x000fe8000800044c */
[----:B------:R-:W-:Y:S04]  /*26b20*/  STS.U16 [R2+UR76+0x12680], R81 ;  /* 0x0126805102007988 */ /* 0x000fe8000800044c */
[----:B------:R-:W-:Y:S04]  /*26b30*/  STS.U16 [R2+UR76+0x22680], R0 ;  /* 0x0226800002007988 */ /* 0x000fe8000800044c */
[----:B------:R-:W4:Y:S04]  /*26b40*/  LDL.LU R86, [R1+0x2ae8] ;  /* 0x002ae80001567983 */ /* 0x000f280000300800 */
[----:B------:R-:W-:Y:S04]  /*26b50*/  STS.U16 [R2+UR76+0x32680], R11 ;  /* 0x0326800b02007988 */ /* 0x000fe8000800044c */
[----:B------:R-:W4:Y:S04]  /*26b60*/  LDL.LU R92, [R1+0x2ae4] ;  /* 0x002ae400015c7983 */ /* 0x000f280000300800 */
[----:B------:R-:W4:Y:S04]  /*26b70*/  LDL.LU R14, [R1+0x2ae0] ;  /* 0x002ae000010e7983 */ /* 0x000f280000300800 */
[----:B------:R-:W4:Y:S04]  /*26b80*/  LDL.LU R15, [R1+0x2afc] ;  /* 0x002afc00010f7983 */ /* 0x000f280000300800 */
[----:B------:R-:W4:Y:S04]  /*26b90*/  LDL.LU R23, [R1+0x2af8] ;  /* 0x002af80001177983 */ /* 0x000f280000300800 */
[----:B------:R-:W4:Y:S04]  /*26ba0*/  LDL.LU R26, [R1+0x2af4] ;  /* 0x002af400011a7983 */ /* 0x000f280000300800 */
[----:B--2---:R-:W-:Y:S04]  /*26bb0*/  STS.U16 [R2+UR76+0x2280], R7 ;  /* 0x0022800702007988 */ /* 0x004fe8000800044c */
[----:B---3--:R-:W-:Y:S04]  /*26bc0*/  STS.U16 [R2+UR76+0x12280], R17 ;  /* 0x0122801102007988 */ /* 0x008fe8000800044c */
[----:B------:R-:W-:Y:S04]  /*26bd0*/  STS.U16 [R2+UR76+0x22280], R18 ;  /* 0x0222801202007988 */ /* 0x000fe8000800044c */
[----:B------:R0:W-:Y:S04]  /*26be0*/  STS.U16 [R2+UR76+0x32280], R91 ;  /* 0x0322805b02007988 */ /* 0x0001e8000800044c */
[----:B0-----:R-:W2:Y:S04]  /*26bf0*/  LDL.LU R91, [R1+0x2af0] ;  /* 0x002af000015b7983 */ /* 0x001ea80000300800 */
        /* <DEDUP_REMOVED lines=23> */
[----:B------:R-:W-:Y:S04]  /*26d70*/  STS.U16 [R2+UR76+0x11e80], R86 ;  /* 0x011e805602007988 */ /* 0x000fe8000800044c */
[----:B------:R-:W-:Y:S04]  /*26d80*/  STS.U16 [R2+UR76+0x21e80], R92 ;  /* 0x021e805c02007988 */ /* 0x000fe8000800044c */
[----:B------:R-:W-:Y:S04]  /*26d90*/  STS.U16 [R2+UR76+0x31e80], R14 ;  /* 0x031e800e02007988 */ /* 0x000fe8000800044c */
[----:B------:R-:W-:Y:S04]  /*26da0*/  STS.U16 [R2+UR76+0x1a80], R15 ;  /* 0x001a800f02007988 */ /* 0x000fe8000800044c */
[----:B------:R-:W-:Y:S04]  /*26db0*/  STS.U16 [R2+UR76+0x11a80], R23 ;  /* 0x011a801702007988 */ /* 0x000fe8000800044c */
[----:B------:R-:W-:Y:S04]  /*26dc0*/  STS.U16 [R2+UR76+0x21a80], R26 ;  /* 0x021a801a02007988 */ /* 0x000fe8000800044c */
[----:B0-----:R-:W4:Y:S04]  /*26dd0*/  LDL.LU R90, [R1+0x2ab4] ;  /* 0x002ab400015a7983 */ /* 0x001f280000300800 */
[----:B--2---:R0:W-:Y:S04]  /*26de0*/  STS.U16 [R2+UR76+0x31a80], R91 ;  /* 0x031a805b02007988 */ /* 0x0041e8000800044c */
[----:B0-----:R-:W2:Y:S04]  /*26df0*/  LDL.LU R91, [R1+0x2ab0] ;  /* 0x002ab000015b7983 */ /* 0x001ea80000300800 */
[----:B---3--:R-:W-:Y:S04]  /*26e00*/  STS.U16 [R2+UR76+0x1680], R3 ;  /* 0x0016800302007988 */ /* 0x008fe8000800044c */
        /* <DEDUP_REMOVED lines=13> */
[----:B------:R-:W3:Y:S04]  /*26ee0*/  LDL.LU R86, [R1+0x628] ;  /* 0x0006280001567983 */ /* 0x000ee80000300800 */
        /* <DEDUP_REMOVED lines=8> */
[----:B------:R0:W-:Y:S04]  /*26f70*/  STS.U16 [R2+UR76+0x12e80], R11 ;  /* 0x012e800b02007988 */ /* 0x0001e8000800044c */
[----:B------:R-:W3:Y:S04]  /*26f80*/  LDL.LU R26, [R1+0x614] ;  /* 0x00061400011a7983 */ /* 0x000ee80000300800 */
[----:B0-----:R-:W3:Y:S04]  /*26f90*/  LDL.LU R11, [R1+0x610] ;  /* 0x00061000010b7983 */ /* 0x001ee80000300800 */
        /* <DEDUP_REMOVED lines=20> */
[----:B------:R1:W-:Y:S04]  /*270e0*/  STS.U16 [R2+UR76+0x12a80], R18 ;  /* 0x012a801202007988 */ /* 0x0003e8000800044c */
[----:B----4-:R4:W-:Y:S04]  /*270f0*/  STS.U16 [R2+UR76+0x22a80], R90 ;  /* 0x022a805a02007988 */ /* 0x0109e8000800044c */
[----:B0-----:R-:W3:Y:S04]  /*27100*/  LDL.LU R7, [R1+0x5c4] ;  /* 0x0005c40001077983 */ /* 0x001ee80000300800 */
[----:B-1----:R-:W3:Y:S04]  /*27110*/  LDL.LU R17, [R1+0x5c0] ;  /* 0x0005c00001117983 */ /* 0x002ee80000300800 */
[----:B------:R-:W3:Y:S04]  /*27120*/  LDL.LU R18, [R1+0x5bc] ;  /* 0x0005bc0001127983 */ /* 0x000ee80000300800 */
[----:B----4-:R-:W4:Y:S04]  /*27130*/  LDL.LU R90, [R1+0x5b8] ;  /* 0x0005b800015a7983 */ /* 0x010f280000300800 */
        /* <DEDUP_REMOVED lines=22> */
[----:B0-----:R-:W3:Y:S04]  /*272a0*/  LDL.LU R11, [R1+0x5b0] ;  /* 0x0005b000010b7983 */ /* 0x001ee80000300800 */
        /* <DEDUP_REMOVED lines=15> */
[----:B------:R-:W2:Y:S04]  /*273a0*/  LDL.LU R86, [R1+0x598] ;  /* 0x0005980001567983 */ /* 0x000ea80000300800 */
        /* <DEDUP_REMOVED lines=23> */
[----:B---3--:R0:W-:Y:S04]  /*27520*/  STS.U16 [R2+UR76+0x25a80], R11 ;  /* 0x025a800b02007988 */ /* 0x0081e8000800044c */
[----:B0-----:R-:W3:Y:S04]  /*27530*/  LDL.LU R11, [R1+0x14c] ;  /* 0x00014c00010b7983 */ /* 0x001ee80000300800 */
        /* <DEDUP_REMOVED lines=9> */
[----:B------:R-:W-:Y:S04]  /*275d0*/  STS.U16 [R2+UR76+0x6280], R86 ;  /* 0x0062805602007988 */ /* 0x000fe8000800044c */
[----:B------:R1:W-:Y:S04]  /*275e0*/  STS.U16 [R2+UR76+0x16280], R0 ;  /* 0x0162800002007988 */ /* 0x0003e8000800044c */
[----:B0-----:R-:W2:Y:S04]  /*275f0*/  LDL.LU R91, [R1+0x49fc] ;  /* 0x0049fc00015b7983 */ /* 0x001ea80000300800 */
[----:B-1----:R-:W2:Y:S04]  /*27600*/  LDL.LU R0, [R1+0x148] ;  /* 0x0001480001007983 */ /* 0x002ea80000300800 */
[----:B------:R-:W-:Y:S04]  /*27610*/  STS.U16 [R2+UR76+0x26280], R92 ;  /* 0x0262805c02007988 */ /* 0x000fe8000800044c */
[----:B------:R-:W-:Y:S04]  /*27620*/  STS.U16 [R2+UR76+0x36280], R14 ;  /* 0x0362800e02007988 */ /* 0x000fe8000800044c */
[----:B------:R-:W-:Y:S04]  /*27630*/  STS.U16 [R2+UR76+0x6680], R15 ;  /* 0x0066800f02007988 */ /* 0x000fe8000800044c */
        /* <DEDUP_REMOVED lines=17> */
[----:B-1----:R-:W4:Y:S04]  /*27750*/  LDL.LU R26, [R1+0x2bb8] ;  /* 0x002bb800011a7983 */ /* 0x002f280000300800 */
[----:B------:R0:W-:Y:S04]  /*27760*/  STS.U16 [R2+UR76+0x17680], R37 ;  /* 0x0176802502007988 */ /* 0x0001e8000800044c */
[----:B------:R-:W4:Y:S04]  /*27770*/  LDL.LU R3, [R1+0x2bb4] ;  /* 0x002bb40001037983 */ /* 0x000f280000300800 */
[----:B------:R1:W-:Y:S04]  /*27780*/  STS.U16 [R2+UR76+0x27680], R38 ;  /* 0x0276802602007988 */ /* 0x0003e8000800044c */
[----:B------:R0:W-:Y:S04]  /*27790*/  STS.U16 [R2+UR76+0x37680], R81 ;  /* 0x0376805102007988 */ /* 0x0001e8000800044c */
[----:B---3--:R3:W-:Y:S04]  /*277a0*/  STS.U16 [R2+UR76+0x7a80], R11 ;  /* 0x007a800b02007988 */ /* 0x0087e8000800044c */
[----:B0-----:R-:W4:Y:S04]  /*277b0*/  LDL.LU R37, [R1+0x2bb0] ;  /* 0x002bb00001257983 */ /* 0x001f280000300800 */
[----:B-1----:R-:W4:Y:S04]  /*277c0*/  LDL.LU R38, [R1+0x2bcc] ;  /* 0x002bcc0001267983 */ /* 0x002f280000300800 */
[----:B------:R-:W4:Y:S04]  /*277d0*/  LDL.LU R81, [R1+0x2bc8] ;  /* 0x002bc80001517983 */ /* 0x000f280000300800 */
        /* <DEDUP_REMOVED lines=14> */
[----:B--2---:R-:W-:Y:S04]  /*278c0*/  STS.U16 [R2+UR76+0x17a80], R0 ;  /* 0x017a800002007988 */ /* 0x004fe8000800044c */
[----:B------:R-:W-:Y:S04]  /*278d0*/  STS.U16 [R2+UR76+0x27a80], R91 ;  /* 0x027a805b02007988 */ /* 0x000fe8000800044c */
[----:B----4-:R0:W-:Y:S04]  /*278e0*/  STS.U16 [R2+UR76+0x37a80], R90 ;  /* 0x037a805a02007988 */ /* 0x0101e8000800044c */
[----:B0-----:R-:W2:Y:S04]  /*278f0*/  LDL.LU R90, [R1+0x2b6c] ;  /* 0x002b6c00015a7983 */ /* 0x001ea80000300800 */
[----:B------:R-:W4:Y:S01]  /*27900*/  LDL.LU R91, [R1+0x2b68] ;  /* 0x002b6800015b7983 */ /* 0x000f220000300800 */
[----:B------:R-:W-:-:S03]  /*27910*/  LOP3.LUT R0, R4, 0x60, RZ, 0x3c, !PT ;  /* 0x0000006004007812 */ /* 0x000fc600078e3cff */
[----:B------:R0:W-:Y:S04]  /*27920*/  STS.U16 [R2+UR76+0x7e80], R19 ;  /* 0x007e801302007988 */ /* 0x0001e8000800044c */
[----:B------:R1:W-:Y:S04]  /*27930*/  STS.U16 [R2+UR76+0x17e80], R22 ;  /* 0x017e801602007988 */ /* 0x0003e8000800044c */
[----:B------:R0:W-:Y:S04]  /*27940*/  STS.U16 [R2+UR76+0x27e80], R21 ;  /* 0x027e801502007988 */ /* 0x0001e8000800044c */
[----:B------:R0:W-:Y:S04]  /*27950*/  STS.U16 [R2+UR76+0x37e80], R9 ;  /* 0x037e800902007988 */ /* 0x0001e8000800044c */
[----:B------:R-:W-:Y:S04]  /*27960*/  STS.U16 [R0+UR76+0x1300], R23 ;  /* 0x0013001700007988 */ /* 0x000fe8000800044c */
[----:B------:R-:W-:Y:S04]  /*27970*/  STS.U16 [R0+UR76+0x11300], R26 ;  /* 0x0113001a00007988 */ /* 0x000fe8000800044c */
[----:B------:R-:W-:Y:S04]  /*27980*/  STS.U16 [R0+UR76+0x21300], R3 ;  /* 0x0213000300007988 */ /* 0x000fe8000800044c */
[----:B0-----:R-:W4:Y:S04]  /*27990*/  LDL.LU R19, [R1+0x49f8] ;  /* 0x0049f80001137983 */ /* 0x001f280000300800 */
[----:B-1----:R-:W4:Y:S04]  /*279a0*/  LDL.LU R22, [R1+0x49f4] ;  /* 0x0049f40001167983 */ /* 0x002f280000300800 */
[----:B------:R-:W4:Y:S04]  /*279b0*/  LDL.LU R21, [R1+0x49f0] ;  /* 0x0049f00001157983 */ /* 0x000f280000300800 */
[----:B------:R-:W4:Y:S04]  /*279c0*/  LDL.LU R9, [R1+0x49ec] ;  /* 0x0049ec0001097983 */ /* 0x000f280000300800 */
[----:B------:R0:W-:Y:S04]  /*279d0*/  STS.U16 [R0+UR76+0x31300], R37 ;  /* 0x0313002500007988 */ /* 0x0001e8000800044c */
[----:B------:R1:W-:Y:S04]  /*279e0*/  STS.U16 [R0+UR76+0xf00], R38 ;  /* 0x000f002600007988 */ /* 0x0003e8000800044c */
[----:B------:R0:W-:Y:S04]  /*279f0*/  STS.U16 [R0+UR76+0x10f00], R81 ;  /* 0x010f005100007988 */ /* 0x0001e8000800044c */
[----:B---3--:R3:W-:Y:S04]  /*27a00*/  STS.U16 [R0+UR76+0x20f00], R11 ;  /* 0x020f000b00007988 */ /* 0x0087e8000800044c */
[----:B------:R-:W-:Y:S04]  /*27a10*/  STS.U16 [R0+UR76+0x30f00], R12 ;  /* 0x030f000c00007988 */ /* 0x000fe8000800044c */
[----:B------:R-:W-:Y:S04]  /*27a20*/  STS.U16 [R0+UR76+0xb00], R13 ;  /* 0x000b000d00007988 */ /* 0x000fe8000800044c */
[----:B0-----:R-:W4:Y:S04]  /*27a30*/  LDL.LU R37, [R1+0x2b64] ;  /* 0x002b640001257983 */ /* 0x001f280000300800 */
[----:B-1----:R-:W4:Y:S04]  /*27a40*/  LDL.LU R38, [R1+0x2b60] ;  /* 0x002b600001267983 */ /* 0x002f280000300800 */
[----:B------:R-:W4:Y:S04]  /*27a50*/  LDL.LU R81, [R1+0x2b7c] ;  /* 0x002b7c0001517983 */ /* 0x000f280000300800 */
[----:B---3--:R-:W3:Y:S04]  /*27a60*/  LDL.LU R11, [R1+0x2b78] ;  /* 0x002b7800010b7983 */ /* 0x008ee80000300800 */
        /* <DEDUP_REMOVED lines=18> */
[----:B------:R1:W-:Y:S04]  /*27b90*/  STS.U16 [R0+UR76+0x30300], R36 ;  /* 0x0303002400007988 */ /* 0x0003e8000800044c */
[----:B0-----:R-:W3:Y:S04]  /*27ba0*/  LDL.LU R35, [R1+0x2b94] ;  /* 0x002b940001237983 */ /* 0x001ee80000300800 */
[----:B-1----:R-:W3:Y:S04]  /*27bb0*/  LDL.LU R36, [R1+0x2b90] ;  /* 0x002b900001247983 */ /* 0x002ee80000300800 */
[----:B--2---:R0:W-:Y:S04]  /*27bc0*/  STS.U16 [R0+UR76+0x2700], R90 ;  /* 0x0027005a00007988 */ /* 0x0041e8000800044c */
[----:B----4-:R1:W-:Y:S04]  /*27bd0*/  STS.U16 [R0+UR76+0x12700], R91 ;  /* 0x0127005b00007988 */ /* 0x0103e8000800044c */
[----:B0-----:R-:W2:Y:S04]  /*27be0*/  LDL.LU R90, [R1+0x2bac] ;  /* 0x002bac00015a7983 */ /* 0x001ea80000300800 */
[----:B-1----:R-:W4:Y:S04]  /*27bf0*/  LDL.LU R91, [R1+0x2ba8] ;  /* 0x002ba800015b7983 */ /* 0x002f280000300800 */
        /* <DEDUP_REMOVED lines=12> */
[----:B------:R1:W-:Y:S04]  /*27cc0*/  STS.U16 [R0+UR76+0x32700], R38 ;  /* 0x0327002600007988 */ /* 0x0003e8000800044c */
[----:B------:R1:W-:Y:S04]  /*27cd0*/  STS.U16 [R0+UR76+0x2300], R81 ;  /* 0x0023005100007988 */ /* 0x0003e8000800044c */
[----:B---3--:R3:W-:Y:S04]  /*27ce0*/  STS.U16 [R0+UR76+0x12300], R11 ;  /* 0x0123000b00007988 */ /* 0x0087e8000800044c */
[----:B0-----:R-:W4:Y:S04]  /*27cf0*/  LDL.LU R37, [R1+0x2774] ;  /* 0x0027740001257983 */ /* 0x001f280000300800 */
[----:B-1----:R-:W4:Y:S04]  /*27d00*/  LDL.LU R38, [R1+0x2778] ;  /* 0x0027780001267983 */ /* 0x002f280000300800 */
[----:B------:R-:W4:Y:S04]  /*27d10*/  LDL.LU R81, [R1+0x277c] ;  /* 0x00277c0001517983 */ /* 0x000f280000300800 */
[----:B---3--:R-:W3:Y:S04]  /*27d20*/  LDL.LU R11, [R1+0x2b40] ;  /* 0x002b4000010b7983 */ /* 0x008ee80000300800 */
        /* <DEDUP_REMOVED lines=10> */
[----:B0-----:R-:W3:Y:S04]  /*27dd0*/  LDL.LU R35, [R1+0x2b44] ;  /* 0x002b440001237983 */ /* 0x001ee80000300800 */
[----:B-1----:R-:W3:Y:S04]  /*27de0*/  LDL.LU R36, [R1+0x2b48] ;  /* 0x002b480001247983 */ /* 0x002ee80000300800 */
[----:B--2---:R0:W-:Y:S04]  /*27df0*/  STS.U16 [R0+UR76+0x1700], R90 ;  /* 0x0017005a00007988 */ /* 0x0041e8000800044c */
[----:B----4-:R1:W-:Y:S04]  /*27e00*/  STS.U16 [R0+UR76+0x11700], R91 ;  /* 0x0117005b00007988 */ /* 0x0103e8000800044c */
[----:B0-----:R-:W2:Y:S04]  /*27e10*/  LDL.LU R90, [R1+0x2b4c] ;  /* 0x002b4c00015a7983 */ /* 0x001ea80000300800 */
[----:B-1----:R-:W4:Y:S04]  /*27e20*/  LDL.LU R91, [R1+0x2b5c] ;  /* 0x002b5c00015b7983 */ /* 0x002f280000300800 */
[----:B------:R-:W-:Y:S04]  /*27e30*/  STS.U16 [R0+UR76+0x21700], R12 ;  /* 0x0217000c00007988 */ /* 0x000fe8000800044c */
[----:B------:R-:W-:Y:S04]  /*27e40*/  STS.U16 [R0+UR76+0x31700], R13 ;  /* 0x0317000d00007988 */ /* 0x000fe8000800044c */
[----:B------:R-:W-:Y:S04]  /*27e50*/  STS.U16 [R0+UR76+0x33b00], R27 ;  /* 0x033b001b00007988 */ /* 0x000fe8000800044c */
[----:B------:R-:W-:Y:S04]  /*27e60*/  STS.U16 [R0+UR76+0x23b00], R16 ;  /* 0x023b001000007988 */ /* 0x000fe8000800044c */
[----:B------:R-:W-:Y:S04]  /*27e70*/  STS.U16 [R0+UR76+0x13b00], R28 ;  /* 0x013b001c00007988 */ /* 0x000fe8000800044c */
[----:B------:R-:W4:Y:S04]  /*27e80*/  LDL.LU R2, [R1+0x2b58] ;  /* 0x002b580001027983 */ /* 0x000f280000300800 */
        /* <DEDUP_REMOVED lines=51> */
[----:B---3--:R3:W-:Y:S04]  /*281c0*/  STS.U16 [R0+UR76+0x4700], R11 ;  /* 0x0047000b00007988 */ /* 0x0087e8000800044c */
        /* <DEDUP_REMOVED lines=13> */
[----:B------:R-:W4:Y:S04]  /*282a0*/  LDL.LU R81, [R1+0x26e4] ;  /* 0x0026e40001517983 */ /* 0x000f280000300800 */
[----:B---3--:R-:W3:Y:S04]  /*282b0*/  LDL.LU R11, [R1+0x26bc] ;  /* 0x0026bc00010b7983 */ /* 0x008ee80000300800 */
[----:B------:R-:W-:Y:S04]  /*282c0*/  STS.U16 [R0+UR76+0x5300], R35 ;  /* 0x0053002300007988 */ /* 0x000fe8000800044c */
[----:B------:R-:W-:Y:S04]  /*282d0*/  STS.U16 [R0+UR76+0x15300], R36 ;  /* 0x0153002400007988 */ /* 0x000fe8000800044c */
        /* <DEDUP_REMOVED lines=47> */
[----:B----4-:R0:W-:Y:S04]  /*285d0*/  STS.U16 [R0+UR76+0x6700], R91 ;  /* 0x0067005b00007988 */ /* 0x0101e8000800044c */
[----:B--2---:R1:W-:Y:S04]  /*285e0*/  STS.U16 [R0+UR76+0x16700], R90 ;  /* 0x0167005a00007988 */ /* 0x0043e8000800044c */
        /* <DEDUP_REMOVED lines=17> */
[----:B------:R0:W-:Y:S04]  /*28700*/  STS.U16 [R0+UR76+0x17700], R9 ;  /* 0x0177000900007988 */ /* 0x0001e8000800044c */
[----:B------:R1:W-:Y:S04]  /*28710*/  STS.U16 [R0+UR76+0x27700], R21 ;  /* 0x0277001500007988 */ /* 0x0003e8000800044c */
[----:B------:R3:W-:Y:S04]  /*28720*/  STS.U16 [R0+UR76+0x37700], R22 ;  /* 0x0377001600007988 */ /* 0x0007e8000800044c */
[----:B------:R0:W-:Y:S04]  /*28730*/  STS.U16 [R0+UR76+0x7b00], R19 ;  /* 0x007b001300007988 */ /* 0x0001e8000800044c */
[----:B------:R1:W-:Y:S04]  /*28740*/  STS.U16 [R0+UR76+0x17b00], R18 ;  /* 0x017b001200007988 */ /* 0x0003e8000800044c */
[----:B------:R3:W-:Y:S04]  /*28750*/  STS.U16 [R0+UR76+0x27b00], R17 ;  /* 0x027b001100007988 */ /* 0x0007e8000800044c */
[----:B0-----:R-:W4:Y:S04]  /*28760*/  LDL.LU R9, [R1+0x49e0] ;  /* 0x0049e00001097983 */ /* 0x001f280000300800 */
[----:B-1----:R-:W4:Y:S04]  /*28770*/  LDL.LU R21, [R1+0x49dc] ;  /* 0x0049dc0001157983 */ /* 0x002f280000300800 */
[----:B---3--:R-:W3:Y:S04]  /*28780*/  LDL.LU R22, [R1+0x49d8] ;  /* 0x0049d80001167983 */ /* 0x008ee80000300800 */
[----:B------:R-:W3:Y:S04]  /*28790*/  LDL.LU R19, [R1+0x49d4] ;  /* 0x0049d40001137983 */ /* 0x000ee80000300800 */
[----:B------:R-:W3:Y:S04]  /*287a0*/  LDL.LU R18, [R1+0x49d0] ;  /* 0x0049d00001127983 */ /* 0x000ee80000300800 */
[----:B------:R-:W3:Y:S04]  /*287b0*/  LDL.LU R17, [R1+0x49cc] ;  /* 0x0049cc0001117983 */ /* 0x000ee80000300800 */
[----:B------:R0:W-:Y:S04]  /*287c0*/  STS.U16 [R0+UR76+0x37b00], R7 ;  /* 0x037b000700007988 */ /* 0x0001e8000800044c */
[----:B0-----:R-:W3:Y:S04]  /*287d0*/  LDL.LU R7, [R1+0x49c8] ;  /* 0x0049c80001077983 */ /* 0x001ee80000300800 */
[----:B------:R-:W-:Y:S04]  /*287e0*/  STL [R1+0x4368], R4 ;  /* 0x0043680401007387 */ /* 0x000fe80000100800 */
[----:B------:R-:W-:Y:S04]  /*287f0*/  STL [R1+0x456c], R4 ;  /* 0x00456c0401007387 */ /* 0x000fe80000100800 */
        /* <DEDUP_REMOVED lines=26> */
[----:B------:R-:W3:Y:S01]  /*289a0*/  LDL.LU R81, [R1+0x2c60] ;  /* 0x002c600001517983 */ /* 0x000ee20000300800 */
[----:B------:R-:W-:-:S03]  /*289b0*/  LOP3.LUT R3, R4, 0x70, RZ, 0x3c, !PT ;  /* 0x0000007004037812 */ /* 0x000fc600078e3cff */
[----:B0-----:R-:W3:Y:S04]  /*289c0*/  LDL.LU R0, [R1+0x2c5c] ;  /* 0x002c5c0001007983 */ /* 0x001ee80000300800 */
[----:B------:R-:W3:Y:S04]  /*289d0*/  LDL.LU R11, [R1+0x2c58] ;  /* 0x002c5800010b7983 */ /* 0x000ee80000300800 */
[----:B------:R-:W3:Y:S04]  /*289e0*/  LDL.LU R6, [R1+0x2c54] ;  /* 0x002c540001067983 */ /* 0x000ee80000300800 */
[----:B------:R-:W3:Y:S04]  /*289f0*/  LDL.LU R24, [R1+0x2c70] ;  /* 0x002c700001187983 */ /* 0x000ee80000300800 */
[----:B------:R-:W3:Y:S04]  /*28a00*/  LDL.LU R25, [R1+0x2c6c] ;  /* 0x002c6c0001197983 */ /* 0x000ee80000300800 */
[----:B------:R-:W3:Y:S04]  /*28a10*/  LDL.LU R20, [R1+0x2c68] ;  /* 0x002c680001147983 */ /* 0x000ee80000300800 */
[----:B--2---:R0:W-:Y:S04]  /*28a20*/  STS.U16 [R3+UR76+0x1380], R91 ;  /* 0x0013805b03007988 */ /* 0x0041e8000800044c */
[----:B----4-:R1:W-:Y:S04]  /*28a30*/  STS.U16 [R3+UR76+0x11380], R90 ;  /* 0x0113805a03007988 */ /* 0x0103e8000800044c */
[----:B0-----:R-:W2:Y:S04]  /*28a40*/  LDL.LU R91, [R1+0x2c64] ;  /* 0x002c6400015b7983 */ /* 0x001ea80000300800 */
[----:B-1----:R-:W4:Y:S04]  /*28a50*/  LDL.LU R90, [R1+0x2c80] ;  /* 0x002c8000015a7983 */ /* 0x002f280000300800 */
[----:B---3--:R0:W-:Y:S04]  /*28a60*/  STS.U16 [R3+UR76+0x21380], R2 ;  /* 0x0213800203007988 */ /* 0x0081e8000800044c */
        /* <DEDUP_REMOVED lines=10> */
[----:B------:R0:W-:Y:S04]  /*28b10*/  STS.U16 [R3+UR76+0xb80], R26 ;  /* 0x000b801a03007988 */ /* 0x0001e8000800044c */
[----:B------:R-:W3:Y:S04]  /*28b20*/  LDL.LU R23, [R1+0x2c88] ;  /* 0x002c880001177983 */ /* 0x000ee80000300800 */
[----:B------:R1:W-:Y:S04]  /*28b30*/  STS.U16 [R3+UR76+0x10b80], R12 ;  /* 0x010b800c03007988 */ /* 0x0003e8000800044c */
[----:B------:R0:W-:Y:S04]  /*28b40*/  STS.U16 [R3+UR76+0x20b80], R13 ;  /* 0x020b800d03007988 */ /* 0x0001e8000800044c */
[----:B------:R0:W-:Y:S04]  /*28b50*/  STS.U16 [R3+UR76+0x30b80], R27 ;  /* 0x030b801b03007988 */ /* 0x0001e8000800044c */
[----:B------:R1:W-:Y:S04]  /*28b60*/  STS.U16 [R3+UR76+0x780], R16 ;  /* 0x0007801003007988 */ /* 0x0003e8000800044c */
[----:B------:R1:W-:Y:S04]  /*28b70*/  STS.U16 [R3+UR76+0x10780], R28 ;  /* 0x0107801c03007988 */ /* 0x0003e8000800044c */
[----:B0-----:R-:W3:Y:S04]  /*28b80*/  LDL.LU R26, [R1+0x2c84] ;  /* 0x002c8400011a7983 */ /* 0x001ee80000300800 */
[----:B-1----:R-:W3:Y:S04]  /*28b90*/  LDL.LU R12, [R1+0x2828] ;  /* 0x00282800010c7983 */ /* 0x002ee80000300800 */
[----:B------:R-:W3:Y:S04]  /*28ba0*/  LDL.LU R13, [R1+0x282c] ;  /* 0x00282c00010d7983 */ /* 0x000ee80000300800 */
        /* <DEDUP_REMOVED lines=27> */
[----:B--2---:R-:W2:Y:S04]  /*28d60*/  LDL.LU R0, [R1+0x2c40] ;  /* 0x002c400001007983 */ /* 0x004ea80000300800 */
[----:B------:R1:W-:Y:S04]  /*28d70*/  STS.U16 [R3+UR76+0x32380], R6 ;  /* 0x0323800603007988 */ /* 0x0003e8000800044c */
[----:B------:R0:W-:Y:S04]  /*28d80*/  STS.U16 [R3+UR76+0x1f80], R24 ;  /* 0x001f801803007988 */ /* 0x0001e8000800044c */
[----:B------:R1:W-:Y:S04]  /*28d90*/  STS.U16 [R3+UR76+0x11f80], R25 ;  /* 0x011f801903007988 */ /* 0x0003e8000800044c */
[----:B------:R1:W-:Y:S04]  /*28da0*/  STS.U16 [R3+UR76+0x21f80], R20 ;  /* 0x021f801403007988 */ /* 0x0003e8000800044c */
[----:B0-----:R-:W2:Y:S04]  /*28db0*/  LDL.LU R11, [R1+0x2c3c] ;  /* 0x002c3c00010b7983 */ /* 0x001ea80000300800 */
[----:B-1----:R-:W2:Y:S04]  /*28dc0*/  LDL.LU R6, [R1+0x2c38] ;  /* 0x002c380001067983 */ /* 0x002ea80000300800 */
[----:B------:R-:W3:Y:S04]  /*28dd0*/  LDL.LU R24, [R1+0x2c34] ;  /* 0x002c340001187983 */ /* 0x000ee80000300800 */
[----:B------:R-:W3:Y:S04]  /*28de0*/  LDL.LU R25, [R1+0x2824] ;  /* 0x0028240001197983 */ /* 0x000ee80000300800 */
[----:B------:R-:W3:Y:S04]  /*28df0*/  LDL.LU R20, [R1+0x2820] ;  /* 0x0028200001147983 */ /* 0x000ee80000300800 */
[----:B------:R0:W-:Y:S04]  /*28e00*/  STS.U16 [R3+UR76+0x31f80], R91 ;  /* 0x031f805b03007988 */ /* 0x0001e8000800044c */
[----:B----4-:R1:W-:Y:S04]  /*28e10*/  STS.U16 [R3+UR76+0x1b80], R90 ;  /* 0x001b805a03007988 */ /* 0x0103e8000800044c */
[----:B0-----:R-:W4:Y:S04]  /*28e20*/  LDL.LU R91, [R1+0x281c] ;  /* 0x00281c00015b7983 */ /* 0x001f280000300800 */
[----:B-1----:R-:W4:Y:S04]  /*28e30*/  LDL.LU R90, [R1+0x2818] ;  /* 0x00281800015a7983 */ /* 0x002f280000300800 */
        /* <DEDUP_REMOVED lines=8> */
[----:B----4-:R0:W-:Y:S04]  /*28ec0*/  STS.U16 [R3+UR76+0x23f80], R91 ;  /* 0x023f805b03007988 */ /* 0x0101e8000800044c */
[----:B------:R1:W-:Y:S04]  /*28ed0*/  STS.U16 [R3+UR76+0x33f80], R90 ;  /* 0x033f805a03007988 */ /* 0x0003e8000800044c */
[----:B0-----:R-:W4:Y:S04]  /*28ee0*/  LDL.LU R91, [R1+0x2804] ;  /* 0x00280400015b7983 */ /* 0x001f280000300800 */
[----:B-1----:R-:W4:Y:S04]  /*28ef0*/  LDL.LU R90, [R1+0x2800] ;  /* 0x00280000015a7983 */ /* 0x002f280000300800 */
        /* <DEDUP_REMOVED lines=62> */
[----:B------:R-:W-:Y:S04]  /*292e0*/  STS.U16 [R3+UR76+0x16780], R7 ;  /* 0x0167800703007988 */ /* 0x000fe8000800044c */
[----:B------:R-:W-:Y:S04]  /*292f0*/  STS.U16 [R3+UR76+0x26780], R17 ;  /* 0x0267801103007988 */ /* 0x000fe8000800044c */
[----:B------:R0:W-:Y:S04]  /*29300*/  STS.U16 [R3+UR76+0x5b80], R35 ;  /* 0x005b802303007988 */ /* 0x0001e8000800044c */
[----:B------:R1:W-:Y:S04]  /*29310*/  STS.U16 [R3+UR76+0x15b80], R36 ;  /* 0x015b802403007988 */ /* 0x0003e8000800044c */
[----:B0-----:R-:W4:Y:S04]  /*29320*/  LDL.LU R35, [R1+0x2d8] ;  /* 0x0002d80001237983 */ /* 0x001f280000300800 */
[----:B-1----:R-:W4:Y:S04]  /*29330*/  LDL.LU R36, [R1+0x2d4] ;  /* 0x0002d40001247983 */ /* 0x002f280000300800 */
[----:B------:R0:W-:Y:S04]  /*29340*/  STS.U16 [R3+UR76+0x25f80], R11 ;  /* 0x025f800b03007988 */ /* 0x0001e8000800044c */
[----:B0-----:R-:W4:Y:S04]  /*29350*/  LDL.LU R11, [R1+0x2d0] ;  /* 0x0002d000010b7983 */ /* 0x001f280000300800 */
[----:B------:R-:W-:Y:S04]  /*29360*/  STS.U16 [R3+UR76+0x25780], R33 ;  /* 0x0257802103007988 */ /* 0x000fe8000800044c */
[----:B------:R-:W-:Y:S04]  /*29370*/  STS.U16 [R3+UR76+0x35780], R34 ;  /* 0x0357802203007988 */ /* 0x000fe8000800044c */
[----:B------:R-:W-:Y:S04]  /*29380*/  STS.U16 [R3+UR76+0x25b80], R37 ;  /* 0x025b802503007988 */ /* 0x000fe8000800044c */
[----:B------:R-:W-:Y:S04]  /*29390*/  STS.U16 [R3+UR76+0x35b80], R38 ;  /* 0x035b802603007988 */ /* 0x000fe8000800044c */
[----:B------:R-:W-:Y:S04]  /*293a0*/  STS.U16 [R3+UR76+0x15f80], R0 ;  /* 0x015f800003007988 */ /* 0x000fe8000800044c */
[----:B------:R-:W-:Y:S04]  /*293b0*/  STS.U16 [R3+UR76+0x6780], R6 ;  /* 0x0067800603007988 */ /* 0x000fe8000800044c */
[----:B---3--:R-:W-:Y:S04]  /*293c0*/  STS.U16 [R3+UR76+0x16380], R20 ;  /* 0x0163801403007988 */ /* 0x008fe8000800044c */
[----:B--2---:R-:W-:Y:S04]  /*293d0*/  STS.U16 [R3+UR76+0x26380], R25 ;  /* 0x0263801903007988 */ /* 0x004fe8000800044c */
[----:B------:R-:W-:Y:S04]  /*293e0*/  STS.U16 [R3+UR76+0x36380], R24 ;  /* 0x0363801803007988 */ /* 0x000fe8000800044c */
[----:B----4-:R-:W-:Y:S04]  /*293f0*/  STS.U16 [R3+UR76+0x6380], R91 ;  /* 0x0063805b03007988 */ /* 0x010fe8000800044c */
[----:B------:R0:W-:Y:S04]  /*29400*/  STS.U16 [R3+UR76+0x35f80], R90 ;  /* 0x035f805a03007988 */ /* 0x0001e8000800044c */
[----:B0-----:R-:W2:Y:S04]  /*29410*/  LDL.LU R90, [R1+0x49ac] ;  /* 0x0049ac00015a7983 */ /* 0x001ea80000300800 */
[----:B------:R-:W3:Y:S04]  /*29420*/  LDL.LU R91, [R1+0x49a8] ;  /* 0x0049a800015b7983 */ /* 0x000ee80000300800 */
[----:B------:R-:W4:Y:S04]  /*29430*/  LDL.LU R20, [R1+0x49a4] ;  /* 0x0049a40001147983 */ /* 0x000f280000300800 */
[----:B------:R-:W2:Y:S04]  /*29440*/  LDL.LU R25, [R1+0x49a0] ;  /* 0x0049a00001197983 */ /* 0x000ea80000300800 */
[----:B------:R-:W2:Y:S04]  /*29450*/  LDL.LU R24, [R1+0x499c] ;  /* 0x00499c0001187983 */ /* 0x000ea80000300800 */
[----:B------:R-:W2:Y:S04]  /*29460*/  LDL.LU R6, [R1+0x4998] ;  /* 0x0049980001067983 */ /* 0x000ea80000300800 */
[----:B------:R-:W2:Y:S04]  /*29470*/  LDL.LU R7, [R1+0x4994] ;  /* 0x0049940001077983 */ /* 0x000ea80000300800 */
[----:B------:R-:W2:Y:S04]  /*29480*/  LDL.LU R17, [R1+0x4990] ;  /* 0x0049900001117983 */ /* 0x000ea80000300800 */
[----:B------:R-:W3:Y:S04]  /*29490*/  LDL.LU R33, [R1+0x2cc] ;  /* 0x0002cc0001217983 */ /* 0x000ee80000300800 */
[----:B------:R-:W3:Y:S04]  /*294a0*/  LDL.LU R34, [R1+0x2c8] ;  /* 0x0002c80001227983 */ /* 0x000ee80000300800 */
[----:B------:R-:W3:Y:S04]  /*294b0*/  LDL.LU R37, [R1+0x2c4] ;  /* 0x0002c40001257983 */ /* 0x000ee80000300800 */
[----:B------:R-:W3:Y:S04]  /*294c0*/  LDL.LU R38, [R1+0x2c0] ;  /* 0x0002c00001267983 */ /* 0x000ee80000300800 */
[----:B------:R-:W3:Y:S04]  /*294d0*/  LDL.LU R0, [R1+0x2bc] ;  /* 0x0002bc0001007983 */ /* 0x000ee80000300800 */
[----:B------:R0:W-:Y:S04]  /*294e0*/  STS.U16 [R3+UR76+0x24b80], R14 ;  /* 0x024b800e03007988 */ /* 0x0001e8000800044c */
[----:B------:R1:W-:Y:S04]  /*294f0*/  STS.U16 [R3+UR76+0x34b80], R15 ;  /* 0x034b800f03007988 */ /* 0x0003e8000800044c */
[----:B------:R1:W-:Y:S01]  /*29500*/  STS.U16 [R3+UR76+0x4f80], R23 ;  /* 0x004f801703007988 */ /* 0x0003e2000800044c */
[----:B0-----:R-:W0:Y:S08]  /*29510*/  LDC R14, c[0x0][0x3b0] ;  /* 0x0000ec00ff0e7b82 */ /* 0x001e300000000800 */
[----:B-1----:R-:W1:Y:S08]  /*29520*/  LDC R15, c[0x0][0x3b0] ;  /* 0x0000ec00ff0f7b82 */ /* 0x002e700000000800 */
[----:B------:R-:W0:Y:S01]  /*29530*/  LDC R23, c[0x0][0x3b0] ;  /* 0x0000ec00ff177b82 */ /* 0x000e220000000800 */
[----:B------:R1:W-:Y:S04]  /*29540*/  STS.U16 [R3+UR76+0x5f80], R81 ;  /* 0x005f805103007988 */ /* 0x0003e8000800044c */
[----:B------:R1:W-:Y:S04]  /*29550*/  STS.U16 [R3+UR76+0x15380], R28 ;  /* 0x0153801c03007988 */ /* 0x0003e8000800044c */
[----:B------:R-:W-:Y:S04]  /*29560*/  STS.U16 [R3+UR76+0x24f80], R12 ;  /* 0x024f800c03007988 */ /* 0x000fe8000800044c */
[----:B------:R-:W-:Y:S01]  /*29570*/  STS.U16 [R3+UR76+0x34780], R2 ;  /* 0x0347800203007988 */ /* 0x000fe2000800044c */
[----:B-1----:R-:W1:Y:S08]  /*29580*/  LDC R81, c[0x0][0x3b0] ;  /* 0x0000ec00ff517b82 */ /* 0x002e700000000800 */
[----:B------:R-:W0:Y:S01]  /*29590*/  LDC R28, c[0x0][0x3b0] ;  /* 0x0000ec00ff1c7b82 */ /* 0x000e220000000800 */
[----:B------:R1:W-:Y:S04]  /*295a0*/  STS.U16 [R3+UR76+0x36780], R18 ;  /* 0x0367801203007988 */ /* 0x0003e8000800044c */
[----:B------:R1:W-:Y:S04]  /*295b0*/  STS.U16 [R3+UR76+0x6b80], R19 ;  /* 0x006b801303007988 */ /* 0x0003e8000800044c */
[----:B------:R1:W-:Y:S04]  /*295c0*/  STS.U16 [R3+UR76+0x16b80], R22 ;  /* 0x016b801603007988 */ /* 0x0003e8000800044c */
[----:B------:R1:W-:Y:S04]  /*295d0*/  STS.U16 [R3+UR76+0x26b80], R21 ;  /* 0x026b801503007988 */ /* 0x0003e8000800044c */
[----:B------:R-:W-:Y:S04]  /*295e0*/  STS.U16 [R3+UR76+0x36b80], R9 ;  /* 0x036b800903007988 */ /* 0x000fe8000800044c */
[----:B-1----:R-:W3:Y:S04]  /*295f0*/  LDL.LU R18, [R1+0x498c] ;  /* 0x00498c0001127983 */ /* 0x002ee80000300800 */
[----:B------:R-:W3:Y:S04]  /*29600*/  LDL.LU R19, [R1+0x4988] ;  /* 0x0049880001137983 */ /* 0x000ee80000300800 */
[----:B------:R-:W3:Y:S04]  /*29610*/  LDL.LU R22, [R1+0x4984] ;  /* 0x0049840001167983 */ /* 0x000ee80000300800 */
[----:B------:R-:W3:Y:S04]  /*29620*/  LDL.LU R21, [R1+0x4980] ;  /* 0x0049800001157983 */ /* 0x000ee80000300800 */
[----:B------:R1:W-:Y:S04]  /*29630*/  STS.U16 [R3+UR76+0x34f80], R13 ;  /* 0x034f800d03007988 */ /* 0x0003e8000800044c */
[----:B------:R-:W-:Y:S04]  /*29640*/  STS.U16 [R3+UR76+0x4b80], R86 ;  /* 0x004b805603007988 */ /* 0x000fe8000800044c */
[----:B------:R-:W-:Y:S01]  /*29650*/  STS.U16 [R3+UR76+0x14b80], R92 ;  /* 0x014b805c03007988 */ /* 0x000fe2000800044c */
[----:B----4-:R-:W-:Y:S01]  /*29660*/  @!P4 IMAD.MOV R20, RZ, RZ, -R20 ;  /* 0x000000ffff14c224 */ /* 0x010fe200078e0a14 */
[----:B--2---:R-:W-:-:S02]  /*29670*/  ISETP.NE.AND P4, PT, R17, RZ, PT ;  /* 0x000000ff1100720c */ /* 0x004fc40003f85270 */
[----:B------:R-:W-:-:S04]  /*29680*/  LOP3.LUT R17, RZ, R17, RZ, 0x33, !PT ;  /* 0x00000011ff117212 */ /* 0x000fc800078e33ff */
[C---:B------:R-:W-:Y:S02]  /*29690*/  SEL R12, R17.reuse, R36, !P4 ;  /* 0x00000024110c7207 */ /* 0x040fe40006000000 */
[C---:B------:R-:W-:Y:S02]  /*296a0*/  SEL R2, R17.reuse, R11, !P4 ;  /* 0x0000000b11027207 */ /* 0x040fe40006000000 */
[----:B-1----:R-:W-:Y:S01]  /*296b0*/  SEL R13, R17, R35, !P4 ;  /* 0x00000023110d7207 */ /* 0x002fe20006000000 */
[----:B------:R-:W2:Y:S04]  /*296c0*/  LDL.LU R11, [R1+0x2ac] ;  /* 0x0002ac00010b7983 */ /* 0x000ea80000300800 */
[----:B------:R-:W4:Y:S01]  /*296d0*/  LDL.LU R9, [R1+0x2a8] ;  /* 0x0002a80001097983 */ /* 0x000f220000300800 */
[----:B0-----:R-:W-:-:S02]  /*296e0*/  IMAD R12, R12, R14, RZ ;  /* 0x0000000e0c0c7224 */ /* 0x001fc400078e02ff */
[----:B------:R-:W-:Y:S01]  /*296f0*/  IMAD R2, R2, R15, RZ ;  /* 0x0000000f02027224 */ /* 0x000fe200078e02ff */
[C---:B---3--:R-:W-:Y:S02]  /*29700*/  SEL R15, R17.reuse, R33, !P4 ;  /* 0x00000021110f7207 */ /* 0x048fe40006000000 */
[----:B------:R-:W-:Y:S01]  /*29710*/  SEL R14, R17, R34, !P4 ;  /* 0x00000022110e7207 */ /* 0x000fe20006000000 */
[----:B------:R-:W-:Y:S01]  /*29720*/  IMAD R81, R13, R81, RZ ;  /* 0x000000510d517224 */ /* 0x000fe200078e02ff */
[----:B------:R0:W-:Y:S04]  /*29730*/  STL [R1], R12 ;  /* 0x0000000c01007387 */ /* 0x0001e80000100800 */
[----:B------:R1:W-:Y:S01]  /*29740*/  STL [R1+0x8], R2 ;  /* 0x0000080201007387 */ /* 0x0003e20000100800 */
[----:B------:R-:W-:-:S03]  /*29750*/  SEL R13, R17, R37, !P4 ;  /* 0x00000025110d7207 */ /* 0x000fc60006000000 */
[----:B------:R3:W-:Y:S04]  /*29760*/  STS.U16 [R3+UR76+0x25380], R29 ;  /* 0x0253801d03007988 */ /* 0x0007e8000800044c */
[----:B------:R0:W-:Y:S04]  /*29770*/  STS.U16 [R3+UR76+0x35380], R30 ;  /* 0x0353801e03007988 */ /* 0x0001e8000800044c */
[----:B------:R0:W-:Y:S04]  /*29780*/  STS.U16 [R3+UR76+0x15780], R32 ;  /* 0x0157802003007988 */ /* 0x0001e8000800044c */
[----:B------:R0:W-:Y:S04]  /*29790*/  STS.U16 [R3+UR76+0x14f80], R26 ;  /* 0x014f801a03007988 */ /* 0x0001e8000800044c */
[----:B------:R3:W-:Y:S04]  /*297a0*/  STS.U16 [R3+UR76+0x5380], R27 ;  /* 0x0053801b03007988 */ /* 0x0007e8000800044c */
[----:B------:R3:W-:Y:S01]  /*297b0*/  STS.U16 [R3+UR76+0x5780], R31 ;  /* 0x0057801f03007988 */ /* 0x0007e2000800044c */
[----:B------:R-:W2:Y:S01]  /*297c0*/  LDC R35, c[0x0][0x3b0] ;  /* 0x0000ec00ff237b82 */ /* 0x000ea20000000800 */
[----:B0-----:R-:W-:-:S02]  /*297d0*/  SEL R12, R17, R38, !P4 ;  /* 0x00000026110c7207 */ /* 0x001fc40006000000 */
[----:B-1----:R-:W-:Y:S01]  /*297e0*/  SEL R2, R17, R0, !P4 ;  /* 0x0000000011027207 */ /* 0x002fe20006000000 */
[----:B------:R-:W-:-:S04]  /*297f0*/  IMAD R0, R15, R23, RZ ;  /* 0x000000170f007224 */ /* 0x000fc800078e02ff */
[----:B---3--:R-:W0:Y:S01]  /*29800*/  LDC R29, c[0x0][0x3b0] ;  /* 0x0000ec00ff1d7b82 */ /* 0x008e220000000800 */
[----:B------:R-:W3:Y:S04]  /*29810*/  LDL.LU R15, [R1+0x2b8] ;  /* 0x0002b800010f7983 */ /* 0x000ee80000300800 */
[----:B------:R-:W3:Y:S04]  /*29820*/  LDL.LU R86, [R1+0x2a4] ;  /* 0x0002a40001567983 */ /* 0x000ee80000300800 */
[----:B------:R1:W-:Y:S04]  /*29830*/  STL [R1+0x4], R0 ;  /* 0x0000040001007387 */ /* 0x0003e80000100800 */
[----:B------:R-:W3:Y:S04]  /*29840*/  LDL.LU R92, [R1+0x2a0] ;  /* 0x0002a000015c7983 */ /* 0x000ee80000300800 */
[----:B------:R-:W3:Y:S04]  /*29850*/  LDL.LU R37, [R1+0x298] ;  /* 0x0002980001257983 */ /* 0x000ee80000300800 */
[----:B------:R-:W3:Y:S01]  /*29860*/  LDL.LU R38, [R1+0x294] ;  /* 0x0002940001267983 */ /* 0x000ee20000300800 */
[----:B------:R-:W-:Y:S01]  /*29870*/  IMAD R23, R14, R28, RZ ;  /* 0x0000001c0e177224 */ /* 0x000fe200078e02ff */
[----:B------:R-:W0:Y:S08]  /*29880*/  LDC R30, c[0x0][0x3b0] ;  /* 0x0000ec00ff1e7b82 */ /* 0x000e300000000800 */
[----:B------:R-:W0:Y:S08]  /*29890*/  LDC R32, c[0x0][0x3b0] ;  /* 0x0000ec00ff207b82 */ /* 0x000e300000000800 */
[----:B------:R-:W2:Y:S08]  /*298a0*/  LDC R26, c[0x0][0x3b0] ;  /* 0x0000ec00ff1a7b82 */ /* 0x000eb00000000800 */
[----:B------:R-:W2:Y:S08]  /*298b0*/  LDC R27, c[0x0][0x3b0] ;  /* 0x0000ec00ff1b7b82 */ /* 0x000eb00000000800 */
[----:B------:R-:W2:Y:S01]  /*298c0*/  LDC R31, c[0x0][0x3b0] ;  /* 0x0000ec00ff1f7b82 */ /* 0x000ea20000000800 */
[----:B-1----:R-:W3:Y:S04]  /*298d0*/  LDL.LU R0, [R1+0x290] ;  /* 0x0002900001007983 */ /* 0x002ee80000300800 */
[----:B------:R-:W3:Y:S04]  /*298e0*/  LDL.LU R14, [R1+0x2b4] ;  /* 0x0002b400010e7983 */ /* 0x000ee80000300800 */
[----:B------:R-:W3:Y:S01]  /*298f0*/  LDL.LU R28, [R1+0x2b0] ;  /* 0x0002b000011c7983 */ /* 0x000ee20000300800 */
[----:B------:R-:W1:Y:S03]  /*29900*/  LDC R36, c[0x0][0x3b0] ;  /* 0x0000ec00ff247b82 */ /* 0x000e660000000800 */
[----:B------:R0:W-:Y:S05]  /*29910*/  STL [R1+0xc], R23 ;  /* 0x00000c1701007387 */ /* 0x0001ea0000100800 */
[----:B------:R-:W1:Y:S08]  /*29920*/  LDC R33, c[0x0][0x3b0] ;  /* 0x0000ec00ff217b82 */ /* 0x000e700000000800 */
[----:B------:R-:W1:Y:S01]  /*29930*/  LDC R34, c[0x0][0x3b0] ;  /* 0x0000ec00ff227b82 */ /* 0x000e620000000800 */
[----:B0-----:R-:W-:-:S07]  /*29940*/  IMAD R13, R13, R29, RZ ;  /* 0x0000001d0d0d7224 */ /* 0x001fce00078e02ff */
[----:B------:R-:W0:Y:S08]  /*29950*/  LDC R29, c[0x0][0x3b0] ;  /* 0x0000ec00ff1d7b82 */ /* 0x000e300000000800 */
[----:B------:R-:W0:Y:S01]  /*29960*/  LDC R23, c[0x0][0x3b0] ;  /* 0x0000ec00ff177b82 */ /* 0x000e220000000800 */
[----:B------:R-:W-:Y:S01]  /*29970*/  IMAD R12, R12, R30, RZ ;  /* 0x0000001e0c0c7224 */ /* 0x000fe200078e02ff */
[----:B------:R-:W-:Y:S06]  /*29980*/  STL [R1+0x10], R13 ;  /* 0x0000100d01007387 */ /* 0x000fec0000100800 */
[----:B------:R-:W0:Y:S01]  /*29990*/  LDC R30, c[0x0][0x3b0] ;  /* 0x0000ec00ff1e7b82 */ /* 0x000e220000000800 */
[----:B------:R-:W-:-:S07]  /*299a0*/  IMAD R2, R2, R32, RZ ;  /* 0x0000002002027224 */ /* 0x000fce00078e02ff */
[----:B------:R-:W0:Y:S01]  /*299b0*/  LDC R32, c[0x0][0x3b0] ;  /* 0x0000ec00ff207b82 */ /* 0x000e220000000800 */
[----:B------:R2:W-:Y:S04]  /*299c0*/  STL [R1+0x14], R12 ;  /* 0x0000140c01007387 */ /* 0x0005e80000100800 */
[----:B------:R4:W-:Y:S01]  /*299d0*/  STL [R1+0x1c], R2 ;  /* 0x00001c0201007387 */ /* 0x0009e20000100800 */
[C---:B--2---:R-:W-:Y:S02]  /*299e0*/  SEL R12, R17.reuse, R11, !P4 ;  /* 0x0000000b110c7207 */ /* 0x044fe40006000000 */
[----:B----4-:R-:W-:-:S03]  /*299f0*/  SEL R2, R17, R9, !P4 ;  /* 0x0000000911027207 */ /* 0x010fc60006000000 */
[----:B------:R-:W-:Y:S02]  /*29a00*/  IMAD R12, R12, R35, RZ ;  /* 0x000000230c0c7224 */ /* 0x000fe400078e02ff */
[----:B-1----:R-:W-:Y:S01]  /*29a10*/  IMAD R2, R2, R36, RZ ;  /* 0x0000002402027224 */ /* 0x002fe200078e02ff */
[----:B------:R-:W1:Y:S08]  /*29a20*/  LDC R35, c[0x0][0x3b0] ;  /* 0x0000ec00ff237b82 */ /* 0x000e700000000800 */
[----:B------:R-:W2:Y:S01]  /*29a30*/  LDC R36, c[0x0][0x3b0] ;  /* 0x0000ec00ff247b82 */ /* 0x000ea20000000800 */
[----:B---3--:R-:W-:-:S05]  /*29a40*/  SEL R15, R17, R15, !P4 ;  /* 0x0000000f110f7207 */ /* 0x008fca0006000000 */
[----:B------:R-:W-:Y:S01]  /*29a50*/  IMAD R15, R15, R26, RZ ;  /* 0x0000001a0f0f7224 */ /* 0x000fe200078e02ff */
[C---:B------:R-:W-:Y:S02]  /*29a60*/  SEL R14, R17.reuse, R14, !P4 ;  /* 0x0000000e110e7207 */ /* 0x040fe40006000000 */
[----:B------:R-:W-:Y:S02]  /*29a70*/  SEL R13, R17, R28, !P4 ;  /* 0x0000001c110d7207 */ /* 0x000fe40006000000 */
[----:B------:R3:W-:Y:S01]  /*29a80*/  STL [R1+0x18], R15 ;  /* 0x0000180f01007387 */ /* 0x0007e20000100800 */
[----:B------:R-:W4:Y:S01]  /*29a90*/  LDC R28, c[0x0][0x3b0] ;  /* 0x0000ec00ff1c7b82 */ /* 0x000f220000000800 */
[----:B------:R-:W-:Y:S02]  /*29aa0*/  IMAD R11, R14, R27, RZ ;  /* 0x0000001b0e0b7224 */ /* 0x000fe400078e02ff */
[----:B------:R-:W-:Y:S01]  /*29ab0*/  IMAD R9, R13, R31, RZ ;  /* 0x0000001f0d097224 */ /* 0x000fe200078e02ff */
[----:B------:R-:W-:-:S04]  /*29ac0*/  SEL R14, R17, R92, !P4 ;  /* 0x0000005c110e7207 */ /* 0x000fc80006000000 */
[----:B------:R-:W1:Y:S01]  /*29ad0*/  LDC R27, c[0x0][0x3b0] ;  /* 0x0000ec00ff1b7b82 */ /* 0x000e620000000800 */
[----:B------:R0:W-:Y:S01]  /*29ae0*/  STL [R1+0x20], R11 ;  /* 0x0000200b01007387 */ /* 0x0001e20000100800 */
[C---:B---3--:R-:W-:Y:S02]  /*29af0*/  SEL R15, R17.reuse, R86, !P4 ;  /* 0x00000056110f7207 */ /* 0x048fe40006000000 */
[----:B------:R-:W-:-:S04]  /*29b00*/  SEL R13, R17, R37, !P4 ;  /* 0x00000025110d7207 */ /* 0x000fc80006000000 */
[----:B------:R-:W3:Y:S01]  /*29b10*/  LDC R31, c[0x0][0x3b0] ;  /* 0x0000ec00ff1f7b82 */ /* 0x000ee20000000800 */
[----:B0-----:R-:W2:Y:S04]  /*29b20*/  LDL.LU R11, [R1+0x280] ;  /* 0x00028000010b7983 */ /* 0x001ea80000300800 */
[----:B------:R0:W-:Y:S01]  /*29b30*/  STL [R1+0x24], R9 ;  /* 0x0000240901007387 */ /* 0x0001e20000100800 */
[----:B------:R-:W-:-:S03]  /*29b40*/  IMAD R26, R15, R23, RZ ;  /* 0x000000170f1a7224 */ /* 0x000fc600078e02ff */
[----:B0-----:R-:W3:Y:S04]  /*29b50*/  LDL.LU R9, [R1+0x27c] ;  /* 0x00027c0001097983 */ /* 0x001ee80000300800 */
[----:B------:R0:W-:Y:S04]  /*29b60*/  STL [R1+0x28], R12 ;  /* 0x0000280c01007387 */ /* 0x0001e80000100800 */
[----:B------:R0:W-:Y:S04]  /*29b70*/  STL [R1+0x30], R2 ;  /* 0x0000300201007387 */ /* 0x0001e80000100800 */
[----:B------:R-:W4:Y:S04]  /*29b80*/  LDL.LU R86, [R1+0x278] ;  /* 0x0002780001567983 */ /* 0x000f280000300800 */
[----:B------:R-:W4:Y:S04]  /*29b90*/  LDL.LU R92, [R1+0x274] ;  /* 0x00027400015c7983 */ /* 0x000f280000300800 */
[----:B------:R-:W4:Y:S01]  /*29ba0*/  LDL.LU R37, [R1+0x270] ;  /* 0x0002700001257983 */ /* 0x000f220000300800 */
[----:B------:R-:W-:Y:S01]  /*29bb0*/  IMAD R23, R14, R29, RZ ;  /* 0x0000001d0e177224 */ /* 0x000fe200078e02ff */
[----:B0-----:R-:W-:-:S02]  /*29bc0*/  SEL R12, R17, R38, !P4 ;  /* 0x00000026110c7207 */ /* 0x001fc40006000000 */
[----:B------:R-:W-:Y:S01]  /*29bd0*/  SEL R2, R17, R0, !P4 ;  /* 0x0000000011027207 */ /* 0x000fe20006000000 */
[----:B------:R-:W4:Y:S04]  /*29be0*/  LDL.LU R38, [R1+0x26c] ;  /* 0x00026c0001267983 */ /* 0x000f280000300800 */
[----:B------:R-:W4:Y:S04]  /*29bf0*/  LDL.LU R0, [R1+0x268] ;  /* 0x0002680001007983 */ /* 0x000f280000300800 */
[----:B------:R-:W4:Y:S04]  /*29c00*/  LDL.LU R15, [R1+0x28c] ;  /* 0x00028c00010f7983 */ /* 0x000f280000300800 */
[----:B------:R-:W-:Y:S04]  /*29c10*/  STL [R1+0x2c], R26 ;  /* 0x00002c1a01007387 */ /* 0x000fe80000100800 */
[----:B------:R-:W4:Y:S04]  /*29c20*/  LDL.LU R14, [R1+0x288] ;  /* 0x00028800010e7983 */ /* 0x000f280000300800 */
[----:B------:R-:W4:Y:S04]  /*29c30*/  LDL.LU R29, [R1+0x284] ;  /* 0x00028400011d7983 */ /* 0x000f280000300800 */
[----:B------:R0:W-:Y:S01]  /*29c40*/  STL [R1+0x34], R23 ;  /* 0x0000341701007387 */ /* 0x0001e20000100800 */
[----:B------:R-:W-:-:S02]  /*29c50*/  IMAD R13, R13, R30, RZ ;  /* 0x0000001e0d0d7224 */ /* 0x000fc400078e02ff */
[----:B------:R-:W-:Y:S02]  /*29c60*/  IMAD R12, R12, R33, RZ ;  /* 0x000000210c0c7224 */ /* 0x000fe400078e02ff */
[----:B------:R-:W-:Y:S01]  /*29c70*/  IMAD R2, R2, R34, RZ ;  /* 0x0000002202027224 */ /* 0x000fe200078e02ff */
[----:B------:R-:W1:Y:S08]  /*29c80*/  LDC R30, c[0x0][0x3b0] ;  /* 0x0000ec00ff1e7b82 */ /* 0x000e700000000800 */
[----:B0-----:R-:W0:Y:S08]  /*29c90*/  LDC R23, c[0x0][0x3b0] ;  /* 0x0000ec00ff177b82 */ /* 0x001e300000000800 */
[----:B------:R-:W0:Y:S01]  /*29ca0*/  LDC R26, c[0x0][0x3b0] ;  /* 0x0000ec00ff1a7b82 */ /* 0x000e220000000800 */
[----:B------:R-:W-:Y:S04]  /*29cb0*/  STL [R1+0x38], R13 ;  /* 0x0000380d01007387 */ /* 0x000fe80000100800 */
[----:B------:R2:W-:Y:S04]  /*29cc0*/  STL [R1+0x3c], R12 ;  /* 0x00003c0c01007387 */ /* 0x0005e80000100800 */
[----:B------:R3:W-:Y:S01]  /*29cd0*/  STL [R1+0x74], R2 ;  /* 0x0000740201007387 */ /* 0x0007e20000100800 */
[----:B------:R-:W0:Y:S08]  /*29ce0*/  LDC R34, c[0x0][0x3b0] ;  /* 0x0000ec00ff227b82 */ /* 0x000e300000000800 */
[----:B------:R-:W0:Y:S01]  /*29cf0*/  LDC R33, c[0x0][0x3b0] ;  /* 0x0000ec00ff217b82 */ /* 0x000e220000000800 */
[----:B--2---:R-:W-:-:S05]  /*29d00*/  SEL R12, R17, R11, !P4 ;  /* 0x0000000b110c7207 */ /* 0x004fca0006000000 */
[----:B------:R-:W-:Y:S02]  /*29d10*/  IMAD R12, R12, R32, RZ ;  /* 0x000000200c0c7224 */ /* 0x000fe400078e02ff */
[----:B------:R-:W2:Y:S01]  /*29d20*/  LDC R32, c[0x0][0x3b0] ;  /* 0x0000ec00ff207b82 */ /* 0x000ea20000000800 */
[----:B---3--:R-:W-:-:S05]  /*29d30*/  SEL R2, R17, R9, !P4 ;  /* 0x0000000911027207 */ /* 0x008fca0006000000 */
[----:B------:R-:W-:Y:S02]  /*29d40*/  IMAD R2, R2, R36, RZ ;  /* 0x0000002402027224 */ /* 0x000fe400078e02ff */
[----:B------:R-:W3:Y:S01]  /*29d50*/  LDC R36, c[0x0][0x3b0] ;  /* 0x0000ec00ff247b82 */ /* 0x000ee20000000800 */
[C---:B----4-:R-:W-:Y:S02]  /*29d60*/  SEL R15, R17.reuse, R15, !P4 ;  /* 0x0000000f110f7207 */ /* 0x050fe40006000000 */
[----:B------:R-:W-:-:S03]  /*29d70*/  SEL R14, R17, R14, !P4 ;  /* 0x0000000e110e7207 */ /* 0x000fc60006000000 */
[----:B-1----:R-:W-:Y:S02]  /*29d80*/  IMAD R15, R15, R27, RZ ;  /* 0x0000001b0f0f7224 */ /* 0x002fe400078e02ff */
[----:B------:R-:W-:Y:S01]  /*29d90*/  IMAD R9, R14, R28, RZ ;  /* 0x0000001c0e097224 */ /* 0x000fe200078e02ff */
[C---:B------:R-:W-:Y:S01]  /*29da0*/  SEL R13, R17.reuse, R29, !P4 ;  /* 0x0000001d110d7207 */ /* 0x040fe20006000000 */
[----:B------:R-:W1:Y:S01]  /*29db0*/  LDC R27, c[0x0][0x3b0] ;  /* 0x0000ec00ff1b7b82 */ /* 0x000e620000000800 */
[----:B------:R4:W-:Y:S04]  /*29dc0*/  STL [R1+0x70], R15 ;  /* 0x0000700f01007387 */ /* 0x0009e80000100800 */
[----:B------:R0:W-:Y:S01]  /*29dd0*/  STL [R1+0x78], R9 ;  /* 0x0000780901007387 */ /* 0x0001e20000100800 */
[----:B------:R-:W-:-:S02]  /*29de0*/  SEL R14, R17, R92, !P4 ;  /* 0x0000005c110e7207 */ /* 0x000fc40006000000 */
[----:B------:R-:W1:Y:S08]  /*29df0*/  LDC R28, c[0x0][0x3b0] ;  /* 0x0000ec00ff1c7b82 */ /* 0x000e700000000800 */
[----:B------:R-:W1:Y:S01]  /*29e00*/  LDC R29, c[0x0][0x3b0] ;  /* 0x0000ec00ff1d7b82 */ /* 0x000e620000000800 */
[----:B----4-:R-:W-:Y:S01]  /*29e10*/  SEL R15, R17, R86, !P4 ;  /* 0x00000056110f7207 */ /* 0x010fe20006000000 */
[----:B0-----:R-:W4:Y:S04]  /*29e20*/  LDL.LU R9, [R1+0x254] ;  /* 0x0002540001097983 */ /* 0x001f280000300800 */
[----:B------:R-:W-:Y:S04]  /*29e30*/  STL [R1+0x7c], R12 ;  /* 0x00007c0c01007387 */ /* 0x000fe80000100800 */
[----:B------:R0:W-:Y:S01]  /*29e40*/  STL [R1+0x9c], R2 ;  /* 0x00009c0201007387 */ /* 0x0001e20000100800 */
[----:B------:R-:W-:Y:S01]  /*29e50*/  IMAD R11, R13, R31, RZ ;  /* 0x0000001f0d0b7224 */ /* 0x000fe200078e02ff */
[C---:B------:R-:W-:Y:S01]  /*29e60*/  SEL R13, R17.reuse, R37, !P4 ;  /* 0x00000025110d7207 */ /* 0x040fe20006000000 */
[----:B------:R-:W1:Y:S08]  /*29e70*/  LDC R31, c[0x0][0x3b0] ;  /* 0x0000ec00ff1f7b82 */ /* 0x000e700000000800 */
[----:B------:R-:W1:Y:S01]  /*29e80*/  LDC R37, c[0x0][0x3b0] ;  /* 0x0000ec00ff257b82 */ /* 0x000e620000000800 */
[----:B0-----:R-:W-:Y:S01]  /*29e90*/  SEL R2, R17, R0, !P4 ;  /* 0x0000000011027207 */ /* 0x001fe20006000000 */
[----:B------:R-:W-:-:S02]  /*29ea0*/  IMAD R0, R15, R23, RZ ;  /* 0x000000170f007224 */ /* 0x000fc400078e02ff */
[----:B------:R-:W2:Y:S01]  /*29eb0*/  LDL.LU R15, [R1+0x264] ;  /* 0x00026400010f7983 */ /* 0x000ea20000300800 */
[----:B------:R-:W-:-:S03]  /*29ec0*/  IMAD R23, R14, R26, RZ ;  /* 0x0000001a0e177224 */ /* 0x000fc600078e02ff */
[----:B------:R-:W-:Y:S04]  /*29ed0*/  STL [R1+0x98], R0 ;  /* 0x0000980001007387 */ /* 0x000fe80000100800 */
[----:B------:R-:W3:Y:S01]  /*29ee0*/  LDL.LU R14, [R1+0x260] ;  /* 0x00026000010e7983 */ /* 0x000ee20000300800 */
[----:B------:R-:W-:Y:S01]  /*29ef0*/  SEL R12, R17, R38, !P4 ;  /* 0x00000026110c7207 */ /* 0x000fe20006000000 */
[----:B------:R-:W-:Y:S02]  /*29f00*/  IMAD R2, R2, R35, RZ ;  /* 0x0000002302027224 */ /* 0x000fe400078e02ff */
[----:B------:R0:W-:Y:S01]  /*29f10*/  STL [R1+0xa0], R23 ;  /* 0x0000a01701007387 */ /* 0x0001e20000100800 */
[----:B------:R-:W1:Y:S08]  /*29f20*/  LDC R26, c[0x0][0x3b0] ;  /* 0x0000ec00ff1a7b82 */ /* 0x000e700000000800 */
[----:B------:R-:W1:Y:S01]  /*29f30*/  LDC R35, c[0x0][0x3b0] ;  /* 0x0000ec00ff237b82 */ /* 0x000e620000000800 */
[----:B------:R0:W-:Y:S07]  /*29f40*/  STS.U16 [R3+UR76+0x24780], R16 ;  /* 0x0247801003007988 */ /* 0x0001ee000800044c */
[----:B------:R-:W1:Y:S08]  /*29f50*/  LDC R38, c[0x0][0x3b0] ;  /* 0x0000ec00ff267b82 */ /* 0x000e700000000800 */
[----:B0-----:R-:W0:Y:S01]  /*29f60*/  LDC R23, c[0x0][0x3b0] ;  /* 0x0000ec00ff177b82 */ /* 0x001e220000000800 */
[----:B------:R-:W-:-:S02]  /*29f70*/  IMAD R0, R13, R30, RZ ;  /* 0x0000001e0d007224 */ /* 0x000fc400078e02ff */
[----:B------:R-:W3:Y:S04]  /*29f80*/  LDL.LU R13, [R1+0x25c] ;  /* 0x00025c00010d7983 */ /* 0x000ee80000300800 */
[----:B------:R-:W3:Y:S04]  /*29f90*/  LDL.LU R30, [R1+0x258] ;  /* 0x00025800011e7983 */ /* 0x000ee80000300800 */
[----:B------:R1:W-:Y:S01]  /*29fa0*/  STL [R1+0xa8], R0 ;  /* 0x0000a80001007387 */ /* 0x0003e20000100800 */
[----:B------:R-:W0:Y:S01]  /*29fb0*/  LDC R16, c[0x0][0x3a0] ;  /* 0x0000e800ff107b82 */ /* 0x000e220000000800 */
[----:B-1----:R-:W-:-:S07]  /*29fc0*/  IMAD R0, R12, R34, RZ ;  /* 0x000000220c007224 */ /* 0x002fce00078e02ff */
[----:B------:R-:W1:Y:S01]  /*29fd0*/  LDC R34, c[0x0][0x3b0] ;  /* 0x0000ec00ff227b82 */ /* 0x000e620000000800 */
[----:B------:R-:W-:Y:S04]  /*29fe0*/  STL [R1+0x46e4], R0 ;  /* 0x0046e40001007387 */ /* 0x000fe80000100800 */
[----:B------:R-:W3:Y:S04]  /*29ff0*/  LDL.LU R86, [R1+0x23c] ;  /* 0x00023c0001567983 */ /* 0x000ee80000300800 */
[----:B------:R-:W3:Y:S04]  /*2a000*/  LDL.LU R92, [R1+0x238] ;  /* 0x00023800015c7983 */ /* 0x000ee80000300800 */
[----:B------:R4:W-:Y:S02]  /*2a010*/  STL [R1+0xac], R2 ;  /* 0x0000ac0201007387 */ /* 0x0009e40000100800 */
[----:B----4-:R-:W-:-:S02]  /*2a020*/  SEL R2, R17, R9, !P4 ;  /* 0x0000000911027207 */ /* 0x010fc40006000000 */
[C---:B--2---:R-:W-:Y:S02]  /*2a030*/  SEL R15, R17.reuse, R15, !P4 ;  /* 0x0000000f110f7207 */ /* 0x044fe40006000000 */
[----:B---3--:R-:W-:-:S03]  /*2a040*/  SEL R14, R17, R14, !P4 ;  /* 0x0000000e110e7207 */ /* 0x008fc60006000000 */
[----:B------:R-:W-:Y:S02]  /*2a050*/  IMAD R9, R15, R28, RZ ;  /* 0x0000001c0f097224 */ /* 0x000fe400078e02ff */
[----:B------:R-:W2:Y:S04]  /*2a060*/  LDL.LU R28, [R1+0x248] ;  /* 0x00024800011c7983 */ /* 0x000ea80000300800 */
[----:B------:R-:W3:Y:S04]  /*2a070*/  LDL.LU R15, [R1+0x244] ;  /* 0x00024400010f7983 */ /* 0x000ee80000300800 */
[----:B------:R4:W-:Y:S01]  /*2a080*/  STL [R1+0xa4], R9 ;  /* 0x0000a40901007387 */ /* 0x0009e20000100800 */
[----:B------:R-:W-:Y:S01]  /*2a090*/  SEL R13, R17, R13, !P4 ;  /* 0x0000000d110d7207 */ /* 0x000fe20006000000 */
[----:B----4-:R-:W-:-:S02]  /*2a0a0*/  IMAD R9, R14, R29, RZ ;  /* 0x0000001d0e097224 */ /* 0x010fc400078e02ff */
[----:B------:R-:W4:Y:S04]  /*2a0b0*/  LDL.LU R29, [R1+0x24c] ;  /* 0x00024c00011d7983 */ /* 0x000f280000300800 */
[----:B------:R-:W4:Y:S04]  /*2a0c0*/  LDL.LU R14, [R1+0x240] ;  /* 0x00024000010e7983 */ /* 0x000f280000300800 */
[----:B------:R0:W-:Y:S02]  /*2a0d0*/  STL [R1+0xb0], R9 ;  /* 0x0000b00901007387 */ /* 0x0001e40000100800 */
[----:B0-----:R-:W-:-:S02]  /*2a0e0*/  IMAD R9, R13, R31, RZ ;  /* 0x0000001f0d097224 */ /* 0x001fc400078e02ff */
[----:B------:R-:W4:Y:S01]  /*2a0f0*/  LDL.LU R13, [R1+0x250] ;  /* 0x00025000010d7983 */ /* 0x000f220000300800 */
[----:B------:R-:W-:-:S03]  /*2a100*/  SEL R12, R17, R30, !P4 ;  /* 0x0000001e110c7207 */ /* 0x000fc60006000000 */
[----:B------:R0:W-:Y:S01]  /*2a110*/  STL [R1+0xb4], R9 ;  /* 0x0000b40901007387 */ /* 0x0001e20000100800 */
[----:B------:R-:W1:Y:S01]  /*2a120*/  LDC R30, c[0x0][0x3b0] ;  /* 0x0000ec00ff1e7b82 */ /* 0x000e620000000800 */
[----:B------:R-:W-:-:S05]  /*2a130*/  IMAD R12, R12, R32, RZ ;  /* 0x000000200c0c7224 */ /* 0x000fca00078e02ff */
[----:B------:R4:W-:Y:S01]  /*2a140*/  STL [R1+0xbc], R12 ;  /* 0x0000bc0c01007387 */ /* 0x0009e20000100800 */
[----:B0-----:R-:W-:Y:S01]  /*2a150*/  IMAD R9, R2, R33, RZ ;  /* 0x0000002102097224 */ /* 0x001fe200078e02ff */
[C---:B--2---:R-:W-:Y:S02]  /*2a160*/  SEL R2, R17.reuse, R28, !P4 ;  /* 0x0000001c11027207 */ /* 0x044fe40006000000 */
[C---:B---3--:R-:W-:Y:S01]  /*2a170*/  SEL R15, R17.reuse, R15, !P4 ;  /* 0x0000000f110f7207 */ /* 0x048fe20006000000 */
[----:B------:R-:W-:Y:S01]  /*2a180*/  @!P0 IMAD.MOV R19, RZ, RZ, -R19 ;  /* 0x000000ffff138224 */ /* 0x000fe200078e0a13 */
[----:B------:R-:W-:Y:S01]  /*2a190*/  PRMT R21, RZ, 0x7610, R21 ;  /* 0x00007610ff157816 */ /* 0x000fe20000000015 */
[----:B------:R-:W-:Y:S02]  /*2a1a0*/  @!P3 IMAD.MOV R18, RZ, RZ, -R18 ;  /* 0x000000ffff12b224 */ /* 0x000fe400078e0a12 */
[----:B------:R-:W-:Y:S01]  /*2a1b0*/  IMAD R2, R2, R27, RZ ;  /* 0x0000001b02027224 */ /* 0x000fe200078e02ff */
[----:B------:R-:W0:Y:S01]  /*2a1c0*/  LDC R28, c[0x0][0x3a0] ;  /* 0x0000e800ff1c7b82 */ /* 0x000e220000000800 */
[----:B----4-:R-:W-:-:S02]  /*2a1d0*/  SEL R12, R17, R29, !P4 ;  /* 0x0000001d110c7207 */ /* 0x010fc40006000000 */
[----:B------:R-:W-:-:S05]  /*2a1e0*/  SEL R14, R17, R14, !P4 ;  /* 0x0000000e110e7207 */ /* 0x000fca0006000000 */
[----:B------:R-:W2:Y:S01]  /*2a1f0*/  LDC R29, c[0x0][0x3a0] ;  /* 0x0000e800ff1d7b82 */ /* 0x000ea20000000800 */
[----:B------:R-:W-:Y:S01]  /*2a200*/  IMAD R12, R12, R26, RZ ;  /* 0x0000001a0c0c7224 */ /* 0x000fe200078e02ff */
[----:B------:R-:W-:-:S05]  /*2a210*/  SEL R13, R17, R13, !P4 ;  /* 0x0000000d110d7207 */ /* 0x000fca0006000000 */
[----:B------:R-:W-:-:S05]  /*2a220*/  IMAD R13, R13, R23, RZ ;  /* 0x000000170d0d7224 */ /* 0x000fca00078e02ff */
[----:B------:R3:W-:Y:S04]  /*2a230*/  STL [R1+0xb8], R13 ;  /* 0x0000b80d01007387 */ /* 0x0007e80000100800 */
[----:B------:R4:W-:Y:S04]  /*2a240*/  STL [R1+0xc0], R12 ;  /* 0x0000c00c01007387 */ /* 0x0009e80000100800 */
[----:B------:R-:W-:Y:S04]  /*2a250*/  STL [R1+0x250], R2 ;  /* 0x0002500201007387 */ /* 0x000fe80000100800 */
[----:B------:R-:W-:Y:S04]  /*2a260*/  STL [R1+0x436c], R91 ;  /* 0x00436c5b01007387 */ /* 0x000fe80000100800 */
[----:B------:R-:W-:Y:S01]  /*2a270*/  STL [R1+0x4570], R91 ;  /* 0x0045705b01007387 */ /* 0x000fe20000100800 */
[----:B---3--:R-:W-:-:S02]  /*2a280*/  SEL R13, R17, R86, !P4 ;  /* 0x00000056110d7207 */ /* 0x008fc40006000000 */
[----:B----4-:R-:W-:Y:S01]  /*2a290*/  SEL R12, R17, R92, !P4 ;  /* 0x0000005c110c7207 */ /* 0x010fe20006000000 */
[----:B-1----:R-:W-:Y:S02]  /*2a2a0*/  IMAD R92, R15, R34, RZ ;  /* 0x000000220f5c7224 */ /* 0x002fe400078e02ff */
[----:B------:R-:W-:-:S03]  /*2a2b0*/  IMAD R86, R14, R35, RZ ;  /* 0x000000230e567224 */ /* 0x000fc600078e02ff */
[----:B------:R-:W-:Y:S04]  /*2a2c0*/  STL [R1+0xc4], R92 ;  /* 0x0000c45c01007387 */ /* 0x000fe80000100800 */
[----:B------:R1:W-:Y:S02]  /*2a2d0*/  STL [R1+0x254], R86 ;  /* 0x0002545601007387 */ /* 0x0003e40000100800 */
[----:B-1----:R-:W-:Y:S02]  /*2a2e0*/  IMAD R86, R12, R37, RZ ;  /* 0x000000250c567224 */ /* 0x002fe400078e02ff */
[----:B------:R-:W3:Y:S01]  /*2a2f0*/  LDL.LU R12, [R1+0x2e4] ;  /* 0x0002e400010c7983 */ /* 0x000ee20000300800 */
[----:B------:R-:W-:-:S05]  /*2a300*/  IMAD R92, R13, R36, RZ ;  /* 0x000000240d5c7224 */ /* 0x000fca00078e02ff */
[----:B------:R1:W-:Y:S02]  /*2a310*/  STL [R1+0x258], R92 ;  /* 0x0002585c01007387 */ /* 0x0003e40000100800 */
[----:B-1----:R-:W1:Y:S01]  /*2a320*/  S2R R92, SR_TID.X ;  /* 0x00000000005c7919 */ /* 0x002e620000002100 */
[----:B------:R-:W-:Y:S01]  /*2a330*/  SEL R2, R17, R91, !P4 ;  /* 0x0000005b11027207 */ /* 0x000fe20006000000 */
[----:B------:R4:W-:Y:S04]  /*2a340*/  STL [R1+0x25c], R86 ;  /* 0x00025c5601007387 */ /* 0x0009e80000100800 */
[----:B------:R-:W-:Y:S02]  /*2a350*/  IMAD R2, R2, R38, RZ ;  /* 0x0000002602027224 */ /* 0x000fe400078e02ff */
[----:B----4-:R-:W-:-:S03]  /*2a360*/  VIADD R86, R16, 0xff ;  /* 0x000000ff10567836 */ /* 0x010fc60000000000 */
[----:B------:R4:W-:Y:S04]  /*2a370*/  STL [R1+0x264], R2 ;  /* 0x0002640201007387 */ /* 0x0009e80000100800 */
[----:B------:R-:W-:Y:S01]  /*2a380*/  STL [R1+0x4464], R86 ;  /* 0x0044645601007387 */ /* 0x000fe20000100800 */
[----:B------:R-:W-:-:S03]  /*2a390*/  ISETP.GT.AND P0, PT, R86, 0xff, PT ;  /* 0x000000ff5600780c */ /* 0x000fc60003f04270 */
[----:B------:R0:W-:Y:S01]  /*2a3a0*/  STL.64 [R1+0x4560], R86 ;  /* 0x0045605601007387 */ /* 0x0001e20000100a00 */
[----:B-1----:R-:W-:-:S04]  /*2a3b0*/  LOP3.LUT R92, R92, 0x7f, RZ, 0xc0, !PT ;  /* 0x0000007f5c5c7812 */ /* 0x002fc800078ec0ff */
[C---:B----4-:R-:W-:Y:S02]  /*2a3c0*/  LOP3.LUT R2, R92.reuse, 0x80, RZ, 0xfc, !PT ;  /* 0x000000805c027812 */ /* 0x050fe400078efcff */
[----:B--2---:R-:W-:Y:S02]  /*2a3d0*/  ISETP.LT.AND P3, PT, R92, R29, P0 ;  /* 0x0000001d5c00720c */ /* 0x004fe40000761270 */
[----:B---3--:R-:W-:-:S05]  /*2a3e0*/  SEL R12, R17, R12, !P4 ;  /* 0x0000000c110c7207 */ /* 0x008fca0006000000 */
[----:B0-----:R-:W-:-:S05]  /*2a3f0*/  IMAD R86, R12, R30, RZ ;  /* 0x0000001e0c567224 */ /* 0x001fca00078e02ff */
[----:B------:R-:W-:Y:S04]  /*2a400*/  STL [R1+0x260], R86 ;  /* 0x0002605601007387 */ /* 0x000fe80000100800 */
[----:B------:R-:W2:Y:S04]  /*2a410*/  LDL R92, [R1+0x538] ;  /* 0x00053800015c7983 */ /* 0x000ea80000100800 */
[----:B------:R-:W-:Y:S04]  /*2a420*/  STL [R1+0x4574], R2 ;  /* 0x0045740201007387 */ /* 0x000fe80000100800 */
[----:B------:R0:W-:Y:S01]  /*2a430*/  STL.S16 [R1+0x68], R21 ;  /* 0x0000681501007387 */ /* 0x0001e20000100600 */
        /* <DEDUP_REMOVED lines=8> */
[----:B------:R-:W-:Y:S01]  /*2a4c0*/  PRMT R33, RZ, 0x7610, R33 ;  /* 0x00007610ff217816 */ /* 0x000fe20000000021 */
[----:B0-----:R-:W3:Y:S01]  /*2a4d0*/  LDL.LU R21, [R1+0x497c] ;  /* 0x00497c0001157983 */ /* 0x001ee20000300800 */
[----:B------:R-:W-:Y:S02]  /*2a4e0*/  PRMT R32, RZ, 0x7610, R32 ;  /* 0x00007610ff207816 */ /* 0x000fe40000000020 */
[----:B------:R-:W-:Y:S02]  /*2a4f0*/  ISETP.LT.AND P0, PT, R2, R28, P0 ;  /* 0x0000001c0200720c */ /* 0x000fe40000701270 */
        /* <DEDUP_REMOVED lines=51> */
[----:B------:R-:W-:Y:S02]  /*2a830*/  ISETP.GT.U32.AND P5, PT, R8, R10, PT ;  /* 0x0000000a0800720c */ /* 0x000fe40003fa4070 */
        /* <DEDUP_REMOVED lines=9> */
[----:B------:R-:W-:Y:S01]  /*2a8d0*/  PRMT R4, RZ, 0x7610, R4 ;  /* 0x00007610ff047816 */ /* 0x000fe20000000004 */
[----:B------:R-:W0:Y:S01]  /*2a8e0*/  LDC R86, c[0x0][0x3b0] ;  /* 0x0000ec00ff567b82 */ /* 0x000e220000000800 */
[----:B---3--:R-:W-:-:S05]  /*2a8f0*/  PRMT R21, RZ, 0x7610, R21 ;  /* 0x00007610ff157816 */ /* 0x008fca0000000015 */
[----:B------:R1:W-:Y:S04]  /*2a900*/  STL.S16 [R1+0x64], R21 ;  /* 0x0000641501007387 */ /* 0x0003e80000100600 */
[----:B-1----:R-:W3:Y:S02]  /*2a910*/  LDL.LU R21, [R1+0x4978] ;  /* 0x0049780001157983 */ /* 0x002ee40000300800 */
        /* <DEDUP_REMOVED lines=26> */
[----:B-1----:R-:W3:Y:S04]  /*2aac0*/  LDL.LU R21, [R1+0x4954] ;  /* 0x0049540001157983 */ /* 0x002ee80000300800 */
[----:B------:R-:W-:Y:S04]  /*2aad0*/  STL.64 [R1+0x4810], R40 ;  /* 0x0048102801007387 */ /* 0x000fe80000100a00 */
[----:B------:R-:W-:Y:S01]  /*2aae0*/  STL.64 [R1+0x4808], R38 ;  /* 0x0048082601007387 */ /* 0x000fe20000100a00 */
[----:B------:R-:W-:-:S03]  /*2aaf0*/  PRMT R28, RZ, 0x7610, R28 ;  /* 0x00007610ff1c7816 */ /* 0x000fc6000000001c */
[----:B------:R-:W-:Y:S04]  /*2ab00*/  STL.64 [R1+0x4800], R36 ;  /* 0x0048002401007387 */ /* 0x000fe80000100a00 */
[----:B------:R-:W-:Y:S04]  /*2ab10*/  STL.64 [R1+0x47f8], R34 ;  /* 0x0047f82201007387 */ /* 0x000fe80000100a00 */
[----:B------:R-:W-:Y:S04]  /*2ab20*/  STL.64 [R1+0x47f0], R32 ;  /* 0x0047f02001007387 */ /* 0x000fe80000100a00 */
[----:B------:R-:W-:Y:S04]  /*2ab30*/  STL.64 [R1+0x47e8], R30 ;  /* 0x0047e81e01007387 */ /* 0x000fe80000100a00 */
[----:B------:R-:W-:Y:S04]  /*2ab40*/  STL.64 [R1+0x47e0], R28 ;  /* 0x0047e01c01007387 */ /* 0x000fe80000100a00 */
[----:B------:R-:W-:Y:S01]  /*2ab50*/  STL.64 [R1+0x47d8], R26 ;  /* 0x0047d81a01007387 */ /* 0x000fe20000100a00 */
        /* <DEDUP_REMOVED lines=227> */
[----:B-1----:R-:W3:Y:S01]  /*2b990*/  LDL.LU R21, [R1+0x4824] ;  /* 0x0048240001157983 */ /* 0x002ee20000300800 */
        /* <DEDUP_REMOVED lines=16> */
[----:B---3--:R-:W-:-:S05]  /*2baa0*/  PRMT R21, RZ, 0x7610, R21 ;  /* 0x00007610ff157816 */ /* 0x008fca0000000015 */
[----:B------:R1:W-:Y:S04]  /*2bab0*/  STL.S16 [R1+0x208], R21 ;  /* 0x0002081501007387 */ /* 0x0003e80000100600 */
[----:B-1----:R-:W3:Y:S04]  /*2bac0*/  LDL.LU R21, [R1+0x4820] ;  /* 0x0048200001157983 */ /* 0x002ee80000300800 */
[----:B------:R-:W-:Y:S04]  /*2bad0*/  STL.S16 [R1+0x204], R80 ;  /* 0x0002045001007387 */ /* 0x000fe80000100600 */
        /* <DEDUP_REMOVED lines=26> */
[----:B------:R1:W-:Y:S04]  /*2bc80*/  STL [R1+0x4710], R0 ;  /* 0x0047100001007387 */ /* 0x0003e80000100800 */
        /* <DEDUP_REMOVED lines=12> */
[----:B------:R4:W-:Y:S04]  /*2bd50*/  STL.S16 [R1+0x26f0], R41 ;  /* 0x0026f02901007387 */ /* 0x0009e80000100600 */
        /* <DEDUP_REMOVED lines=18> */
[----:B------:R-:W-:Y:S01]  /*2be80*/  STL.S16 [R1+0x2748], R14 ;  /* 0x0027480e01007387 */ /* 0x000fe20000100600 */
[----:B-1----:R-:W-:-:S03]  /*2be90*/  PRMT R0, RZ, 0x7610, R0 ;  /* 0x00007610ff007816 */ /* 0x002fc60000000000 */
[----:B------:R-:W-:Y:S04]  /*2bea0*/  STL.S16 [R1+0x2790], R13 ;  /* 0x0027900d01007387 */ /* 0x000fe80000100600 */
[----:B------:R-:W3:Y:S04]  /*2beb0*/  LDL.LU R79, [R1+0x388] ;  /* 0x00038800014f7983 */ /* 0x000ee80000300800 */
[----:B------:R1:W-:Y:S04]  /*2bec0*/  STL.S16 [R1+0x278c], R12 ;  /* 0x00278c0c01007387 */ /* 0x0003e80000100600 */
[----:B------:R-:W3:Y:S04]  /*2bed0*/  LDL.LU R78, [R1+0x384] ;  /* 0x00038400014e7983 */ /* 0x000ee80000300800 */
[----:B------:R-:W-:Y:S04]  /*2bee0*/  STL.S16 [R1+0x2788], R0 ;  /* 0x0027880001007387 */ /* 0x000fe80000100600 */
[----:B------:R-:W3:Y:S04]  /*2bef0*/  LDL.LU R77, [R1+0x380] ;  /* 0x00038000014d7983 */ /* 0x000ee80000300800 */
[----:B------:R-:W3:Y:S04]  /*2bf00*/  LDL.LU R76, [R1+0x37c] ;  /* 0x00037c00014c7983 */ /* 0x000ee80000300800 */
[----:B------:R-:W3:Y:S04]  /*2bf10*/  LDL.LU R75, [R1+0x378] ;  /* 0x00037800014b7983 */ /* 0x000ee80000300800 */
[----:B------:R-:W3:Y:S04]  /*2bf20*/  LDL.LU R74, [R1+0x374] ;  /* 0x00037400014a7983 */ /* 0x000ee80000300800 */
[----:B------:R-:W3:Y:S01]  /*2bf30*/  LDL.LU R73, [R1+0x370] ;  /* 0x0003700001497983 */ /* 0x000ee20000300800 */
[----:B------:R-:W-:-:S03]  /*2bf40*/  PRMT R2, RZ, 0x7610, R2 ;  /* 0x00007610ff027816 */ /* 0x000fc60000000002 */
[----:B------:R-:W3:Y:S04]  /*2bf50*/  LDL.LU R72, [R1+0x36c] ;  /* 0x00036c0001487983 */ /* 0x000ee80000300800 */
[----:B------:R-:W3:Y:S04]  /*2bf60*/  LDL.LU R71, [R1+0x368] ;  /* 0x0003680001477983 */ /* 0x000ee80000300800 */
[----:B------:R-:W3:Y:S04]  /*2bf70*/  LDL.LU R70, [R1+0x364] ;  /* 0x0003640001467983 */ /* 0x000ee80000300800 */
[----:B------:R-:W3:Y:S04]  /*2bf80*/  LDL.LU R69, [R1+0x360] ;  /* 0x0003600001457983 */ /* 0x000ee80000300800 */
[----:B------:R0:W-:Y:S04]  /*2bf90*/  STL.64 [R1+0x4690], R2 ;  /* 0x0046900201007387 */ /* 0x0001e80000100a00 */
[----:B------:R-:W-:Y:S04]  /*2bfa0*/  STL.64 [R1+0x46d0], R90 ;  /* 0x0046d05a01007387 */ /* 0x000fe80000100a00 */
[----:B------:R-:W-:Y:S01]  /*2bfb0*/  STL.64 [R1+0x4680], R88 ;  /* 0x0046805801007387 */ /* 0x000fe20000100a00 */
[----:B------:R-:W-:-:S03]  /*2bfc0*/  @!P5 IMAD.IADD R10, R10, 0x1, -R8 ;  /* 0x000000010a0ad824 */ /* 0x000fc600078e0a08 */
[----:B------:R-:W-:Y:S04]  /*2bfd0*/  STL [R1+0x4720], R87 ;  /* 0x0047205701007387 */ /* 0x000fe80000100800 */
[----:B------:R-:W-:Y:S04]  /*2bfe0*/  STL.64 [R1+0x4678], R84 ;  /* 0x0046785401007387 */ /* 0x000fe80000100a00 */
[----:B------:R-:W-:Y:S04]  /*2bff0*/  STL.64 [R1+0x4688], R82 ;  /* 0x0046885201007387 */ /* 0x000fe80000100a00 */
[----:B------:R0:W-:Y:S04]  /*2c000*/  STL.64 [R1+0x4668], R4 ;  /* 0x0046680401007387 */ /* 0x0001e80000100a00 */
[----:B--2---:R-:W-:Y:S01]  /*2c010*/  STL [R1+0x4730], R92 ;  /* 0x0047305c01007387 */ /* 0x004fe20000100800 */
[----:B------:R-:W-:-:S03]  /*2c020*/  ISETP.GT.U32.AND P5, PT, R8, R10, PT ;  /* 0x0000000a0800720c */ /* 0x000fc60003fa4070 */
[----:B------:R2:W-:Y:S01]  /*2c030*/  STL.64 [R1+0x4698], R8 ;  /* 0x0046980801007387 */ /* 0x0005e20000100a00 */
[----:B----4-:R-:W4:Y:S09]  /*2c040*/  LDC R41, c[0x0][0x3b0] ;  /* 0x0000ec00ff297b82 */ /* 0x010f320000000800 */
[----:B------:R-:W-:Y:S01]  /*2c050*/  @!P5 IMAD.IADD R10, R10, 0x1, -R8 ;  /* 0x000000010a0ad824 */ /* 0x000fe200078e0a08 */
[----:B------:R-:W-:-:S02]  /*2c060*/  ISETP.GE.AND P5, PT, R92, RZ, PT ;  /* 0x000000ff5c00720c */ /* 0x000fc40003fa6270 */
[----:B-1----:R-:W-:-:S11]  /*2c070*/  SEL R12, R17, R24, !P4 ;  /* 0x00000018110c7207 */ /* 0x002fd60006000000 */
[----:B------:R-:W-:-:S05]  /*2c080*/  @!P5 IMAD.MOV R10, RZ, RZ, -R10 ;  /* 0x000000ffff0ad224 */ /* 0x000fca00078e0a0a */
[C---:B------:R-:W-:Y:S02]  /*2c090*/  SEL R80, R17.reuse, R10, !P4 ;  /* 0x0000000a11507207 */ /* 0x040fe40006000000 */
[----:B------:R-:W-:Y:S01]  /*2c0a0*/  SEL R10, R17, R25, !P4 ;  /* 0x00000019110a7207 */ /* 0x000fe20006000000 */
[----:B---3--:R-:W-:Y:S04]  /*2c0b0*/  STL [R1+0x4748], R21 ;  /* 0x0047481501007387 */ /* 0x008fe80000100800 */
[----:B------:R-:W3:Y:S04]  /*2c0c0*/  LDL.LU R68, [R1+0x35c] ;  /* 0x00035c0001447983 */ /* 0x000ee80000300800 */
        /* <DEDUP_REMOVED lines=31> */
[----:B------:R-:W2:Y:S01]  /*2c2c0*/  LDL.LU R25, [R1+0x4818] ;  /* 0x0048180001197983 */ /* 0x000ea20000300800 */
[----:B----4-:R-:W-:-:S02]  /*2c2d0*/  IMAD R80, R80, R41, RZ ;  /* 0x0000002950507224 */ /* 0x010fc400078e02ff */
[----:B------:R-:W-:Y:S01]  /*2c2e0*/  VIADD R16, R92, 0x66 ;  /* 0x000000665c107836 */ /* 0x000fe20000000000 */
[----:B------:R-:W-:Y:S01]  /*2c2f0*/  SEL R18, R17, R18, !P4 ;  /* 0x0000001211127207 */ /* 0x000fe20006000000 */
[----:B------:R-:W-:Y:S01]  /*2c300*/  STL [R1+0x45a4], R17 ;  /* 0x0045a41101007387 */ /* 0x000fe20000100800 */
[----:B0-----:R-:W-:-:S03]  /*2c310*/  IMAD.WIDE R2, R80, 0x2, R6 ;  /* 0x0000000250027825 */ /* 0x001fc600078e0206 */
[----:B------:R-:W-:Y:S01]  /*2c320*/  STL [R1+0x46e0], R16 ;  /* 0x0046e01001007387 */ /* 0x000fe20000100800 */
[----:B------:R-:W-:Y:S01]  /*2c330*/  IMAD R18, R18, R86, RZ ;  /* 0x0000005612127224 */ /* 0x000fe200078e02ff */
[----:B------:R-:W-:Y:S02]  /*2c340*/  ISETP.GT.U32.AND P5, PT, R8, R22, PT ;  /* 0x000000160800720c */ /* 0x000fe40003fa4070 */
[C---:B------:R-:W-:Y:S02]  /*2c350*/  SEL R79, R17.reuse, R79, !P4 ;  /* 0x0000004f114f7207 */ /* 0x040fe40006000000 */
[----:B------:R-:W-:-:S03]  /*2c360*/  SEL R78, R17, R78, !P4 ;  /* 0x0000004e114e7207 */ /* 0x000fc60006000000 */
[----:B------:R-:W-:Y:S01]  /*2c370*/  IMAD R79, R79, R41, RZ ;  /* 0x000000294f4f7224 */ /* 0x000fe200078e02ff */
[C---:B------:R-:W-:Y:S01]  /*2c380*/  SEL R77, R17.reuse, R77, !P4 ;  /* 0x0000004d114d7207 */ /* 0x040fe20006000000 */
[----:B------:R-:W-:Y:S01]  /*2c390*/  IMAD R78, R78, R41, RZ ;  /* 0x000000294e4e7224 */ /* 0x000fe200078e02ff */
[----:B------:R-:W-:-:S03]  /*2c3a0*/  SEL R76, R17, R76, !P4 ;  /* 0x0000004c114c7207 */ /* 0x000fc60006000000 */
[-C--:B------:R-:W-:Y:S01]  /*2c3b0*/  IMAD R77, R77, R41.reuse, RZ ;  /* 0x000000294d4d7224 */ /* 0x080fe200078e02ff */
[----:B------:R-:W-:Y:S01]  /*2c3c0*/  SEL R74, R17, R74, !P4 ;  /* 0x0000004a114a7207 */ /* 0x000fe20006000000 */
[----:B------:R-:W-:-:S04]  /*2c3d0*/  IMAD R76, R76, R41, RZ ;  /* 0x000000294c4c7224 */ /* 0x000fc800078e02ff */
[----:B------:R-:W-:Y:S01]  /*2c3e0*/  IMAD R74, R74, R41, RZ ;  /* 0x000000294a4a7224 */ /* 0x000fe200078e02ff */
[C---:B------:R-:W-:Y:S02]  /*2c3f0*/  SEL R75, R17.reuse, R75, !P4 ;  /* 0x0000004b114b7207 */ /* 0x040fe40006000000 */
[C---:B------:R-:W-:Y:S02]  /*2c400*/  SEL R73, R17.reuse, R73, !P4 ;  /* 0x0000004911497207 */ /* 0x040fe40006000000 */
[C---:B------:R-:W-:Y:S02]  /*2c410*/  SEL R72, R17.reuse, R72, !P4 ;  /* 0x0000004811487207 */ /* 0x040fe40006000000 */
[C---:B------:R-:W-:Y:S02]  /*2c420*/  SEL R71, R17.reuse, R71, !P4 ;  /* 0x0000004711477207 */ /* 0x040fe40006000000 */
[C---:B------:R-:W-:Y:S02]  /*2c430*/  SEL R70, R17.reuse, R70, !P4 ;  /* 0x0000004611467207 */ /* 0x040fe40006000000 */
[----:B------:R-:W-:Y:S01]  /*2c440*/  SEL R69, R17, R69, !P4 ;  /* 0x0000004511457207 */ /* 0x000fe20006000000 */
[----:B------:R-:W-:-:S02]  /*2c450*/  IMAD R75, R75, R41, RZ ;  /* 0x000000294b4b7224 */ /* 0x000fc400078e02ff */
[-C--:B------:R-:W-:Y:S02]  /*2c460*/  IMAD R73, R73, R41.reuse, RZ ;  /* 0x0000002949497224 */ /* 0x080fe400078e02ff */
[-C--:B------:R-:W-:Y:S02]  /*2c470*/  IMAD R72, R72, R41.reuse, RZ ;  /* 0x0000002948487224 */ /* 0x080fe400078e02ff */
[-C--:B------:R-:W-:Y:S02]  /*2c480*/  IMAD R71, R71, R41.reuse, RZ ;  /* 0x0000002947477224 */ /* 0x080fe400078e02ff */
[-C--:B------:R-:W-:Y:S02]  /*2c490*/  IMAD R70, R70, R41.reuse, RZ ;  /* 0x0000002946467224 */ /* 0x080fe400078e02ff */
[----:B------:R-:W-:Y:S01]  /*2c4a0*/  IMAD R69, R69, R41, RZ ;  /* 0x0000002945457224 */ /* 0x000fe200078e02ff */
[C---:B---3--:R-:W-:Y:S02]  /*2c4b0*/  SEL R68, R17.reuse, R68, !P4 ;  /* 0x0000004411447207 */ /* 0x048fe40006000000 */
[----:B--2---:R-:W-:-:S02]  /*2c4c0*/  SEL R67, R17, R67, !P4 ;  /* 0x0000004311437207 */ /* 0x004fc40006000000 */
[----:B------:R-:W-:Y:S01]  /*2c4d0*/  SEL R62, R17, R62, !P4 ;  /* 0x0000003e113e7207 */ /* 0x000fe20006000000 */
[----:B------:R-:W-:Y:S02]  /*2c4e0*/  IMAD R68, R68, R41, RZ ;  /* 0x0000002944447224 */ /* 0x000fe400078e02ff */
[----:B------:R-:W-:-:S05]  /*2c4f0*/  IMAD.WIDE R4, R80, 0x2, R24 ;  /* 0x0000000250047825 */ /* 0x000fca00078e0218 */
[----:B------:R0:W-:Y:S04]  /*2c500*/  STL.64 [R1+0x7f8], R4 ;  /* 0x0007f80401007387 */ /* 0x0001e80000100a00 */
[----:B------:R1:W-:Y:S04]  /*2c510*/  STL.64 [R1+0x7f0], R2 ;  /* 0x0007f00201007387 */ /* 0x0003e80000100a00 */
[----:B------:R-:W-:Y:S01]  /*2c520*/  STL [R1+0x4798], R18 ;  /* 0x0047981201007387 */ /* 0x000fe20000100800 */
[----:B------:R-:W-:-:S04]  /*2c530*/  IMAD.WIDE R8, R78, 0x2, R24 ;  /* 0x000000024e087825 */ /* 0x000fc800078e0218 */
[----:B0-----:R-:W-:-:S04]  /*2c540*/  IMAD.WIDE R4, R79, 0x2, R24 ;  /* 0x000000024f047825 */ /* 0x001fc800078e0218 */
[--C-:B-1----:R-:W-:Y:S01]  /*2c550*/  IMAD.WIDE R2, R79, 0x2, R6.reuse ;  /* 0x000000024f027825 */ /* 0x102fe200078e0206 */
[----:B------:R0:W-:Y:S04]  /*2c560*/  STL.64 [R1+0x7e8], R4 ;  /* 0x0007e80401007387 */ /* 0x0001e80000100a00 */
[----:B------:R1:W-:Y:S04]  /*2c570*/  STL.64 [R1+0x7e0], R2 ;  /* 0x0007e00201007387 */ /* 0x0003e80000100a00 */
[----:B------:R2:W-:Y:S01]  /*2c580*/  STL.64 [R1+0x7d8], R8 ;  /* 0x0007d80801007387 */ /* 0x0005e20000100a00 */
[----:B0-----:R-:W-:-:S04]  /*2c590*/  IMAD.WIDE R4, R78, 0x2, R6 ;  /* 0x000000024e047825 */ /* 0x001fc800078e0206 */
[----:B-1----:R-:W-:-:S04]  /*2c5a0*/  IMAD.WIDE R2, R77, 0x2, R24 ;  /* 0x000000024d027825 */ /* 0x002fc800078e0218 */
[----:B--2---:R-:W-:Y:S01]  /*2c5b0*/  IMAD.WIDE R8, R77, 0x2, R6 ;  /* 0x000000024d087825 */ /* 0x004fe200078e0206 */
[----:B------:R0:W-:Y:S04]  /*2c5c0*/  STL.64 [R1+0x7d0], R4 ;  /* 0x0007d00401007387 */ /* 0x0001e80000100a00 */
[----:B------:R1:W-:Y:S04]  /*2c5d0*/  STL.64 [R1+0x7c8], R2 ;  /* 0x0007c80201007387 */ /* 0x0003e80000100a00 */
[----:B------:R2:W-:Y:S01]  /*2c5e0*/  STL.64 [R1+0x7c0], R8 ;  /* 0x0007c00801007387 */ /* 0x0005e20000100a00 */
[----:B------:R-:W-:-:S02]  /*2c5f0*/  SEL R55, R17, R55, !P4 ;  /* 0x0000003711377207 */ /* 0x000fc40006000000 */
[----:B------:R-:W-:Y:S01]  /*2c600*/  SEL R66, R17, R66, !P4 ;  /* 0x0000004211427207 */ /* 0x000fe20006000000 */
[----:B0-----:R-:W-:-:S04]  /*2c610*/  IMAD.WIDE R4, R76, 0x2, R24 ;  /* 0x000000024c047825 */ /* 0x001fc800078e0218 */
[----:B-1----:R-:W-:-:S04]  /*2c620*/  IMAD.WIDE R2, R76, 0x2, R6 ;  /* 0x000000024c027825 */ /* 0x002fc800078e0206 */
[----:B--2---:R-:W-:Y:S01]  /*2c630*/  IMAD.WIDE R8, R74, 0x2, R24 ;  /* 0x000000024a087825 */ /* 0x004fe200078e0218 */
[----:B------:R0:W-:Y:S01]  /*2c640*/  STL.64 [R1+0x7b8], R4 ;  /* 0x0007b80401007387 */ /* 0x0001e20000100a00 */
[C---:B------:R-:W-:Y:S02]  /*2c650*/  SEL R65, R17.reuse, R65, !P4 ;  /* 0x0000004111417207 */ /* 0x040fe40006000000 */
[C---:B------:R-:W-:Y:S02]  /*2c660*/  SEL R64, R17.reuse, R64, !P4 ;  /* 0x0000004011407207 */ /* 0x040fe40006000000 */
[C---:B------:R-:W-:Y:S02]  /*2c670*/  SEL R63, R17.reuse, R63, !P4 ;  /* 0x0000003f113f7207 */ /* 0x040fe40006000000 */
[C---:B------:R-:W-:Y:S02]  /*2c680*/  SEL R61, R17.reuse, R61, !P4 ;  /* 0x0000003d113d7207 */ /* 0x040fe40006000000 */
[----:B------:R-:W-:-:S02]  /*2c690*/  SEL R60, R17, R60, !P4 ;  /* 0x0000003c113c7207 */ /* 0x000fc40006000000 */
[C---:B------:R-:W-:Y:S02]  /*2c6a0*/  SEL R59, R17.reuse, R59, !P4 ;  /* 0x0000003b113b7207 */ /* 0x040fe40006000000 */
[C---:B------:R-:W-:Y:S02]  /*2c6b0*/  SEL R58, R17.reuse, R58, !P4 ;  /* 0x0000003a113a7207 */ /* 0x040fe40006000000 */
[C---:B------:R-:W-:Y:S02]  /*2c6c0*/  SEL R57, R17.reuse, R57, !P4 ;  /* 0x0000003911397207 */ /* 0x040fe40006000000 */
[C---:B------:R-:W-:Y:S02]  /*2c6d0*/  SEL R53, R17.reuse, R53, !P4 ;  /* 0x0000003511357207 */ /* 0x040fe40006000000 */
[----:B------:R-:W-:Y:S01]  /*2c6e0*/  SEL R51, R17, R51, !P4 ;  /* 0x0000003311337207 */ /* 0x000fe20006000000 */
[----:B0-----:R-:W-:-:S04]  /*2c6f0*/  IMAD.WIDE R4, R74, 0x2, R6 ;  /* 0x000000024a047825 */ /* 0x001fc800078e0206 */
[-C--:B------:R-:W-:Y:S01]  /*2c700*/  IMAD R62, R62, R41.reuse, RZ ;  /* 0x000000293e3e7224 */ /* 0x080fe200078e02ff */
[----:B------:R0:W-:Y:S04]  /*2c710*/  STL.64 [R1+0x7b0], R2 ;  /* 0x0007b00201007387 */ /* 0x0001e80000100a00 */
[----:B------:R-:W-:Y:S01]  /*2c720*/  STL.64 [R1+0x670], R8 ;  /* 0x0006700801007387 */ /* 0x000fe20000100a00 */
[----:B------:R-:W-:-:S03]  /*2c730*/  IMAD R55, R55, R41, RZ ;  /* 0x0000002937377224 */ /* 0x000fc600078e02ff */
[----:B------:R1:W-:Y:S01]  /*2c740*/  STL.64 [R1+0x668], R4 ;  /* 0x0006680401007387 */ /* 0x0003e20000100a00 */
[-C--:B------:R-:W-:Y:S02]  /*2c750*/  IMAD R67, R67, R41.reuse, RZ ;  /* 0x0000002943437224 */ /* 0x080fe400078e02ff */
[-C--:B------:R-:W-:Y:S02]  /*2c760*/  IMAD R66, R66, R41.reuse, RZ ;  /* 0x0000002942427224 */ /* 0x080fe400078e02ff */
[-C--:B------:R-:W-:Y:S02]  /*2c770*/  IMAD R65, R65, R41.reuse, RZ ;  /* 0x0000002941417224 */ /* 0x080fe400078e02ff */
[-C--:B------:R-:W-:Y:S02]  /*2c780*/  IMAD R64, R64, R41.reuse, RZ ;  /* 0x0000002940407224 */ /* 0x080fe400078e02ff */
[----:B------:R-:W-:Y:S02]  /*2c790*/  IMAD R63, R63, R41, RZ ;  /* 0x000000293f3f7224 */ /* 0x000fe400078e02ff */
[----:B0-----:R-:W-:-:S04]  /*2c7a0*/  IMAD.WIDE R2, R68, 0x2, R24 ;  /* 0x0000000244027825 */ /* 0x001fc800078e0218 */
[----:B-1----:R-:W-:-:S04]  /*2c7b0*/  IMAD.WIDE R4, R62, 0x2, R24 ;  /* 0x000000023e047825 */ /* 0x002fc800078e0218 */
[-C--:B------:R-:W-:Y:S02]  /*2c7c0*/  IMAD R61, R61, R41.reuse, RZ ;  /* 0x000000293d3d7224 */ /* 0x080fe400078e02ff */
[-C--:B------:R-:W-:Y:S02]  /*2c7d0*/  IMAD R60, R60, R41.reuse, RZ ;  /* 0x000000293c3c7224 */ /* 0x080fe400078e02ff */
[-C--:B------:R-:W-:Y:S02]  /*2c7e0*/  IMAD R59, R59, R41.reuse, RZ ;  /* 0x000000293b3b7224 */ /* 0x080fe400078e02ff */
[-C--:B------:R-:W-:Y:S02]  /*2c7f0*/  IMAD R58, R58, R41.reuse, RZ ;  /* 0x000000293a3a7224 */ /* 0x080fe400078e02ff */
[-C--:B------:R-:W-:Y:S02]  /*2c800*/  IMAD R57, R57, R41.reuse, RZ ;  /* 0x0000002939397224 */ /* 0x080fe400078e02ff */
[----:B------:R-:W-:-:S02]  /*2c810*/  IMAD R53, R53, R41, RZ ;  /* 0x0000002935357224 */ /* 0x000fc400078e02ff */
[----:B------:R-:W-:Y:S02]  /*2c820*/  IMAD R51, R51, R41, RZ ;  /* 0x0000002933337224 */ /* 0x000fe400078e02ff */
[--C-:B------:R-:W-:Y:S01]  /*2c830*/  IMAD.WIDE R40, R68, 0x2, R6.reuse ;  /* 0x0000000244287825 */ /* 0x100fe200078e0206 */
[----:B------:R0:W-:Y:S03]  /*2c840*/  STL.64 [R1+0x610], R2 ;  /* 0x0006100201007387 */ /* 0x0001e60000100a00 */
[--C-:B------:R-:W-:Y:S01]  /*2c850*/  IMAD.WIDE R38, R62, 0x2, R6.reuse ;  /* 0x000000023e267825 */ /* 0x100fe200078e0206 */
[----:B------:R1:W-:Y:S04]  /*2c860*/  STL.64 [R1+0x5b0], R4 ;  /* 0x0005b00401007387 */ /* 0x0003e80000100a00 */
[----:B------:R-:W-:Y:S01]  /*2c870*/  STL.64 [R1+0x608], R40 ;  /* 0x0006082801007387 */ /* 0x000fe20000100a00 */
[----:B------:R-:W-:-:S04]  /*2c880*/  IMAD.WIDE R8, R73, 0x2, R6 ;  /* 0x0000000249087825 */ /* 0x000fc800078e0206 */
[----:B0-----:R-:W-:-:S04]  /*2c890*/  IMAD.WIDE R2, R55, 0x2, R24 ;  /* 0x0000000237027825 */ /* 0x001fc800078e0218 */
[----:B-1----:R-:W-:Y:S01]  /*2c8a0*/  IMAD.WIDE R4, R55, 0x2, R6 ;  /* 0x0000000237047825 */ /* 0x002fe200078e0206 */
[----:B------:R0:W-:Y:S04]  /*2c8b0*/  STL.64 [R1+0x550], R2 ;  /* 0x0005500201007387 */ /* 0x0001e80000100a00 */
[----:B------:R-:W-:Y:S04]  /*2c8c0*/  STL.64 [R1+0x5a8], R38 ;  /* 0x0005a82601007387 */ /* 0x000fe80000100a00 */
[----:B------:R1:W-:Y:S01]  /*2c8d0*/  STL.64 [R1+0x548], R4 ;  /* 0x0005480401007387 */ /* 0x0003e20000100a00 */
[----:B0-----:R-:W-:-:S04]  /*2c8e0*/  IMAD.WIDE R2, R73, 0x2, R24 ;  /* 0x0000000249027825 */ /* 0x001fc800078e0218 */
[C---:B-1----:R-:W-:Y:S01]  /*2c8f0*/  IMAD.WIDE R4, R67.reuse, 0x2, R24 ;  /* 0x0000000243047825 */ /* 0x042fe200078e0218 */
        /* <DEDUP_REMOVED lines=9> */
[----:B0-----:R-:W-:-:S04]  /*2c990*/  IMAD.WIDE R2, R53, 0x2, R24 ;  /* 0x0000000235027825 */ /* 0x001fc800078e0218 */
[----:B-1----:R-:W-:-:S04]  /*2c9a0*/  IMAD.WIDE R8, R53, 0x2, R6 ;  /* 0x0000000235087825 */ /* 0x002fc800078e0206 */
[C---:B--2---:R-:W-:Y:S01]  /*2c9b0*/  IMAD.WIDE R4, R72.reuse, 0x2, R24 ;  /* 0x0000000248047825 */ /* 0x044fe200078e0218 */
        /* <DEDUP_REMOVED lines=25> */
[----:B------:R-:W-:Y:S04]  /*2cb50*/  STL.64 [R1+0x5d8], R8 ;  /* 0x0005d80801007387 */ /* 0x000fe80000100a00 */
[----:B------:R-:W2:Y:S04]  /*2cb60*/  LDL.LU R31, [R1] ;  /* 0x00000000011f7983 */ /* 0x000ea80000300800 */
[----:B------:R1:W-:Y:S01]  /*2cb70*/  STL.64 [R1+0x580], R4 ;  /* 0x0005800401007387 */ /* 0x0003e20000100a00 */
[----:B0-----:R-:W-:-:S04]  /*2cb80*/  IMAD.WIDE R2, R59, 0x2, R6 ;  /* 0x000000023b027825 */ /* 0x001fc800078e0206 */
[----:B-1----:R-:W-:-:S04]  /*2cb90*/  IMAD.WIDE R4, R70, 0x2, R24 ;  /* 0x0000000246047825 */ /* 0x002fc800078e0218 */
[----:B------:R-:W-:Y:S01]  /*2cba0*/  IMAD.WIDE R8, R70, 0x2, R6 ;  /* 0x0000000246087825 */ /* 0x000fe200078e0206 */
[----:B------:R0:W-:Y:S04]  /*2cbb0*/  STL.64 [R1+0x578], R2 ;  /* 0x0005780201007387 */ /* 0x0001e80000100a00 */
[----:B------:R1:W-:Y:S04]  /*2cbc0*/  STL.64 [R1+0x630], R4 ;  /* 0x0006300401007387 */ /* 0x0003e80000100a00 */
[----:B------:R3:W-:Y:S01]  /*2cbd0*/  STL.64 [R1+0x628], R8 ;  /* 0x0006280801007387 */ /* 0x0007e20000100a00 */
[----:B0-----:R-:W-:-:S04]  /*2cbe0*/  IMAD.WIDE R2, R64, 0x2, R24 ;  /* 0x0000000240027825 */ /* 0x001fc800078e0218 */
[----:B-1----:R-:W-:-:S04]  /*2cbf0*/  IMAD.WIDE R4, R64, 0x2, R6 ;  /* 0x0000000240047825 */ /* 0x002fc800078e0206 */
[C---:B---3--:R-:W-:Y:S01]  /*2cc00*/  IMAD.WIDE R8, R58.reuse, 0x2, R24 ;  /* 0x000000023a087825 */ /* 0x048fe200078e0218 */
[----:B------:R0:W-:Y:S04]  /*2cc10*/  STL.64 [R1+0x5d0], R2 ;  /* 0x0005d00201007387 */ /* 0x0001e80000100a00 */
[----:B------:R1:W-:Y:S04]  /*2cc20*/  STL.64 [R1+0x5c8], R4 ;  /* 0x0005c80401007387 */ /* 0x0003e80000100a00 */
[----:B------:R-:W-:Y:S04]  /*2cc30*/  STL.64 [R1+0x570], R8 ;  /* 0x0005700801007387 */ /* 0x000fe80000100a00 */
[----:B------:R-:W3:Y:S01]  /*2cc40*/  LDL.LU R34, [R1+0x8] ;  /* 0x0000080001227983 */ /* 0x000ee20000300800 */
[----:B0-----:R-:W-:-:S04]  /*2cc50*/  IMAD.WIDE R2, R58, 0x2, R6 ;  /* 0x000000023a027825 */ /* 0x001fc800078e0206 */
[C---:B-1----:R-:W-:Y:S01]  /*2cc60*/  IMAD.WIDE R4, R75.reuse, 0x2, R24 ;  /* 0x000000024b047825 */ /* 0x042fe200078e0218 */
[----:B------:R0:W-:Y:S04]  /*2cc70*/  STL.64 [R1+0x568], R2 ;  /* 0x0005680201007387 */ /* 0x0001e80000100a00 */
[----:B------:R1:W-:Y:S04]  /*2cc80*/  STL.64 [R1+0x680], R4 ;  /* 0x0006800401007387 */ /* 0x0003e80000100a00 */
[----:B------:R-:W4:Y:S01]  /*2cc90*/  LDL.LU R35, [R1+0x4] ;  /* 0x0000040001237983 */ /* 0x000f220000300800 */
[----:B0-----:R-:W-:-:S05]  /*2cca0*/  IMAD.WIDE R2, R75, 0x2, R6 ;  /* 0x000000024b027825 */ /* 0x001fca00078e0206 */
[----:B------:R0:W-:Y:S04]  /*2ccb0*/  STL.64 [R1+0x678], R2 ;  /* 0x0006780201007387 */ /* 0x0001e80000100a00 */
[----:B------:R-:W4:Y:S01]  /*2ccc0*/  LDL.LU R30, [R1+0xc] ;  /* 0x00000c00011e7983 */ /* 0x000f220000300800 */
[----:B-1----:R-:W-:-:S04]  /*2ccd0*/  IMAD.WIDE R4, R69, 0x2, R24 ;  /* 0x0000000245047825 */ /* 0x002fc800078e0218 */
[----:B------:R-:W-:Y:S01]  /*2cce0*/  IMAD.WIDE R8, R63, 0x2, R24 ;  /* 0x000000023f087825 */ /* 0x000fe200078e0218 */
[----:B------:R1:W-:Y:S04]  /*2ccf0*/  STL.64 [R1+0x620], R4 ;  /* 0x0006200401007387 */ /* 0x0003e80000100a00 */
[----:B------:R-:W4:Y:S01]  /*2cd00*/  LDL.LU R32, [R1+0x10] ;  /* 0x0000100001207983 */ /* 0x000f220000300800 */
[----:B0-----:R-:W-:-:S05]  /*2cd10*/  IMAD.WIDE R2, R69, 0x2, R6 ;  /* 0x0000000245027825 */ /* 0x001fca00078e0206 */
[----:B------:R0:W-:Y:S04]  /*2cd20*/  STL.64 [R1+0x618], R2 ;  /* 0x0006180201007387 */ /* 0x0001e80000100a00 */
[----:B------:R-:W-:Y:S01]  /*2cd30*/  STL.64 [R1+0x5c0], R8 ;  /* 0x0005c00801007387 */ /* 0x000fe20000100a00 */
[----:B-1----:R-:W-:-:S03]  /*2cd40*/  IMAD.WIDE R4, R81, 0x2, R24 ;  /* 0x0000000251047825 */ /* 0x002fc600078e0218 */
[----:B------:R-:W-:Y:S04]  /*2cd50*/  STL.64 [R1+0x46a8], R8 ;  /* 0x0046a80801007387 */ /* 0x000fe80000100a00 */
[----:B------:R-:W4:Y:S01]  /*2cd60*/  LDL.LU R33, [R1+0x14] ;  /* 0x0000140001217983 */ /* 0x000f220000300800 */
[----:B0-----:R-:W-:-:S05]  /*2cd70*/  IMAD.WIDE R2, R63, 0x2, R6 ;  /* 0x000000023f027825 */ /* 0x001fca00078e0206 */
[----:B------:R-:W-:Y:S04]  /*2cd80*/  STL.64 [R1+0x5b8], R2 ;  /* 0x0005b80201007387 */ /* 0x000fe80000100a00 */
[----:B------:R-:W-:Y:S04]  /*2cd90*/  STL.64 [R1+0x518], R4 ;  /* 0x0005180401007387 */ /* 0x000fe80000100a00 */
[----:B------:R0:W-:Y:S04]  /*2cda0*/  STL.64 [R1+0x46b0], R2 ;  /* 0x0046b00201007387 */ /* 0x0001e80000100a00 */
[----:B------:R-:W4:Y:S04]  /*2cdb0*/  LDL.LU R36, [R1+0x1c] ;  /* 0x00001c0001247983 */ /* 0x000f280000300800 */
[----:B------:R-:W4:Y:S01]  /*2cdc0*/  LDL.LU R37, [R1+0x18] ;  /* 0x0000180001257983 */ /* 0x000f220000300800 */
[----:B------:R-:W-:-:S04]  /*2cdd0*/  IMAD.WIDE R82, R57, 0x2, R24 ;  /* 0x0000000239527825 */ /* 0x000fc800078e0218 */
[----:B------:R-:W-:-:S04]  /*2cde0*/  IMAD.WIDE R88, R57, 0x2, R6 ;  /* 0x0000000239587825 */ /* 0x000fc800078e0206 */
[----:B0-----:R-:W-:-:S05]  /*2cdf0*/  IMAD.WIDE R2, R81, 0x2, R6 ;  /* 0x0000000251027825 */ /* 0x001fca00078e0206 */
[----:B------:R2:W-:Y:S04]  /*2ce00*/  STL.64 [R1+0x510], R2 ;  /* 0x0005100201007387 */ /* 0x0005e80000100a00 */
[----:B------:R-:W4:Y:S04]  /*2ce10*/  LDL.LU R91, [R1+0x20] ;  /* 0x00002000015b7983 */ /* 0x000f280000300800 */
[----:B------:R-:W-:Y:S04]  /*2ce20*/  STL.64 [R1+0x560], R82 ;  /* 0x0005605201007387 */ /* 0x000fe80000100a00 */
[----:B------:R-:W-:Y:S04]  /*2ce30*/  STL.64 [R1+0x46b8], R82 ;  /* 0x0046b85201007387 */ /* 0x000fe80000100a00 */
[----:B------:R-:W-:Y:S04]  /*2ce40*/  STL.64 [R1+0x558], R88 ;  /* 0x0005585801007387 */ /* 0x000fe80000100a00 */
[----:B------:R-:W-:Y:S04]  /*2ce50*/  STL.64 [R1+0x46c0], R88 ;  /* 0x0046c05801007387 */ /* 0x000fe80000100a00 */
[----:B------:R-:W4:Y:S01]  /*2ce60*/  LDL.LU R26, [R1+0x24] ;  /* 0x00002400011a7983 */ /* 0x000f220000300800 */
[----:B------:R-:W-:-:S02]  /*2ce70*/  SEL R56, R17, R56, !P4 ;  /* 0x0000003811387207 */ /* 0x000fc40006000000 */
[C---:B------:R-:W-:Y:S02]  /*2ce80*/  SEL R54, R17.reuse, R54, !P4 ;  /* 0x0000003611367207 */ /* 0x040fe40006000000 */
        /* <DEDUP_REMOVED lines=16> */
[----:B--2---:R-:W-:-:S04]  /*2cf90*/  IMAD.WIDE R2, R31, 0x2, R6 ;  /* 0x000000021f027825 */ /* 0x004fc800078e0206 */
[----:B------:R-:W-:Y:S02]  /*2cfa0*/  IMAD.WIDE R16, R31, 0x2, R24 ;  /* 0x000000021f107825 */ /* 0x000fe400078e0218 */
[----:B------:R-:W2:Y:S04]  /*2cfb0*/  LDL.LU R31, [R1+0x28] ;  /* 0x00002800011f7983 */ /* 0x000ea80000300800 */
[----:B------:R3:W-:Y:S04]  /*2cfc0*/  STL.64 [R1+0x500], R2 ;  /* 0x0005000201007387 */ /* 0x0007e80000100a00 */
[----:B------:R-:W-:Y:S04]  /*2cfd0*/  STL.64 [R1+0x508], R16 ;  /* 0x0005081001007387 */ /* 0x000fe80000100a00 */
[----:B------:R-:W-:Y:S04]  /*2cfe0*/  STL.64 [R1+0x46e8], R16 ;  /* 0x0046e81001007387 */ /* 0x000fe80000100a00 */
[----:B------:R-:W2:Y:S01]  /*2cff0*/  LDL.LU R29, [R1+0x30] ;  /* 0x00003000011d7983 */ /* 0x000ea20000300800 */
[----:B---3--:R-:W-:-:S04]  /*2d000*/  IMAD.WIDE R2, R34, 0x2, R6 ;  /* 0x0000000222027825 */ /* 0x008fc800078e0206 */
[--C-:B------:R-:W-:Y:S01]  /*2d010*/  IMAD.WIDE R84, R34, 0x2, R24.reuse ;  /* 0x0000000222547825 */ /* 0x100fe200078e0218 */
[----:B------:R0:W-:Y:S03]  /*2d020*/  STL.64 [R1+0x4f0], R2 ;  /* 0x0004f00201007387 */ /* 0x0001e60000100a00 */
[----:B----4-:R-:W-:-:S04]  /*2d030*/  IMAD.WIDE R4, R35, 0x2, R24 ;  /* 0x0000000223047825 */ /* 0x010fc800078e0218 */
[----:B0-----:R-:W-:Y:S01]  /*2d040*/  IMAD.WIDE R2, R35, 0x2, R6 ;  /* 0x0000000223027825 */ /* 0x001fe200078e0206 */
[----:B------:R-:W-:Y:S04]  /*2d050*/  STL.64 [R1+0x4e8], R4 ;  /* 0x0004e80401007387 */ /* 0x000fe80000100a00 */
[----:B------:R-:W3:Y:S04]  /*2d060*/  LDL.LU R27, [R1+0x2c] ;  /* 0x00002c00011b7983 */ /* 0x000ee80000300800 */
[----:B------:R-:W4:Y:S04]  /*2d070*/  LDL.LU R34, [R1+0x34] ;  /* 0x0000340001227983 */ /* 0x000f280000300800 */
[----:B------:R0:W-:Y:S04]  /*2d080*/  STL.64 [R1+0x4e0], R2 ;  /* 0x0004e00201007387 */ /* 0x0001e80000100a00 */
[----:B------:R-:W-:Y:S04]  /*2d090*/  STL.64 [R1+0x4f8], R84 ;  /* 0x0004f85401007387 */ /* 0x000fe80000100a00 */
[----:B------:R-:W-:Y:S04]  /*2d0a0*/  STL.64 [R1+0x46c8], R84 ;  /* 0x0046c85401007387 */ /* 0x000fe80000100a00 */
[----:B------:R-:W4:Y:S01]  /*2d0b0*/  LDL.LU R35, [R1+0x38] ;  /* 0x0000380001237983 */ /* 0x000f220000300800 */
[----:B0-----:R-:W-:-:S05]  /*2d0c0*/  IMAD.WIDE R2, R30, 0x2, R24 ;  /* 0x000000021e027825 */ /* 0x001fca00078e0218 */
[----:B------:R0:W-:Y:S04]  /*2d0d0*/  STL.64 [R1+0x4d8], R2 ;  /* 0x0004d80201007387 */ /* 0x0001e80000100a00 */
[----:B------:R-:W4:Y:S01]  /*2d0e0*/  LDL.LU R28, [R1+0x3c] ;  /* 0x00003c00011c7983 */ /* 0x000f220000300800 */
[----:B------:R-:W-:-:S05]  /*2d0f0*/  IMAD.WIDE R4, R30, 0x2, R6 ;  /* 0x000000021e047825 */ /* 0x000fca00078e0206 */
[----:B------:R1:W-:Y:S01]  /*2d100*/  STL.64 [R1+0x4d0], R4 ;  /* 0x0004d00401007387 */ /* 0x0003e20000100a00 */
[----:B0-----:R-:W-:-:S04]  /*2d110*/  IMAD.WIDE R2, R32, 0x2, R24 ;  /* 0x0000000220027825 */ /* 0x001fc800078e0218 */
[--C-:B------:R-:W-:Y:S01]  /*2d120*/  IMAD.WIDE R8, R33, 0x2, R6.reuse ;  /* 0x0000000221087825 */ /* 0x100fe200078e0206 */
[----:B------:R0:W-:Y:S04]  /*2d130*/  STL.64 [R1+0x4c8], R2 ;  /* 0x0004c80201007387 */ /* 0x0001e80000100a00 */
[----:B------:R-:W4:Y:S01]  /*2d140*/  LDL.LU R30, [R1+0x74] ;  /* 0x00007400011e7983 */ /* 0x000f220000300800 */
[----:B-1----:R-:W-:-:S05]  /*2d150*/  IMAD.WIDE R4, R32, 0x2, R6 ;  /* 0x0000000220047825 */ /* 0x002fca00078e0206 */
[----:B------:R1:W-:Y:S01]  /*2d160*/  STL.64 [R1+0x4c0], R4 ;  /* 0x0004c00401007387 */ /* 0x0003e20000100a00 */
[----:B0-----:R-:W-:-:S05]  /*2d170*/  IMAD.WIDE R2, R33, 0x2, R24 ;  /* 0x0000000221027825 */ /* 0x001fca00078e0218 */
[----:B------:R0:W-:Y:S01]  /*2d180*/  STL.64 [R1+0x4b8], R2 ;  /* 0x0004b80201007387 */ /* 0x0001e20000100a00 */
[----:B-1----:R-:W-:-:S03]  /*2d190*/  IMAD.WIDE R4, R36, 0x2, R24 ;  /* 0x0000000224047825 */ /* 0x002fc600078e0218 */
[----:B------:R-:W-:Y:S04]  /*2d1a0*/  STL.64 [R1+0x4b0], R8 ;  /* 0x0004b00801007387 */ /* 0x000fe80000100a00 */
[----:B------:R-:W4:Y:S04]  /*2d1b0*/  LDL.LU R32, [R1+0x70] ;  /* 0x0000700001207983 */ /* 0x000f280000300800 */
[----:B------:R1:W-:Y:S01]  /*2d1c0*/  STL.64 [R1+0x4a8], R4 ;  /* 0x0004a80401007387 */ /* 0x0003e20000100a00 */
[----:B0-----:R-:W-:-:S05]  /*2d1d0*/  IMAD.WIDE R2, R36, 0x2, R6 ;  /* 0x0000000224027825 */ /* 0x001fca00078e0206 */
[----:B------:R0:W-:Y:S01]  /*2d1e0*/  STL.64 [R1+0x4a0], R2 ;  /* 0x0004a00201007387 */ /* 0x0001e20000100a00 */
[----:B-1----:R-:W-:-:S03]  /*2d1f0*/  IMAD.WIDE R4, R37, 0x2, R24 ;  /* 0x0000000225047825 */ /* 0x002fc600078e0218 */
[----:B------:R-:W4:Y:S01]  /*2d200*/  LDL.LU R33, [R1+0x78] ;  /* 0x0000780001217983 */ /* 0x000f220000300800 */
[----:B0-----:R-:W-:-:S05]  /*2d210*/  IMAD.WIDE R2, R37, 0x2, R6 ;  /* 0x0000000225027825 */ /* 0x001fca00078e0206 */
[----:B------:R0:W-:Y:S04]  /*2d220*/  STL.64 [R1+0x490], R2 ;  /* 0x0004900201007387 */ /* 0x0001e80000100a00 */
[----:B------:R-:W-:Y:S04]  /*2d230*/  STL.64 [R1+0x498], R4 ;  /* 0x0004980401007387 */ /* 0x000fe80000100a00 */
[----:B------:R-:W-:Y:S01]  /*2d240*/  STL.64 [R1+0x46d8], R4 ;  /* 0x0046d80401007387 */ /* 0x000fe20000100a00 */
[----:B------:R-:W-:-:S04]  /*2d250*/  IMAD.WIDE R36, R91, 0x2, R24 ;  /* 0x000000025b247825 */ /* 0x000fc800078e0218 */
[----:B0-----:R-:W-:-:S04]  /*2d260*/  IMAD.WIDE R2, R91, 0x2, R6 ;  /* 0x000000025b027825 */ /* 0x001fc800078e0206 */
[C---:B------:R-:W-:Y:S01]  /*2d270*/  IMAD.WIDE R8, R26.reuse, 0x2, R6 ;  /* 0x000000021a087825 */ /* 0x040fe200078e0206 */
[----:B------:R0:W-:Y:S04]  /*2d280*/  STL.64 [R1+0x480], R2 ;  /* 0x0004800201007387 */ /* 0x0001e80000100a00 */
[----:B------:R-:W-:Y:S01]  /*2d290*/  STL.64 [R1+0x488], R36 ;  /* 0x0004882401007387 */ /* 0x000fe20000100a00 */
[----:B0-----:R-:W-:-:S05]  /*2d2a0*/  IMAD.WIDE R2, R26, 0x2, R24 ;  /* 0x000000021a027825 */ /* 0x001fca00078e0218 */
[----:B------:R0:W-:Y:S04]  /*2d2b0*/  STL.64 [R1+0x478], R2 ;  /* 0x0004780201007387 */ /* 0x0001e80000100a00 */
[----:B------:R-:W-:Y:S01]  /*2d2c0*/  STL.64 [R1+0x470], R8 ;  /* 0x0004700801007387 */ /* 0x000fe20000100a00 */
[----:B--2---:R-:W-:-:S04]  /*2d2d0*/  IMAD.WIDE R4, R31, 0x2, R24 ;  /* 0x000000021f047825 */ /* 0x004fc800078e0218 */
[----:B0-----:R-:W-:Y:S02]  /*2d2e0*/  IMAD.WIDE R2, R31, 0x2, R6 ;  /* 0x000000021f027825 */ /* 0x001fe400078e0206 */
[----:B------:R-:W2:Y:S04]  /*2d2f0*/  LDL.LU R31, [R1+0x7c] ;  /* 0x00007c00011f7983 */ /* 0x000ea80000300800 */
[----:B------:R0:W-:Y:S04]  /*2d300*/  STL.64 [R1+0x468], R4 ;  /* 0x0004680401007387 */ /* 0x0001e80000100a00 */
[----:B------:R1:W-:Y:S01]  /*2d310*/  STL.64 [R1+0x460], R2 ;  /* 0x0004600201007387 */ /* 0x0003e20000100a00 */
[----:B0-----:R-:W-:-:S04]  /*2d320*/  IMAD.WIDE R4, R29, 0x2, R24 ;  /* 0x000000021d047825 */ /* 0x001fc800078e0218 */
[----:B-1----:R-:W-:Y:S02]  /*2d330*/  IMAD.WIDE R2, R29, 0x2, R6 ;  /* 0x000000021d027825 */ /* 0x002fe400078e0206 */
[----:B------:R-:W2:Y:S04]  /*2d340*/  LDL.LU R29, [R1+0x9c] ;  /* 0x00009c00011d7983 */ /* 0x000ea80000300800 */
[----:B------:R3:W-:Y:S04]  /*2d350*/  STL.64 [R1+0x458], R4 ;  /* 0x0004580401007387 */ /* 0x0007e80000100a00 */
[----:B------:R0:W-:Y:S01]  /*2d360*/  STL.64 [R1+0x450], R2 ;  /* 0x0004500201007387 */ /* 0x0001e20000100a00 */
[----:B---3--:R-:W-:-:S04]  /*2d370*/  IMAD.WIDE R4, R27, 0x2, R24 ;  /* 0x000000021b047825 */ /* 0x008fc800078e0218 */
[----:B0-----:R-:W-:-:S04]  /*2d380*/  IMAD.WIDE R2, R27, 0x2, R6 ;  /* 0x000000021b027825 */ /* 0x001fc800078e0206 */
[C---:B----4-:R-:W-:Y:S01]  /*2d390*/  IMAD.WIDE R8, R34.reuse, 0x2, R24 ;  /* 0x0000000222087825 */ /* 0x050fe200078e0218 */
[----:B------:R0:W-:Y:S04]  /*2d3a0*/  STL.64 [R1+0x448], R4 ;  /* 0x0004480401007387 */ /* 0x0001e80000100a00 */
[----:B------:R1:W-:Y:S04]  /*2d3b0*/  STL.64 [R1+0x440], R2 ;  /* 0x0004400201007387 */ /* 0x0003e80000100a00 */
[----:B------:R-:W-:Y:S04]  /*2d3c0*/  STL.64 [R1+0x438], R8 ;  /* 0x0004380801007387 */ /* 0x000fe80000100a00 */
[----:B------:R-:W3:Y:S01]  /*2d3d0*/  LDL.LU R21, [R1+0x98] ;  /* 0x0000980001157983 */ /* 0x000ee20000300800 */
[----:B0-----:R-:W-:-:S04]  /*2d3e0*/  IMAD.WIDE R4, R34, 0x2, R6 ;  /* 0x0000000222047825 */ /* 0x001fc800078e0206 */
[--C-:B-1----:R-:W-:Y:S01]  /*2d3f0*/  IMAD.WIDE R2, R35, 0x2, R24.reuse ;  /* 0x0000000223027825 */ /* 0x102fe200078e0218 */
[----:B------:R-:W-:Y:S04]  /*2d400*/  STL.64 [R1+0x430], R4 ;  /* 0x0004300401007387 */ /* 0x000fe80000100a00 */
[----:B------:R0:W-:Y:S04]  /*2d410*/  STL.64 [R1+0x428], R2 ;  /* 0x0004280201007387 */ /* 0x0001e80000100a00 */
[----:B------:R-:W4:Y:S01]  /*2d420*/  LDL.LU R78, [R1+0xa0] ;  /* 0x0000a000014e7983 */ /* 0x000f220000300800 */
[----:B0-----:R-:W-:-:S04]  /*2d430*/  IMAD.WIDE R2, R28, 0x2, R24 ;  /* 0x000000021c027825 */ /* 0x001fc800078e0218 */
[--C-:B------:R-:W-:Y:S01]  /*2d440*/  IMAD.WIDE R4, R28, 0x2, R6.reuse ;  /* 0x000000021c047825 */ /* 0x100fe200078e0206 */
[----:B------:R0:W-:Y:S04]  /*2d450*/  STL.64 [R1+0x418], R2 ;  /* 0x0004180201007387 */ /* 0x0001e80000100a00 */
[----:B------:R-:W4:Y:S04]  /*2d460*/  LDL.LU R92, [R1+0xa8] ;  /* 0x0000a800015c7983 */ /* 0x000f280000300800 */
[----:B------:R1:W-:Y:S04]  /*2d470*/  STL.64 [R1+0x410], R4 ;  /* 0x0004100401007387 */ /* 0x0003e80000100a00 */
[----:B------:R-:W4:Y:S01]  /*2d480*/  LDL.LU R87, [R1+0xac] ;  /* 0x0000ac0001577983 */ /* 0x000f220000300800 */
[----:B------:R-:W-:-:S04]  /*2d490*/  IMAD.WIDE R34, R35, 0x2, R6 ;  /* 0x0000000223227825 */ /* 0x000fc800078e0206 */
[----:B------:R-:W-:-:S04]  /*2d4a0*/  IMAD.WIDE R8, R30, 0x2, R6 ;  /* 0x000000021e087825 */ /* 0x000fc800078e0206 */
[----:B0-----:R-:W-:-:S05]  /*2d4b0*/  IMAD.WIDE R2, R30, 0x2, R24 ;  /* 0x000000021e027825 */ /* 0x001fca00078e0218 */
[----:B------:R0:W-:Y:S04]  /*2d4c0*/  STL.64 [R1+0x408], R2 ;  /* 0x0004080201007387 */ /* 0x0001e80000100a00 */
[----:B------:R-:W-:Y:S04]  /*2d4d0*/  STL.64 [R1+0x420], R34 ;  /* 0x0004202201007387 */ /* 0x000fe80000100a00 */
[----:B------:R-:W-:Y:S01]  /*2d4e0*/  STL.64 [R1+0x400], R8 ;  /* 0x0004000801007387 */ /* 0x000fe20000100a00 */
[----:B-1----:R-:W-:-:S03]  /*2d4f0*/  IMAD.WIDE R4, R32, 0x2, R6 ;  /* 0x0000000220047825 */ /* 0x002fc600078e0206 */
[----:B------:R-:W4:Y:S01]  /*2d500*/  LDL.LU R79, [R1+0xa4] ;  /* 0x0000a400014f7983 */ /* 0x000f220000300800 */
[----:B0-----:R-:W-:-:S05]  /*2d510*/  IMAD.WIDE R2, R32, 0x2, R24 ;  /* 0x0000000220027825 */ /* 0x001fca00078e0218 */
[----:B------:R0:W-:Y:S04]  /*2d520*/  STL.64 [R1+0x3f8], R2 ;  /* 0x0003f80201007387 */ /* 0x0001e80000100a00 */
[----:B------:R1:W-:Y:S04]  /*2d530*/  STL.64 [R1+0x3f0], R4 ;  /* 0x0003f00401007387 */ /* 0x0003e80000100a00 */
[----:B------:R-:W4:Y:S01]  /*2d540*/  LDL.LU R18, [R1+0xb0] ;  /* 0x0000b00001127983 */ /* 0x000f220000300800 */
[----:B------:R-:W-:Y:S02]  /*2d550*/  IMAD R0, R56, R86, RZ ;  /* 0x0000005638007224 */ /* 0x000fe400078e02ff */
[----:B0-----:R-:W-:-:S04]  /*2d560*/  IMAD.WIDE R2, R33, 0x2, R24 ;  /* 0x0000000221027825 */ /* 0x001fc800078e0218 */
[----:B-1----:R-:W-:Y:S01]  /*2d570*/  IMAD.WIDE R4, R33, 0x2, R6 ;  /* 0x0000000221047825 */ /* 0x002fe200078e0206 */
[----:B------:R0:W-:Y:S04]  /*2d580*/  STL.64 [R1+0x3e8], R2 ;  /* 0x0003e80201007387 */ /* 0x0001e80000100a00 */
[----:B------:R-:W4:Y:S04]  /*2d590*/  LDL.LU R56, [R1+0xb4] ;  /* 0x0000b40001387983 */ /* 0x000f280000300800 */
[----:B------:R1:W-:Y:S04]  /*2d5a0*/  STL.64 [R1+0x3e0], R4 ;  /* 0x0003e00401007387 */ /* 0x0003e80000100a00 */
[----:B------:R-:W4:Y:S04]  /*2d5b0*/  LDL.LU R80, [R1+0xbc] ;  /* 0x0000bc0001507983 */ /* 0x000f280000300800 */
[----:B------:R-:W4:Y:S01]  /*2d5c0*/  LDL.LU R90, [R1+0xb8] ;  /* 0x0000b800015a7983 */ /* 0x000f220000300800 */
[----:B0-----:R-:W-:-:S05]  /*2d5d0*/  IMAD.WIDE R2, R11, 0x2, R24 ;  /* 0x000000020b027825 */ /* 0x001fca00078e0218 */
[----:B------:R0:W-:Y:S04]  /*2d5e0*/  STL.64 [R1+0x3d8], R2 ;  /* 0x0003d80201007387 */ /* 0x0001e80000100a00 */
[----:B------:R-:W4:Y:S04]  /*2d5f0*/  LDL.LU R91, [R1+0xc0] ;  /* 0x0000c000015b7983 */ /* 0x000f280000300800 */
[----:B------:R-:W-:Y:S04]  /*2d600*/  STL [R1+0x4758], R11 ;  /* 0x0047580b01007387 */ /* 0x000fe80000100800 */
[----:B------:R-:W4:Y:S04]  /*2d610*/  LDL.LU R26, [R1+0x250] ;  /* 0x00025000011a7983 */ /* 0x000f280000300800 */
[----:B------:R-:W4:Y:S01]  /*2d620*/  LDL.LU R28, [R1+0xc4] ;  /* 0x0000c400011c7983 */ /* 0x000f220000300800 */
[----:B--2---:R-:W-:-:S04]  /*2d630*/  IMAD.WIDE R32, R31, 0x2, R24 ;  /* 0x000000021f207825 */ /* 0x004fc800078e0218 */
[----:B------:R-:W-:-:S04]  /*2d640*/  IMAD.WIDE R30, R31, 0x2, R6 ;  /* 0x000000021f1e7825 */ /* 0x000fc800078e0206 */
[----:B-1----:R-:W-:-:S04]  /*2d650*/  IMAD.WIDE R4, R29, 0x2, R24 ;  /* 0x000000021d047825 */ /* 0x002fc800078e0218 */
[----:B0-----:R-:W-:Y:S01]  /*2d660*/  IMAD.WIDE R2, R29, 0x2, R6 ;  /* 0x000000021d027825 */ /* 0x001fe200078e0206 */
[----:B------:R3:W-:Y:S04]  /*2d670*/  STL.64 [R1+0x3b8], R4 ;  /* 0x0003b80401007387 */ /* 0x0007e80000100a00 */
[----:B------:R-:W2:Y:S04]  /*2d680*/  LDL.LU R29, [R1+0x254] ;  /* 0x00025400011d7983 */ /* 0x000ea80000300800 */
[----:B------:R-:W2:Y:S04]  /*2d690*/  LDL.LU R27, [R1+0x258] ;  /* 0x00025800011b7983 */ /* 0x000ea80000300800 */
[----:B------:R0:W-:Y:S04]  /*2d6a0*/  STL.64 [R1+0x3b0], R2 ;  /* 0x0003b00201007387 */ /* 0x0001e80000100a00 */
[----:B------:R-:W-:Y:S04]  /*2d6b0*/  STL.64 [R1+0x3c8], R32 ;  /* 0x0003c82001007387 */ /* 0x000fe80000100a00 */
[----:B------:R-:W-:Y:S01]  /*2d6c0*/  STL.64 [R1+0x3c0], R30 ;  /* 0x0003c01e01007387 */ /* 0x000fe20000100a00 */
[----:B---3--:R-:W-:-:S04]  /*2d6d0*/  IMAD.WIDE R4, R21, 0x2, R24 ;  /* 0x0000000215047825 */ /* 0x008fc800078e0218 */
[----:B0-----:R-:W-:Y:S01]  /*2d6e0*/  IMAD.WIDE R2, R21, 0x2, R6 ;  /* 0x0000000215027825 */ /* 0x001fe200078e0206 */
[----:B------:R4:W-:Y:S04]  /*2d6f0*/  STL.64 [R1+0x3a8], R4 ;  /* 0x0003a80401007387 */ /* 0x0009e80000100a00 */
[----:B------:R-:W3:Y:S04]  /*2d700*/  LDL.LU R21, [R1+0x25c] ;  /* 0x00025c0001157983 */ /* 0x000ee80000300800 */
[----:B------:R0:W-:Y:S01]  /*2d710*/  STL.64 [R1+0x3a0], R2 ;  /* 0x0003a00201007387 */ /* 0x0001e20000100a00 */
[----:B----4-:R-:W-:-:S04]  /*2d720*/  IMAD.WIDE R4, R78, 0x2, R24 ;  /* 0x000000024e047825 */ /* 0x010fc800078e0218 */
[----:B0-----:R-:W-:Y:S01]  /*2d730*/  IMAD.WIDE R2, R78, 0x2, R6 ;  /* 0x000000024e027825 */ /* 0x001fe200078e0206 */
[----:B------:R0:W-:Y:S04]  /*2d740*/  STL.64 [R1+0x398], R4 ;  /* 0x0003980401007387 */ /* 0x0001e80000100a00 */
[----:B------:R1:W-:Y:S01]  /*2d750*/  STL.64 [R1+0x390], R2 ;  /* 0x0003900201007387 */ /* 0x0003e20000100a00 */
[----:B------:R-:W-:-:S04]  /*2d760*/  IMAD.WIDE R8, R92, 0x2, R24 ;  /* 0x000000025c087825 */ /* 0x000fc800078e0218 */
[----:B0-----:R-:W-:-:S04]  /*2d770*/  IMAD.WIDE R4, R92, 0x2, R6 ;  /* 0x000000025c047825 */ /* 0x001fc800078e0206 */
[C---:B-1----:R-:W-:Y:S01]  /*2d780*/  IMAD.WIDE R2, R87.reuse, 0x2, R24 ;  /* 0x0000000257027825 */ /* 0x042fe200078e0218 */
[----:B------:R-:W-:Y:S04]  /*2d790*/  STL.64 [R1+0x388], R8 ;  /* 0x0003880801007387 */ /* 0x000fe80000100a00 */
[----:B------:R-:W4:Y:S04]  /*2d7a0*/  LDL.LU R92, [R1+0x264] ;  /* 0x00026400015c7983 */ /* 0x000f280000300800 */
[----:B------:R0:W-:Y:S04]  /*2d7b0*/  STL.64 [R1+0x380], R4 ;  /* 0x0003800401007387 */ /* 0x0001e80000100a00 */
[----:B------:R1:W-:Y:S01]  /*2d7c0*/  STL.64 [R1+0x368], R2 ;  /* 0x0003680201007387 */ /* 0x0003e20000100a00 */
[----:B0-----:R-:W-:-:S03]  /*2d7d0*/  IMAD.WIDE R4, R87, 0x2, R6 ;  /* 0x0000000257047825 */ /* 0x001fc600078e0206 */
[----:B------:R-:W4:Y:S01]  /*2d7e0*/  LDL.LU R87, [R1+0x260] ;  /* 0x0002600001577983 */ /* 0x000f220000300800 */
[----:B-1----:R-:W-:-:S03]  /*2d7f0*/  IMAD.WIDE R2, R79, 0x2, R24 ;  /* 0x000000024f027825 */ /* 0x002fc600078e0218 */
[----:B------:R0:W-:Y:S04]  /*2d800*/  STL.64 [R1+0x360], R4 ;  /* 0x0003600401007387 */ /* 0x0001e80000100a00 */
[----:B------:R1:W-:Y:S01]  /*2d810*/  STL.64 [R1+0x358], R2 ;  /* 0x0003580201007387 */ /* 0x0003e20000100a00 */
[----:B0-----:R-:W-:-:S04]  /*2d820*/  IMAD.WIDE R4, R79, 0x2, R6 ;  /* 0x000000024f047825 */ /* 0x001fc800078e0206 */
[----:B------:R-:W-:-:S04]  /*2d830*/  IMAD.WIDE R8, R18, 0x2, R24 ;  /* 0x0000000212087825 */ /* 0x000fc800078e0218 */
[----:B-1----:R-:W-:Y:S01]  /*2d840*/  IMAD.WIDE R2, R18, 0x2, R6 ;  /* 0x0000000212027825 */ /* 0x002fe200078e0206 */
[----:B------:R0:W-:Y:S04]  /*2d850*/  STL.64 [R1+0x350], R4 ;  /* 0x0003500401007387 */ /* 0x0001e80000100a00 */
[----:B------:R1:W-:Y:S04]  /*2d860*/  STL.64 [R1+0x348], R8 ;  /* 0x0003480801007387 */ /* 0x0003e80000100a00 */
[----:B------:R1:W-:Y:S01]  /*2d870*/  STL.64 [R1+0x340], R2 ;  /* 0x0003400201007387 */ /* 0x0003e20000100a00 */
[----:B0-----:R-:W-:-:S04]  /*2d880*/  IMAD.WIDE R4, R56, 0x2, R24 ;  /* 0x0000000238047825 */ /* 0x001fc800078e0218 */
[----:B-1----:R-:W-:-:S04]  /*2d890*/  IMAD.WIDE R8, R56, 0x2, R6 ;  /* 0x0000000238087825 */ /* 0x002fc800078e0206 */
[C---:B------:R-:W-:Y:S01]  /*2d8a0*/  IMAD.WIDE R2, R80.reuse, 0x2, R24 ;  /* 0x0000000250027825 */ /* 0x040fe200078e0218 */
[----:B------:R0:W-:Y:S04]  /*2d8b0*/  STL.64 [R1+0x338], R4 ;  /* 0x0003380401007387 */ /* 0x0001e80000100a00 */
[----:B------:R1:W-:Y:S04]  /*2d8c0*/  STL.64 [R1+0x330], R8 ;  /* 0x0003300801007387 */ /* 0x0003e80000100a00 */
        /* <DEDUP_REMOVED lines=17> */
[----:B------:R-:W-:Y:S04]  /*2d9e0*/  STL.64 [R1+0x2d8], R8 ;  /* 0x0002d80801007387 */ /* 0x000fe80000100a00 */
[----:B------:R3:W-:Y:S01]  /*2d9f0*/  STL.64 [R1+0x2d0], R2 ;  /* 0x0002d00201007387 */ /* 0x0007e20000100a00 */
[----:B------:R-:W-:-:S02]  /*2da00*/  IMAD R54, R54, R86, RZ ;  /* 0x0000005636367224 */ /* 0x000fc400078e02ff */
[-C--:B------:R-:W-:Y:S02]  /*2da10*/  IMAD R47, R47, R86.reuse, RZ ;  /* 0x000000562f2f7224 */ /* 0x080fe400078e02ff */
[-C--:B------:R-:W-:Y:S02]  /*2da20*/  IMAD R52, R52, R86.reuse, RZ ;  /* 0x0000005634347224 */ /* 0x080fe400078e02ff */
[-C--:B------:R-:W-:Y:S02]  /*2da30*/  IMAD R46, R46, R86.reuse, RZ ;  /* 0x000000562e2e7224 */ /* 0x080fe400078e02ff */
[-C--:B------:R-:W-:Y:S02]  /*2da40*/  IMAD R23, R23, R86.reuse, RZ ;  /* 0x0000005617177224 */ /* 0x080fe400078e02ff */
[----:B------:R-:W-:Y:S02]  /*2da50*/  IMAD R50, R50, R86, RZ ;  /* 0x0000005632327224 */ /* 0x000fe400078e02ff */
[----:B------:R-:W-:-:S04]  /*2da60*/  IMAD.WIDE R72, R23, 0x2, R24 ;  /* 0x0000000217487825 */ /* 0x000fc800078e0218 */
[-C--:B------:R-:W-:Y:S02]  /*2da70*/  IMAD R45, R45, R86.reuse, RZ ;  /* 0x000000562d2d7224 */ /* 0x080fe400078e02ff */
[-C--:B------:R-:W-:Y:S02]  /*2da80*/  IMAD R15, R15, R86.reuse, RZ ;  /* 0x000000560f0f7224 */ /* 0x080fe400078e02ff */
[-C--:B------:R-:W-:Y:S02]  /*2da90*/  IMAD R20, R20, R86.reuse, RZ ;  /* 0x0000005614147224 */ /* 0x080fe400078e02ff */
[----:B------:R-:W-:Y:S02]  /*2daa0*/  IMAD R49, R49, R86, RZ ;  /* 0x0000005631317224 */ /* 0x000fe400078e02ff */
[----:B------:R-:W-:-:S04]  /*2dab0*/  IMAD.WIDE R64, R15, 0x2, R24 ;  /* 0x000000020f407825 */ /* 0x000fc800078e0218 */
[----:B------:R-:W-:-:S04]  /*2dac0*/  IMAD.WIDE R62, R15, 0x2, R6 ;  /* 0x000000020f3e7825 */ /* 0x000fc800078e0206 */
[----:B------:R-:W-:Y:S02]  /*2dad0*/  IMAD R14, R14, R86, RZ ;  /* 0x000000560e0e7224 */ /* 0x000fe400078e02ff */
[----:B------:R-:W-:-:S04]  /*2dae0*/  IMAD.WIDE R60, R20, 0x2, R24 ;  /* 0x00000002143c7825 */ /* 0x000fc800078e0218 */
[----:B------:R-:W-:-:S04]  /*2daf0*/  IMAD.WIDE R70, R23, 0x2, R6 ;  /* 0x0000000217467825 */ /* 0x000fc800078e0206 */
[----:B------:R-:W-:-:S04]  /*2db00*/  IMAD.WIDE R58, R20, 0x2, R6 ;  /* 0x00000002143a7825 */ /* 0x000fc800078e0206 */
[----:B------:R-:W-:Y:S02]  /*2db10*/  IMAD R44, R44, R86, RZ ;  /* 0x000000562c2c7224 */ /* 0x000fe400078e02ff */
[----:B------:R-:W-:-:S04]  /*2db20*/  IMAD.WIDE R56, R14, 0x2, R24 ;  /* 0x000000020e387825 */ /* 0x000fc800078e0218 */
[----:B------:R-:W-:Y:S02]  /*2db30*/  IMAD R19, R19, R86, RZ ;  /* 0x0000005613137224 */ /* 0x000fe400078e02ff */
[----:B------:R-:W-:-:S04]  /*2db40*/  IMAD.WIDE R16, R44, 0x2, R6 ;  /* 0x000000022c107825 */ /* 0x000fc800078e0206 */
[----:B------:R-:W-:-:S04]  /*2db50*/  IMAD R10, R10, R86, RZ ;  /* 0x000000560a0a7224 */ /* 0x000fc800078e02ff */
[----:B------:R-:W-:-:S04]  /*2db60*/  IMAD.WIDE R68, R10, 0x2, R24 ;  /* 0x000000020a447825 */ /* 0x000fc800078e0218 */
[----:B------:R-:W-:-:S04]  /*2db70*/  IMAD.WIDE R66, R10, 0x2, R6 ;  /* 0x000000020a427825 */ /* 0x000fc800078e0206 */
[----:B--2---:R-:W-:-:S04]  /*2db80*/  IMAD.WIDE R4, R29, 0x2, R24 ;  /* 0x000000021d047825 */ /* 0x004fc800078e0218 */
[----:B------:R-:W-:-:S04]  /*2db90*/  IMAD.WIDE R90, R29, 0x2, R6 ;  /* 0x000000021d5a7825 */ /* 0x000fc800078e0206 */
[----:B------:R-:W-:-:S04]  /*2dba0*/  IMAD.WIDE R28, R27, 0x2, R24 ;  /* 0x000000021b1c7825 */ /* 0x000fc800078e0218 */
[----:B------:R-:W-:Y:S01]  /*2dbb0*/  IMAD.WIDE R26, R27, 0x2, R6 ;  /* 0x000000021b1a7825 */ /* 0x000fe200078e0206 */
[----:B------:R-:W-:Y:S04]  /*2dbc0*/  STL.64 [R1+0x2c8], R4 ;  /* 0x0002c80401007387 */ /* 0x000fe80000100a00 */
[----:B------:R4:W-:Y:S04]  /*2dbd0*/  STL.64 [R1+0x46f0], R4 ;  /* 0x0046f00401007387 */ /* 0x0009e80000100a00 */
[----:B------:R-:W-:Y:S04]  /*2dbe0*/  STL.64 [R1+0x2b8], R28 ;  /* 0x0002b81c01007387 */ /* 0x000fe80000100a00 */
[----:B------:R-:W-:Y:S04]  /*2dbf0*/  STL.64 [R1+0x2b0], R26 ;  /* 0x0002b01a01007387 */ /* 0x000fe80000100a00 */
[----:B------:R-:W-:Y:S01]  /*2dc00*/  STL.64 [R1+0x2c0], R90 ;  /* 0x0002c05a01007387 */ /* 0x000fe20000100a00 */
[----:B---3--:R-:W-:-:S04]  /*2dc10*/  IMAD.WIDE R2, R21, 0x2, R24 ;  /* 0x0000000215027825 */ /* 0x008fc800078e0218 */
[----:B------:R-:W-:Y:S01]  /*2dc20*/  IMAD.WIDE R8, R21, 0x2, R6 ;  /* 0x0000000215087825 */ /* 0x000fe200078e0206 */
[----:B------:R0:W-:Y:S04]  /*2dc30*/  STL.64 [R1+0x2a8], R2 ;  /* 0x0002a80201007387 */ /* 0x0001e80000100a00 */
[----:B------:R-:W-:Y:S04]  /*2dc40*/  STL.64 [R1+0x46f8], R90 ;  /* 0x0046f85a01007387 */ /* 0x000fe80000100a00 */
[----:B------:R1:W-:Y:S01]  /*2dc50*/  STL.64 [R1+0x2a0], R8 ;  /* 0x0002a00801007387 */ /* 0x0003e20000100a00 */
[----:B----4-:R-:W-:-:S04]  /*2dc60*/  IMAD.WIDE R4, R92, 0x2, R24 ;  /* 0x000000025c047825 */ /* 0x010fc800078e0218 */
[----:B0-----:R-:W-:Y:S01]  /*2dc70*/  IMAD.WIDE R2, R92, 0x2, R6 ;  /* 0x000000025c027825 */ /* 0x001fe200078e0206 */
[----:B------:R0:W-:Y:S04]  /*2dc80*/  STL.64 [R1+0x298], R4 ;  /* 0x0002980401007387 */ /* 0x0001e80000100a00 */
[----:B------:R2:W-:Y:S01]  /*2dc90*/  STL.64 [R1+0x290], R2 ;  /* 0x0002900201007387 */ /* 0x0005e20000100a00 */
[----:B-1----:R-:W-:-:S04]  /*2dca0*/  IMAD.WIDE R8, R87, 0x2, R24 ;  /* 0x0000000257087825 */ /* 0x002fc800078e0218 */
[----:B0-----:R-:W-:-:S04]  /*2dcb0*/  IMAD.WIDE R4, R87, 0x2, R6 ;  /* 0x0000000257047825 */ /* 0x001fc800078e0206 */
[C---:B--2---:R-:W-:Y:S01]  /*2dcc0*/  IMAD.WIDE R2, R54.reuse, 0x2, R24 ;  /* 0x0000000236027825 */ /* 0x044fe200078e0218 */
[----:B------:R0:W-:Y:S04]  /*2dcd0*/  STL.64 [R1+0x288], R8 ;  /* 0x0002880801007387 */ /* 0x0001e80000100a00 */
[----:B------:R1:W-:Y:S04]  /*2dce0*/  STL.64 [R1+0x280], R4 ;  /* 0x0002800401007387 */ /* 0x0003e80000100a00 */
[----:B------:R2:W-:Y:S01]  /*2dcf0*/  STL.64 [R1+0x268], R2 ;  /* 0x0002680201007387 */ /* 0x0005e20000100a00 */
[----:B0-----:R-:W-:-:S04]  /*2dd00*/  IMAD.WIDE R8, R54, 0x2, R6 ;  /* 0x0000000236087825 */ /* 0x001fc800078e0206 */
[----:B-1----:R-:W-:-:S04]  /*2dd10*/  IMAD.WIDE R4, R47, 0x2, R24 ;  /* 0x000000022f047825 */ /* 0x002fc800078e0218 */
[----:B--2---:R-:W-:Y:S01]  /*2dd20*/  IMAD.WIDE R2, R47, 0x2, R6 ;  /* 0x000000022f027825 */ /* 0x004fe200078e0206 */
[----:B------:R-:W-:Y:S04]  /*2dd30*/  STL.64 [R1+0x260], R8 ;  /* 0x0002600801007387 */ /* 0x000fe80000100a00 */
[----:B------:R-:W-:Y:S04]  /*2dd40*/  STL.64 [R1+0x78], R4 ;  /* 0x0000780401007387 */ /* 0x000fe80000100a00 */
[----:B------:R0:W-:Y:S02]  /*2dd50*/  STL.64 [R1+0x70], R2 ;  /* 0x0000700201007387 */ /* 0x0001e40000100a00 */
[----:B0-----:R-:W-:-:S04]  /*2dd60*/  IMAD.WIDE R2, R52, 0x2, R24 ;  /* 0x0000000234027825 */ /* 0x001fc800078e0218 */
[----:B------:R-:W-:-:S04]  /*2dd70*/  IMAD.WIDE R8, R52, 0x2, R6 ;  /* 0x0000000234087825 */ /* 0x000fc800078e0206 */
[C---:B------:R-:W-:Y:S01]  /*2dd80*/  IMAD.WIDE R4, R46.reuse, 0x2, R24 ;  /* 0x000000022e047825 */ /* 0x040fe200078e0218 */
[----:B------:R0:W-:Y:S04]  /*2dd90*/  STL.64 [R1+0x258], R2 ;  /* 0x0002580201007387 */ /* 0x0001e80000100a00 */
[----:B------:R1:W-:Y:S04]  /*2dda0*/  STL.64 [R1+0x250], R8 ;  /* 0x0002500801007387 */ /* 0x0003e80000100a00 */
[----:B------:R2:W-:Y:S04]  /*2ddb0*/  STL.64 [R1+0x38], R4 ;  /* 0x0000380401007387 */ /* 0x0005e80000100a00 */
[----:B------:R-:W-:Y:S01]  /*2ddc0*/  STL.64 [R1+0x47d0], R72 ;  /* 0x0047d04801007387 */ /* 0x000fe20000100a00 */
[----:B0-----:R-:W-:-:S04]  /*2ddd0*/  IMAD.WIDE R2, R46, 0x2, R6 ;  /* 0x000000022e027825 */ /* 0x001fc800078e0206 */
[----:B-1----:R-:W-:Y:S01]  /*2dde0*/  IMAD.WIDE R8, R50, 0x2, R6 ;  /* 0x0000000232087825 */ /* 0x002fe200078e0206 */
[----:B------:R0:W-:Y:S04]  /*2ddf0*/  STL.64 [R1+0x30], R2 ;  /* 0x0000300201007387 */ /* 0x0001e80000100a00 */
[----:B------:R1:W-:Y:S01]  /*2de00*/  STL.64 [R1+0x4700], R22 ;  /* 0x0047001601007387 */ /* 0x0003e20000100a00 */
[----:B--2---:R-:W-:-:S04]  /*2de10*/  IMAD.WIDE R4, R45, 0x2, R24 ;  /* 0x000000022d047825 */ /* 0x004fc800078e0218 */
[----:B0-----:R-:W-:-:S05]  /*2de20*/  IMAD.WIDE R2, R50, 0x2, R24 ;  /* 0x0000000232027825 */ /* 0x001fca00078e0218 */
[----:B------:R0:W-:Y:S04]  /*2de30*/  STL.64 [R1+0xc0], R2 ;  /* 0x0000c00201007387 */ /* 0x0001e80000100a00 */
[----:B------:R-:W-:Y:S04]  /*2de40*/  STL.64 [R1+0xb8], R8 ;  /* 0x0000b80801007387 */ /* 0x000fe80000100a00 */
[----:B------:R2:W-:Y:S04]  /*2de50*/  STL.64 [R1+0x28], R4 ;  /* 0x0000280401007387 */ /* 0x0005e80000100a00 */
[----:B------:R-:W-:Y:S01]  /*2de60*/  STL.64 [R1+0x47a0], R64 ;  /* 0x0047a04001007387 */ /* 0x000fe20000100a00 */
[----:B-1----:R-:W-:-:S04]  /*2de70*/  IMAD.WIDE R22, R49, 0x2, R24 ;  /* 0x0000000231167825 */ /* 0x002fc800078e0218 */
[----:B0-----:R-:W-:-:S04]  /*2de80*/  IMAD.WIDE R2, R45, 0x2, R6 ;  /* 0x000000022d027825 */ /* 0x001fc800078e0206 */
[--C-:B------:R-:W-:Y:S01]  /*2de90*/  IMAD.WIDE R90, R49, 0x2, R6.reuse ;  /* 0x00000002315a7825 */ /* 0x100fe200078e0206 */
[----:B------:R-:W-:Y:S04]  /*2dea0*/  STL.64 [R1+0x20], R2 ;  /* 0x0000200201007387 */ /* 0x000fe80000100a00 */
[----:B------:R-:W-:Y:S04]  /*2deb0*/  STL [R1+0x47b8], R62 ;  /* 0x0047b83e01007387 */ /* 0x000fe80000100800 */
[----:B------:R-:W-:Y:S04]  /*2dec0*/  STL [R1+0x47a8], R63 ;  /* 0x0047a83f01007387 */ /* 0x000fe80000100800 */
[----:B------:R-:W-:Y:S04]  /*2ded0*/  STL.64 [R1+0x47b0], R60 ;  /* 0x0047b03c01007387 */ /* 0x000fe80000100a00 */
[----:B------:R-:W-:Y:S04]  /*2dee0*/  STL.64 [R1+0x47c0], R58 ;  /* 0x0047c03a01007387 */ /* 0x000fe80000100a00 */
[----:B------:R-:W-:Y:S01]  /*2def0*/  STL.64 [R1+0xb0], R22 ;  /* 0x0000b01601007387 */ /* 0x000fe20000100a00 */
[----:B------:R-:W-:-:S04]  /*2df00*/  IMAD.WIDE R54, R14, 0x2, R6 ;  /* 0x000000020e367825 */ /* 0x000fc800078e0206 */
[--C-:B--2---:R-:W-:Y:S01]  /*2df10*/  IMAD.WIDE R4, R44, 0x2, R24.reuse ;  /* 0x000000022c047825 */ /* 0x104fe200078e0218 */
[----:B------:R-:W-:Y:S04]  /*2df20*/  STL.64 [R1+0x4708], R22 ;  /* 0x0047081601007387 */ /* 0x000fe80000100a00 */
[----:B------:R-:W-:Y:S04]  /*2df30*/  STL.64 [R1+0x4718], R56 ;  /* 0x0047183801007387 */ /* 0x000fe80000100a00 */
[----:B------:R-:W-:Y:S01]  /*2df40*/  STL.64 [R1+0xa8], R90 ;  /* 0x0000a85a01007387 */ /* 0x000fe20000100a00 */
[----:B------:R-:W-:-:S03]  /*2df50*/  IMAD.WIDE R52, R19, 0x2, R24 ;  /* 0x0000000213347825 */ /* 0x000fc600078e0218 */
[----:B------:R0:W-:Y:S04]  /*2df60*/  STL.64 [R1+0x4728], R90 ;  /* 0x0047285a01007387 */ /* 0x0001e80000100a00 */
[----:B------:R1:W-:Y:S04]  /*2df70*/  STL.64 [R1+0x4738], R54 ;  /* 0x0047383601007387 */ /* 0x0003e80000100a00 */
[----:B------:R-:W-:Y:S01]  /*2df80*/  STL.64 [R1+0x18], R4 ;  /* 0x0000180401007387 */ /* 0x000fe20000100a00 */
[----:B------:R-:W-:-:S03]  /*2df90*/  IMAD.WIDE R50, R19, 0x2, R6 ;  /* 0x0000000213327825 */ /* 0x000fc600078e0206 */
[----:B------:R-:W-:Y:S04]  /*2dfa0*/  STL.64 [R1+0x4740], R4 ;  /* 0x0047400401007387 */ /* 0x000fe80000100a00 */
[----:B------:R2:W-:Y:S04]  /*2dfb0*/  STL.64 [R1+0x4750], R52 ;  /* 0x0047503401007387 */ /* 0x0005e80000100a00 */
[----:B------:R-:W-:Y:S04]  /*2dfc0*/  STL.64 [R1+0x10], R16 ;  /* 0x0000101001007387 */ /* 0x000fe80000100a00 */
[----:B------:R-:W-:Y:S04]  /*2dfd0*/  STL.64 [R1+0x4760], R16 ;  /* 0x0047601001007387 */ /* 0x000fe80000100a00 */
[----:B------:R-:W-:Y:S04]  /*2dfe0*/  STL [R1+0x4778], R50 ;  /* 0x0047783201007387 */ /* 0x000fe80000100800 */
[----:B------:R-:W-:Y:S04]  /*2dff0*/  STL [R1+0x4768], R51 ;  /* 0x0047683301007387 */ /* 0x000fe80000100800 */
[----:B------:R-:W3:Y:S04]  /*2e000*/  LDL R21, [R1+0x60] ;  /* 0x0000600001157983 */ /* 0x000ee80000100800 */
[----:B------:R-:W4:Y:S04]  /*2e010*/  LDL R11, [R1+0x5c] ;  /* 0x00005c00010b7983 */ /* 0x000f280000100800 */
[----:B0-----:R-:W4:Y:S04]  /*2e020*/  LDL.64 R90, [R1+0x668] ;  /* 0x00066800015a7983 */ /* 0x001f280000100a00 */
[----:B-1----:R-:W3:Y:S04]  /*2e030*/  LDL.64 R54, [R1+0x670] ;  /* 0x0006700001367983 */ /* 0x002ee80000100a00 */
[----:B------:R-:W3:Y:S04]  /*2e040*/  LDL R10, [R1+0x68] ;  /* 0x00006800010a7983 */ /* 0x000ee80000100800 */
[----:B--2---:R-:W2:Y:S04]  /*2e050*/  LDL.64 R52, [R1+0x7f8] ;  /* 0x0007f80001347983 */ /* 0x004ea80000100a00 */
[----:B------:R-:W2:Y:S04]  /*2e060*/  LDL.64 R56, [R1+0x5b0] ;  /* 0x0005b00001387983 */ /* 0x000ea80000100a00 */
[----:B------:R-:W2:Y:S04]  /*2e070*/  LDL R47, [R1+0x50] ;  /* 0x00005000012f7983 */ /* 0x000ea80000100800 */
[----:B------:R-:W2:Y:S04]  /*2e080*/  LDL.64 R4, [R1+0x7f0] ;  /* 0x0007f00001047983 */ /* 0x000ea80000100a00 */
[----:B------:R-:W2:Y:S01]  /*2e090*/  LDL R46, [R1+0x64] ;  /* 0x00006400012e7983 */ /* 0x000ea20000100800 */
[----:B------:R-:W-:-:S03]  /*2e0a0*/  IMAD R42, R42, R86, RZ ;  /* 0x000000562a2a7224 */ /* 0x000fc600078e02ff */
[----:B------:R-:W2:Y:S01]  /*2e0b0*/  LDL.64 R60, [R1+0x4e0] ;  /* 0x0004e000013c7983 */ /* 0x000ea20000100a00 */
[-C--:B------:R-:W-:Y:S02]  /*2e0c0*/  IMAD R12, R12, R86.reuse, RZ ;  /* 0x000000560c0c7224 */ /* 0x080fe400078e02ff */
[----:B------:R-:W-:Y:S02]  /*2e0d0*/  IMAD R48, R48, R86, RZ ;  /* 0x0000005630307224 */ /* 0x000fe400078e02ff */
[----:B------:R-:W-:-:S04]  /*2e0e0*/  IMAD.WIDE R80, R42, 0x2, R24 ;  /* 0x000000022a507825 */ /* 0x000fc800078e0218 */
[----:B------:R-:W-:-:S04]  /*2e0f0*/  IMAD.WIDE R78, R42, 0x2, R6 ;  /* 0x000000022a4e7825 */ /* 0x000fc800078e0206 */
[C---:B------:R-:W-:Y:S01]  /*2e100*/  IMAD.WIDE R84, R0.reuse, 0x2, R24 ;  /* 0x0000000200547825 */ /* 0x040fe200078e0218 */
[----:B------:R-:W2:Y:S03]  /*2e110*/  LDL R42, [R1+0x54] ;  /* 0x00005400012a7983 */ /* 0x000ea60000100800 */
[----:B------:R-:W-:Y:S01]  /*2e120*/  IMAD.WIDE R88, R0, 0x2, R6 ;  /* 0x0000000200587825 */ /* 0x000fe200078e0206 */
[----:B------:R-:W2:Y:S04]  /*2e130*/  LDL.64 R72, [R1+0x610] ;  /* 0x0006100001487983 */ /* 0x000ea80000100a00 */
[----:B------:R-:W2:Y:S04]  /*2e140*/  LDL R18, [R1+0x4c] ;  /* 0x00004c0001127983 */ /* 0x000ea80000100800 */
[----:B------:R-:W2:Y:S04]  /*2e150*/  LDL.64 R22, [R1+0x550] ;  /* 0x0005500001167983 */ /* 0x000ea80000100a00 */
[----:B------:R-:W2:Y:S04]  /*2e160*/  LDL R92, [R1+0x48] ;  /* 0x00004800015c7983 */ /* 0x000ea80000100800 */
[----:B------:R-:W2:Y:S04]  /*2e170*/  LDL.64 R44, [R1+0x548] ;  /* 0x00054800012c7983 */ /* 0x000ea80000100a00 */
[----:B------:R-:W2:Y:S04]  /*2e180*/  LDL R87, [R1+0x44] ;  /* 0x0000440001577983 */ /* 0x000ea80000100800 */
[----:B------:R-:W2:Y:S04]  /*2e190*/  LDL.64 R58, [R1+0x4e8] ;  /* 0x0004e800013a7983 */ /* 0x000ea80000100a00 */
[----:B------:R-:W2:Y:S04]  /*2e1a0*/  LDL.64 R62, [R1+0x480] ;  /* 0x00048000013e7983 */ /* 0x000ea80000100a00 */
[----:B------:R-:W2:Y:S04]  /*2e1b0*/  LDL.64 R64, [R1+0x428] ;  /* 0x0004280001407983 */ /* 0x000ea80000100a00 */
[----:B----4-:R-:W4:Y:S04]  /*2e1c0*/  @P0 LDG.E.U16 R11, desc[UR6][R90.64] ;  /* 0x000000065a0b0981 */ /* 0x010f28000c1e1500 */
[----:B---3--:R-:W3:Y:S04]  /*2e1d0*/  @P3 LDG.E.U16 R21, desc[UR6][R54.64] ;  /* 0x0000000636153981 */ /* 0x008ee8000c1e1500 */
[----:B--2---:R-:W2:Y:S01]  /*2e1e0*/  @P3 LDG.E.U16 R10, desc[UR6][R52.64] ;  /* 0x00000006340a3981 */ /* 0x004ea2000c1e1500 */
[----:B------:R-:W-:-:S04]  /*2e1f0*/  IMAD.WIDE R76, R12, 0x2, R24 ;  /* 0x000000020c4c7825 */ /* 0x000fc800078e0218 */
[----:B------:R-:W-:Y:S01]  /*2e200*/  IMAD.WIDE R74, R12, 0x2, R6 ;  /* 0x000000020c4a7825 */ /* 0x000fe200078e0206 */
[----:B------:R-:W2:Y:S04]  /*2e210*/  LDL R0, [R1+0x40] ;  /* 0x0000400001007983 */ /* 0x000ea80000100800 */
[----:B------:R-:W4:Y:S01]  /*2e220*/  LDL R12, [R1+0x58] ;  /* 0x00005800010c7983 */ /* 0x000f220000100800 */
[----:B------:R-:W-:-:S03]  /*2e230*/  IMAD R43, R43, R86, RZ ;  /* 0x000000562b2b7224 */ /* 0x000fc600078e02ff */
[----:B------:R-:W-:Y:S01]  /*2e240*/  STL [R1+0x45a8], R86 ;  /* 0x0045a85601007387 */ /* 0x000fe20000100800 */
[----:B------:R-:W-:-:S03]  /*2e250*/  IMAD.WIDE R82, R48, 0x2, R24 ;  /* 0x0000000230527825 */ /* 0x000fc600078e0218 */
[----:B------:R-:W-:Y:S04]  /*2e260*/  STL.64 [R1+0x278], R84 ;  /* 0x0002785401007387 */ /* 0x000fe80000100a00 */
[----:B------:R-:W-:Y:S01]  /*2e270*/  STL.64 [R1+0x4770], R84 ;  /* 0x0047705401007387 */ /* 0x000fe20000100a00 */
[----:B------:R-:W-:-:S03]  /*2e280*/  IMAD.WIDE R2, R48, 0x2, R6 ;  /* 0x0000000230027825 */ /* 0x000fc600078e0206 */
[----:B------:R-:W-:Y:S04]  /*2e290*/  STL.64 [R1+0x270], R88 ;  /* 0x0002705801007387 */ /* 0x000fe80000100a00 */
[----:B------:R-:W-:Y:S01]  /*2e2a0*/  STL.64 [R1+0x4780], R88 ;  /* 0x0047805801007387 */ /* 0x000fe20000100a00 */
[----:B------:R-:W-:-:S03]  /*2e2b0*/  IMAD.WIDE R8, R43, 0x2, R24 ;  /* 0x000000022b087825 */ /* 0x000fc600078e0218 */
[----:B------:R-:W-:Y:S04]  /*2e2c0*/  STL.64 [R1+0xa0], R82 ;  /* 0x0000a05201007387 */ /* 0x000fe80000100a00 */
[----:B------:R-:W4:Y:S04]  /*2e2d0*/  @P3 LDG.E.U16 R47, desc[UR6][R56.64] ;  /* 0x00000006382f3981 */ /* 0x000f28000c1e1500 */
[----:B------:R-:W-:Y:S04]  /*2e2e0*/  STL [R1+0x4788], R83 ;  /* 0x0047885301007387 */ /* 0x000fe80000100800 */
[----:B------:R-:W4:Y:S04]  /*2e2f0*/  @P0 LDG.E.U16 R46, desc[UR6][R4.64] ;  /* 0x00000006042e0981 */ /* 0x000f28000c1e1500 */
[----:B------:R-:W-:Y:S01]  /*2e300*/  STL.64 [R1+0x98], R2 ;  /* 0x0000980201007387 */ /* 0x000fe20000100a00 */
[----:B------:R-:W-:-:S03]  /*2e310*/  IMAD.WIDE R14, R43, 0x2, R6 ;  /* 0x000000022b0e7825 */ /* 0x000fc600078e0206 */
[----:B------:R-:W-:Y:S04]  /*2e320*/  STL.64 [R1+0x4790], R2 ;  /* 0x0047900201007387 */ /* 0x000fe80000100a00 */
[----:B------:R-:W-:Y:S04]  /*2e330*/  STL.64 [R1+0x8], R8 ;  /* 0x0000080801007387 */ /* 0x000fe80000100a00 */
[----:B------:R-:W-:Y:S01]  /*2e340*/  STL.64 [R1+0x47c8], R8 ;  /* 0x0047c80801007387 */ /* 0x000fe20000100a00 */
[----:B------:R-:W-:-:S03]  /*2e350*/  PRMT R93, RZ, 0x7610, R93 ;  /* 0x00007610ff5d7816 */ /* 0x000fc6000000005d */
[----:B------:R-:W4:Y:S04]  /*2e360*/  @P0 LDG.E.U16 R42, desc[UR6][R40.64] ;  /* 0x00000006282a0981 */ /* 0x000f28000c1e1500 */
[----:B------:R-:W4:Y:S04]  /*2e370*/  @P0 LDG.E.U16 R18, desc[UR6][R38.64] ;  /* 0x0000000626120981 */ /* 0x000f28000c1e1500 */
[----:B------:R-:W4:Y:S04]  /*2e380*/  @P3 LDG.E.U16 R92, desc[UR6][R22.64] ;  /* 0x00000006165c3981 */ /* 0x000f28000c1e1500 */
[----:B------:R-:W4:Y:S04]  /*2e390*/  @P0 LDG.E.U16 R93, desc[UR6][R60.64] ;  /* 0x000000063c5d0981 */ /* 0x000f28000c1e1500 */
[----:B------:R-:W4:Y:S04]  /*2e3a0*/  @P0 LDG.E.U16 R87, desc[UR6][R44.64] ;  /* 0x000000062c570981 */ /* 0x000f28000c1e1500 */
[----:B---3--:R0:W-:Y:S04]  /*2e3b0*/  @P3 STL [R1+0x60], R21 ;  /* 0x0000601501003387 */ /* 0x0081e80000100800 */
[----:B--2---:R-:W2:Y:S04]  /*2e3c0*/  @P3 LDG.E.U16 R0, desc[UR6][R58.64] ;  /* 0x000000063a003981 */ /* 0x004ea8000c1e1500 */
[----:B----4-:R-:W3:Y:S04]  /*2e3d0*/  @P3 LDG.E.U16 R12, desc[UR6][R72.64] ;  /* 0x00000006480c3981 */ /* 0x010ee8000c1e1500 */
[----:B0-----:R-:W4:Y:S04]  /*2e3e0*/  LDL.64 R20, [R1+0x368] ;  /* 0x0003680001147983 */ /* 0x001f280000100a00 */
[----:B------:R-:W-:Y:S04]  /*2e3f0*/  STL.64 [R1], R14 ;  /* 0x0000000e01007387 */ /* 0x000fe80000100a00 */
[----:B------:R-:W-:Y:S04]  /*2e400*/  @P0 STL [R1+0x5c], R11 ;  /* 0x00005c0b01000387 */ /* 0x000fe80000100800 */
[----:B------:R0:W-:Y:S04]  /*2e410*/  @P3 STL [R1+0x68], R10 ;  /* 0x0000680a01003387 */ /* 0x0001e80000100800 */
[----:B0-----:R-:W2:Y:S04]  /*2e420*/  LDL.64 R10, [R1+0x360] ;  /* 0x00036000010a7983 */ /* 0x001ea80000100a00 */
[----:B------:R-:W2:Y:S04]  /*2e430*/  LDL.LU.64 R40, [R1+0x4810] ;  /* 0x0048100001287983 */ /* 0x000ea80000300a00 */
[----:B------:R-:W3:Y:S04]  /*2e440*/  LDL.64 R72, [R1+0x308] ;  /* 0x0003080001487983 */ /* 0x000ee80000100a00 */
[----:B------:R-:W-:Y:S04]  /*2e450*/  @P3 STL [R1+0x50], R47 ;  /* 0x0000502f01003387 */ /* 0x000fe80000100800 */
[----:B------:R0:W-:Y:S04]  /*2e460*/  @P0 STL [R1+0x64], R46 ;  /* 0x0000642e01000387 */ /* 0x0001e80000100800 */
[----:B0-----:R-:W3:Y:S04]  /*2e470*/  LDL.64 R46, [R1+0x300] ;  /* 0x00030000012e7983 */ /* 0x001ee80000100a00 */
[----:B------:R-:W3:Y:S04]  /*2e480*/  LDL.LU.64 R38, [R1+0x4808] ;  /* 0x0048080001267983 */ /* 0x000ee80000300a00 */
[----:B------:R-:W-:Y:S04]  /*2e490*/  STL [R1+0x4624], R93 ;  /* 0x0046245d01007387 */ /* 0x000fe80000100800 */
[----:B--2---:R-:W2:Y:S04]  /*2e4a0*/  @P3 LDG.E.U16 R41, desc[UR6][R36.64] ;  /* 0x0000000624293981 */ /* 0x004ea8000c1e1500 */
[----:B------:R-:W2:Y:S04]  /*2e4b0*/  @P0 LDG.E.U16 R40, desc[UR6][R62.64] ;  /* 0x000000063e280981 */ /* 0x000ea8000c1e1500 */
[----:B------:R-:W2:Y:S04]  /*2e4c0*/  LDL.LU.64 R36, [R1+0x4800] ;  /* 0x0048000001247983 */ /* 0x000ea80000300a00 */
[----:B---3--:R-:W3:Y:S04]  /*2e4d0*/  @P3 LDG.E.U16 R39, desc[UR6][R64.64] ;  /* 0x0000000640273981 */ /* 0x008ee8000c1e1500 */
[----:B------:R-:W4:Y:S04]  /*2e4e0*/  @P0 LDG.E.U16 R38, desc[UR6][R34.64] ;  /* 0x0000000622260981 */ /* 0x000f28000c1e1500 */
[----:B--2---:R-:W2:Y:S04]  /*2e4f0*/  @P3 LDG.E.U16 R37, desc[UR6][R32.64] ;  /* 0x0000000620253981 */ /* 0x004ea8000c1e1500 */
[----:B------:R-:W-:Y:S04]  /*2e500*/  STL [R1+0x4628], R41 ;  /* 0x0046282901007387 */ /* 0x000fe80000100800 */
[----:B------:R-:W-:Y:S04]  /*2e510*/  STL [R1+0x462c], R40 ;  /* 0x00462c2801007387 */ /* 0x000fe80000100800 */
[----:B---3--:R-:W-:Y:S04]  /*2e520*/  STL [R1+0x4630], R39 ;  /* 0x0046302701007387 */ /* 0x008fe80000100800 */
[----:B------:R-:W3:Y:S04]  /*2e530*/  LDL.LU.64 R34, [R1+0x47f8] ;  /* 0x0047f80001227983 */ /* 0x000ee80000300a00 */
[----:B------:R-:W3:Y:S04]  /*2e540*/  LDL.64 R58, [R1+0x268] ;  /* 0x00026800013a7983 */ /* 0x000ee80000100a00 */
[----:B------:R-:W3:Y:S04]  /*2e550*/  LDL.64 R60, [R1+0x260] ;  /* 0x00026000013c7983 */ /* 0x000ee80000100a00 */
[----:B----4-:R-:W-:Y:S04]  /*2e560*/  STL [R1+0x4634], R38 ;  /* 0x0046342601007387 */ /* 0x010fe80000100800 */
[----:B------:R-:W4:Y:S04]  /*2e570*/  @P0 LDG.E.U16 R36, desc[UR6][R30.64] ;  /* 0x000000061e240981 */ /* 0x000f28000c1e1500 */
[----:B------:R-:W4:Y:S04]  /*2e580*/  LDL.LU.64 R32, [R1+0x47f0] ;  /* 0x0047f00001207983 */ /* 0x000f280000300a00 */
[----:B------:R-:W4:Y:S04]  /*2e590*/  LDL.64 R62, [R1+0x78] ;  /* 0x00007800013e7983 */ /* 0x000f280000100a00 */
[----:B------:R-:W4:Y:S04]  /*2e5a0*/  LDL.64 R64, [R1+0x70] ;  /* 0x0000700001407983 */ /* 0x000f280000100a00 */
[----:B--2---:R-:W-:Y:S04]  /*2e5b0*/  STL [R1+0x4638], R37 ;  /* 0x0046382501007387 */ /* 0x004fe80000100800 */
[----:B------:R0:W-:Y:S04]  /*2e5c0*/  @P3 STL [R1+0x58], R12 ;  /* 0x0000580c01003387 */ /* 0x0001e80000100800 */
[----:B------:R-:W2:Y:S04]  /*2e5d0*/  LDL.LU.64 R30, [R1+0x47e8] ;  /* 0x0047e800011e7983 */ /* 0x000ea80000300a00 */
[----:B---3--:R-:W3:Y:S04]  /*2e5e0*/  @P3 LDG.E.U16 R35, desc[UR6][R20.64] ;  /* 0x0000000614233981 */ /* 0x008ee8000c1e1500 */
[----:B------:R-:W3:Y:S04]  /*2e5f0*/  @P0 LDG.E.U16 R34, desc[UR6][R10.64] ;  /* 0x000000060a220981 */ /* 0x000ee8000c1e1500 */
[----:B----4-:R-:W4:Y:S04]  /*2e600*/  @P3 LDG.E.U16 R33, desc[UR6][R72.64] ;  /* 0x0000000648213981 */ /* 0x010f28000c1e1500 */
[----:B------:R-:W4:Y:S04]  /*2e610*/  @P0 LDG.E.U16 R32, desc[UR6][R46.64] ;  /* 0x000000062e200981 */ /* 0x000f28000c1e1500 */
[----:B0-----:R-:W4:Y:S04]  /*2e620*/  LDL R12, [R1+0x88] ;  /* 0x00008800010c7983 */ /* 0x001f280000100800 */
[----:B------:R0:W-:Y:S04]  /*2e630*/  @P0 STL [R1+0x54], R42 ;  /* 0x0000542a01000387 */ /* 0x0001e80000100800 */
[----:B------:R-:W-:Y:S04]  /*2e640*/  STL [R1+0x463c], R36 ;  /* 0x00463c2401007387 */ /* 0x000fe80000100800 */
[----:B--2---:R-:W2:Y:S04]  /*2e650*/  @P3 LDG.E.U16 R31, desc[UR6][R28.64] ;  /* 0x000000061c1f3981 */ /* 0x004ea8000c1e1500 */
[----:B---3--:R-:W-:Y:S04]  /*2e660*/  STL [R1+0x4640], R35 ;  /* 0x0046402301007387 */ /* 0x008fe80000100800 */
[----:B0-----:R-:W3:Y:S04]  /*2e670*/  LDL R42, [R1+0x84] ;  /* 0x00008400012a7983 */ /* 0x001ee80000100800 */
[----:B------:R-:W-:Y:S04]  /*2e680*/  STL [R1+0x4644], R34 ;  /* 0x0046442201007387 */ /* 0x000fe80000100800 */
[----:B------:R0:W-:Y:S04]  /*2e690*/  @P0 STL [R1+0x4c], R18 ;  /* 0x00004c1201000387 */ /* 0x0001e80000100800 */
[----:B------:R1:W-:Y:S04]  /*2e6a0*/  @P3 STL [R1+0x48], R92 ;  /* 0x0000485c01003387 */ /* 0x0003e80000100800 */
[----:B----4-:R-:W-:Y:S04]  /*2e6b0*/  STL [R1+0x4648], R33 ;  /* 0x0046482101007387 */ /* 0x010fe80000100800 */
[----:B------:R4:W-:Y:S04]  /*2e6c0*/  @P0 STL [R1+0x44], R87 ;  /* 0x0000445701000387 */ /* 0x0009e80000100800 */
[----:B------:R0:W-:Y:S04]  /*2e6d0*/  @P3 STL [R1+0x40], R0 ;  /* 0x0000400001003387 */ /* 0x0001e80000100800 */
[----:B------:R-:W3:Y:S04]  /*2e6e0*/  @P0 LDG.E.U16 R30, desc[UR6][R26.64] ;  /* 0x000000061a1e0981 */ /* 0x000ee8000c1e1500 */
[----:B------:R-:W3:Y:S04]  /*2e6f0*/  @P3 LDG.E.U16 R12, desc[UR6][R80.64] ;  /* 0x00000006500c3981 */ /* 0x000ee8000c1e1500 */
[----:B0-----:R-:W3:Y:S04]  /*2e700*/  LDL R18, [R1+0x80] ;  /* 0x0000800001127983 */ /* 0x001ee80000100800 */
[----:B------:R-:W-:Y:S04]  /*2e710*/  STL [R1+0x464c], R32 ;  /* 0x00464c2001007387 */ /* 0x000fe80000100800 */
[----:B------:R-:W3:Y:S04]  /*2e720*/  LDL.LU.64 R28, [R1+0x47e0] ;  /* 0x0047e000011c7983 */ /* 0x000ee80000300a00 */
[----:B--2---:R-:W-:Y:S04]  /*2e730*/  STL [R1+0x4650], R31 ;  /* 0x0046501f01007387 */ /* 0x004fe80000100800 */
[----:B------:R-:W2:Y:S04]  /*2e740*/  LDL.LU.64 R26, [R1+0x47d8] ;  /* 0x0047d800011a7983 */ /* 0x000ea80000300a00 */
[----:B------:R-:W2:Y:S04]  /*2e750*/  LDL R21, [R1+0x6c] ;  /* 0x00006c0001157983 */ /* 0x000ea80000100800 */
[----:B------:R-:W2:Y:S04]  /*2e760*/  LDL.64 R10, [R1+0x7e8] ;  /* 0x0007e800010a7983 */ /* 0x000ea80000100a00 */
[----:B-1----:R-:W2:Y:S04]  /*2e770*/  LDL R92, [R1+0x128] ;  /* 0x00012800015c7983 */ /* 0x002ea80000100800 */
[----:B------:R-:W2:Y:S04]  /*2e780*/  LDL.64 R72, [R1+0x7e0] ;  /* 0x0007e00001487983 */ /* 0x000ea80000100a00 */
[----:B----4-:R-:W4:Y:S04]  /*2e790*/  LDL R87, [R1+0x124] ;  /* 0x0001240001577983 */ /* 0x010f280000100800 */
[----:B------:R-:W4:Y:S04]  /*2e7a0*/  LDL.64 R46, [R1+0x660] ;  /* 0x00066000012e7983 */ /* 0x000f280000100a00 */
[----:B------:R-:W4:Y:S04]  /*2e7b0*/  LDL R0, [R1+0x120] ;  /* 0x0001200001007983 */ /* 0x000f280000100800 */
[----:B---3--:R-:W3:Y:S04]  /*2e7c0*/  @P0 LDG.E.U16 R42, desc[UR6][R78.64] ;  /* 0x000000064e2a0981 */ /* 0x008ee8000c1e1500 */
[----:B------:R-:W3:Y:S04]  /*2e7d0*/  @P3 LDG.E.U16 R18, desc[UR6][R76.64] ;  /* 0x000000064c123981 */ /* 0x000ee8000c1e1500 */
[----:B------:R-:W3:Y:S04]  /*2e7e0*/  @P3 LDG.E.U16 R29, desc[UR6][R58.64] ;  /* 0x000000063a1d3981 */ /* 0x000ee8000c1e1500 */
[----:B------:R-:W3:Y:S04]  /*2e7f0*/  @P0 LDG.E.U16 R28, desc[UR6][R60.64] ;  /* 0x000000063c1c0981 */ /* 0x000ee8000c1e1500 */
[----:B--2---:R-:W2:Y:S04]  /*2e800*/  @P3 LDG.E.U16 R27, desc[UR6][R62.64] ;  /* 0x000000063e1b3981 */ /* 0x004ea8000c1e1500 */
[----:B------:R-:W2:Y:S04]  /*2e810*/  @P0 LDG.E.U16 R21, desc[UR6][R74.64] ;  /* 0x000000064a150981 */ /* 0x000ea8000c1e1500 */
[----:B------:R-:W2:Y:S04]  /*2e820*/  @P3 LDG.E.U16 R92, desc[UR6][R10.64] ;  /* 0x000000060a5c3981 */ /* 0x000ea8000c1e1500 */
[----:B----4-:R-:W4:Y:S01]  /*2e830*/  @P0 LDG.E.U16 R87, desc[UR6][R72.64] ;  /* 0x0000000648570981 */ /* 0x010f22000c1e1500 */
[----:B------:R-:W-:-:S03]  /*2e840*/  IMAD R13, R13, R86, RZ ;  /* 0x000000560d0d7224 */ /* 0x000fc600078e02ff */
[----:B------:R-:W4:Y:S04]  /*2e850*/  @P0 LDG.E.U16 R26, desc[UR6][R64.64] ;  /* 0x00000006401a0981 */ /* 0x000f28000c1e1500 */
[----:B------:R-:W4:Y:S04]  /*2e860*/  @P3 LDG.E.U16 R0, desc[UR6][R46.64] ;  /* 0x000000062e003981 */ /* 0x000f28000c1e1500 */
[----:B------:R-:W-:Y:S04]  /*2e870*/  STL [R1+0x4654], R30 ;  /* 0x0046541e01007387 */ /* 0x000fe80000100800 */
[----:B---3--:R-:W-:Y:S04]  /*2e880*/  STL [R1+0x4658], R29 ;  /* 0x0046581d01007387 */ /* 0x008fe80000100800 */
[----:B------:R-:W-:Y:S04]  /*2e890*/  STL [R1+0x465c], R28 ;  /* 0x00465c1c01007387 */ /* 0x000fe80000100800 */
[----:B--2---:R-:W-:Y:S04]  /*2e8a0*/  STL [R1+0x4660], R27 ;  /* 0x0046601b01007387 */ /* 0x004fe80000100800 */
        /* <DEDUP_REMOVED lines=8> */
[----:B------:R-:W-:Y:S04]  /*2e930*/  STL [R1+0x4384], R76 ;  /* 0x0043844c01007387 */ /* 0x000fe80000100800 */
[----:B------:R1:W-:Y:S04]  /*2e940*/  STL [R1+0x4588], R76 ;  /* 0x0045884c01007387 */ /* 0x0003e80000100800 */
[----:B------:R-:W-:Y:S04]  /*2e950*/  STL [R1+0x4380], R77 ;  /* 0x0043804d01007387 */ /* 0x000fe80000100800 */
[----:B------:R-:W-:Y:S04]  /*2e960*/  STL [R1+0x458c], R77 ;  /* 0x00458c4d01007387 */ /* 0x000fe80000100800 */
[----:B------:R-:W-:Y:S04]  /*2e970*/  STL [R1+0x438c], R74 ;  /* 0x00438c4a01007387 */ /* 0x000fe80000100800 */
[----:B------:R-:W-:Y:S04]  /*2e980*/  STL [R1+0x4590], R74 ;  /* 0x0045904a01007387 */ /* 0x000fe80000100800 */
[----:B------:R-:W-:Y:S04]  /*2e990*/  STL [R1+0x4388], R75 ;  /* 0x0043884b01007387 */ /* 0x000fe80000100800 */
[----:B------:R2:W-:Y:S04]  /*2e9a0*/  STL [R1+0x4594], R75 ;  /* 0x0045944b01007387 */ /* 0x0005e80000100800 */
[----:B------:R-:W3:Y:S04]  /*2e9b0*/  LDL.64 R72, [R1+0x658] ;  /* 0x0006580001487983 */ /* 0x000ee80000100a00 */
[----:B------:R2:W-:Y:S04]  /*2e9c0*/  @P3 STL [R1+0x80], R18 ;  /* 0x0000801201003387 */ /* 0x0005e80000100800 */
[----:B0-----:R-:W3:Y:S04]  /*2e9d0*/  LDL.64 R78, [R1+0x5f8] ;  /* 0x0005f800014e7983 */ /* 0x001ee80000100a00 */
[----:B-1----:R-:W3:Y:S04]  /*2e9e0*/  LDL R76, [R1+0x118] ;  /* 0x00011800014c7983 */ /* 0x002ee80000100800 */
[----:B------:R-:W3:Y:S04]  /*2e9f0*/  LDL R27, [R1+0x114] ;  /* 0x00011400011b7983 */ /* 0x000ee80000100800 */
[----:B------:R-:W3:Y:S04]  /*2ea00*/  LDL.64 R80, [R1+0x5a0] ;  /* 0x0005a00001507983 */ /* 0x000ee80000100a00 */
[----:B------:R-:W3:Y:S04]  /*2ea10*/  LDL R32, [R1+0x110] ;  /* 0x0001100001207983 */ /* 0x000ee80000100800 */
[----:B--2---:R-:W2:Y:S04]  /*2ea20*/  LDL.64 R74, [R1+0x600] ;  /* 0x00060000014a7983 */ /* 0x004ea80000100a00 */
[----:B------:R-:W2:Y:S04]  /*2ea30*/  LDL R18, [R1+0x11c] ;  /* 0x00011c0001127983 */ /* 0x000ea80000100800 */
[----:B------:R-:W-:Y:S04]  /*2ea40*/  @P3 STL [R1+0x88], R12 ;  /* 0x0000880c01003387 */ /* 0x000fe80000100800 */
[----:B------:R-:W2:Y:S04]  /*2ea50*/  LDL.64 R28, [R1+0x598] ;  /* 0x00059800011c7983 */ /* 0x000ea80000100a00 */
[----:B------:R0:W-:Y:S04]  /*2ea60*/  @P0 STL [R1+0x6c], R21 ;  /* 0x00006c1501000387 */ /* 0x0001e80000100800 */
[----:B------:R-:W2:Y:S04]  /*2ea70*/  LDL.64 R30, [R1+0x540] ;  /* 0x00054000011e7983 */ /* 0x000ea80000100a00 */
[----:B------:R-:W2:Y:S04]  /*2ea80*/  LDL R33, [R1+0x108] ;  /* 0x0001080001217983 */ /* 0x000ea80000100800 */
[----:B0-----:R-:W2:Y:S04]  /*2ea90*/  LDL R21, [R1+0x10c] ;  /* 0x00010c0001157983 */ /* 0x001ea80000100800 */
[----:B------:R-:W-:Y:S04]  /*2eaa0*/  @P0 STL [R1+0x84], R42 ;  /* 0x0000842a01000387 */ /* 0x000fe80000100800 */
[----:B------:R-:W2:Y:S04]  /*2eab0*/  LDL.64 R34, [R1+0x530] ;  /* 0x0005300001227983 */ /* 0x000ea80000100a00 */
[----:B------:R-:W2:Y:S04]  /*2eac0*/  LDL R93, [R1+0x104] ;  /* 0x00010400015d7983 */ /* 0x000ea80000100800 */
[----:B------:R-:W2:Y:S04]  /*2ead0*/  LDL.64 R36, [R1+0x4d8] ;  /* 0x0004d80001247983 */ /* 0x000ea80000100a00 */
[----:B------:R-:W2:Y:S04]  /*2eae0*/  LDL R83, [R1+0x100] ;  /* 0x0001000001537983 */ /* 0x000ea80000100800 */
[----:B------:R-:W2:Y:S04]  /*2eaf0*/  LDL.64 R38, [R1+0x4d0] ;  /* 0x0004d00001267983 */ /* 0x000ea80000100a00 */
[----:B------:R0:W-:Y:S04]  /*2eb00*/  @P3 STL [R1+0x128], R92 ;  /* 0x0001285c01003387 */ /* 0x0001e80000100800 */
[----:B------:R-:W2:Y:S04]  /*2eb10*/  LDL.64 R40, [R1+0x478] ;  /* 0x0004780001287983 */ /* 0x000ea80000100a00 */
[----:B------:R-:W2:Y:S04]  /*2eb20*/  LDL R43, [R1+0xf8] ;  /* 0x0000f800012b7983 */ /* 0x000ea80000100800 */
[----:B------:R-:W2:Y:S04]  /*2eb30*/  LDL.64 R8, [R1+0x470] ;  /* 0x0004700001087983 */ /* 0x000ea80000100a00 */
[----:B------:R-:W2:Y:S04]  /*2eb40*/  LDL R86, [R1+0xf4] ;  /* 0x0000f40001567983 */ /* 0x000ea80000100800 */
[----:B------:R-:W2:Y:S04]  /*2eb50*/  LDL.64 R2, [R1+0x418] ;  /* 0x0004180001027983 */ /* 0x000ea80000100a00 */
[----:B------:R-:W2:Y:S04]  /*2eb60*/  LDL R19, [R1+0xf0] ;  /* 0x0000f00001137983 */ /* 0x000ea80000100800 */
[----:B------:R-:W2:Y:S04]  /*2eb70*/  LDL.64 R88, [R1+0x410] ;  /* 0x0004100001587983 */ /* 0x000ea80000100a00 */
[----:B0-----:R-:W2:Y:S04]  /*2eb80*/  LDL R92, [R1+0xfc] ;  /* 0x0000fc00015c7983 */ /* 0x001ea80000100800 */
[----:B----4-:R0:W-:Y:S04]  /*2eb90*/  @P0 STL [R1+0x124], R87 ;  /* 0x0001245701000387 */ /* 0x0101e80000100800 */
[----:B------:R-:W4:Y:S04]  /*2eba0*/  LDL.64 R84, [R1+0x3b8] ;  /* 0x0003b80001547983 */ /* 0x000f280000100a00 */
[----:B------:R-:W4:Y:S04]  /*2ebb0*/  LDL R16, [R1+0xe8] ;  /* 0x0000e80001107983 */ /* 0x000f280000100800 */
[----:B------:R-:W4:Y:S04]  /*2ebc0*/  LDL.64 R50, [R1+0x3b0] ;  /* 0x0003b00001327983 */ /* 0x000f280000100a00 */
[----:B------:R-:W4:Y:S04]  /*2ebd0*/  LDL R17, [R1+0xe4] ;  /* 0x0000e40001117983 */ /* 0x000f280000100800 */
[----:B------:R-:W4:Y:S04]  /*2ebe0*/  LDL.64 R10, [R1+0x358] ;  /* 0x00035800010a7983 */ /* 0x000f280000100a00 */
[----:B0-----:R-:W4:Y:S04]  /*2ebf0*/  LDL R87, [R1+0xec] ;  /* 0x0000ec0001577983 */ /* 0x001f280000100800 */
[----:B------:R0:W-:Y:S04]  /*2ec00*/  @P3 STL [R1+0x120], R0 ;  /* 0x0001200001003387 */ /* 0x0001e80000100800 */
[----:B------:R-:W4:Y:S04]  /*2ec10*/  LDL.64 R64, [R1+0x30] ;  /* 0x0000300001407983 */ /* 0x000f280000100a00 */
[----:B------:R-:W4:Y:S04]  /*2ec20*/  LDL R47, [R1+0x8c] ;  /* 0x00008c00012f7983 */ /* 0x000f280000100800 */
[----:B------:R-:W4:Y:S04]  /*2ec30*/  LDL.64 R58, [R1+0x258] ;  /* 0x00025800013a7983 */ /* 0x000f280000100a00 */
[----:B------:R-:W4:Y:S04]  /*2ec40*/  LDL R46, [R1+0xc8] ;  /* 0x0000c800012e7983 */ /* 0x000f280000100800 */
[----:B------:R-:W4:Y:S04]  /*2ec50*/  LDL.64 R52, [R1+0x350] ;  /* 0x0003500001347983 */ /* 0x000f280000100a00 */
[----:B------:R-:W4:Y:S04]  /*2ec60*/  LDL R54, [R1+0xdc] ;  /* 0x0000dc0001367983 */ /* 0x000f280000100800 */
[----:B------:R-:W4:Y:S04]  /*2ec70*/  LDL.64 R4, [R1+0x2f8] ;  /* 0x0002f80001047983 */ /* 0x000f280000100a00 */
[----:B0-----:R-:W4:Y:S04]  /*2ec80*/  LDL R0, [R1+0xe0] ;  /* 0x0000e00001007983 */ /* 0x001f280000100800 */
[----:B------:R-:W4:Y:S04]  /*2ec90*/  LDL R55, [R1+0xd8] ;  /* 0x0000d80001377983 */ /* 0x000f280000100800 */
[----:B------:R-:W4:Y:S04]  /*2eca0*/  LDL.64 R90, [R1+0x2f0] ;  /* 0x0002f000015a7983 */ /* 0x000f280000100a00 */
        /* <DEDUP_REMOVED lines=9> */
[----:B---3--:R-:W3:Y:S04]  /*2ed40*/  @P0 LDG.E.U16 R27, desc[UR6][R78.64] ;  /* 0x000000064e1b0981 */ /* 0x008ee8000c1e1500 */
[----:B--2---:R-:W2:Y:S04]  /*2ed50*/  @P3 LDG.E.U16 R76, desc[UR6][R74.64] ;  /* 0x000000064a4c3981 */ /* 0x004ea8000c1e1500 */
[----:B------:R-:W2:Y:S04]  /*2ed60*/  @P3 LDG.E.U16 R32, desc[UR6][R80.64] ;  /* 0x0000000650203981 */ /* 0x000ea8000c1e1500 */
[----:B------:R-:W2:Y:S04]  /*2ed70*/  @P0 LDG.E.U16 R18, desc[UR6][R72.64] ;  /* 0x0000000648120981 */ /* 0x000ea8000c1e1500 */
[----:B------:R-:W3:Y:S04]  /*2ed80*/  @P3 LDG.E.U16 R33, desc[UR6][R30.64] ;  /* 0x000000061e213981 */ /* 0x000ee8000c1e1500 */
[----:B------:R-:W3:Y:S04]  /*2ed90*/  LDL.LU.64 R72, [R1+0x47d0] ;  /* 0x0047d00001487983 */ /* 0x000ee80000300a00 */
[----:B------:R-:W3:Y:S04]  /*2eda0*/  @P0 LDG.E.U16 R21, desc[UR6][R28.64] ;  /* 0x000000061c150981 */ /* 0x000ee8000c1e1500 */
[----:B------:R-:W3:Y:S04]  /*2edb0*/  @P0 LDG.E.U16 R93, desc[UR6][R34.64] ;  /* 0x00000006225d0981 */ /* 0x000ee8000c1e1500 */
[----:B------:R-:W3:Y:S04]  /*2edc0*/  @P3 LDG.E.U16 R83, desc[UR6][R36.64] ;  /* 0x0000000624533981 */ /* 0x000ee8000c1e1500 */
[----:B------:R-:W3:Y:S04]  /*2edd0*/  @P3 LDG.E.U16 R43, desc[UR6][R40.64] ;  /* 0x00000006282b3981 */ /* 0x000ee8000c1e1500 */
[----:B------:R-:W3:Y:S04]  /*2ede0*/  @P0 LDG.E.U16 R86, desc[UR6][R8.64] ;  /* 0x0000000608560981 */ /* 0x000ee8000c1e1500 */
[----:B------:R-:W3:Y:S04]  /*2edf0*/  @P3 LDG.E.U16 R19, desc[UR6][R2.64] ;  /* 0x0000000602133981 */ /* 0x000ee8000c1e1500 */
[----:B------:R-:W3:Y:S04]  /*2ee00*/  @P0 LDG.E.U16 R92, desc[UR6][R38.64] ;  /* 0x00000006265c0981 */ /* 0x000ee8000c1e1500 */
[----:B----4-:R-:W4:Y:S04]  /*2ee10*/  @P3 LDG.E.U16 R16, desc[UR6][R84.64] ;  /* 0x0000000654103981 */ /* 0x010f28000c1e1500 */
[----:B------:R-:W4:Y:S04]  /*2ee20*/  @P0 LDG.E.U16 R17, desc[UR6][R50.64] ;  /* 0x0000000632110981 */ /* 0x000f28000c1e1500 */
        /* <DEDUP_REMOVED lines=11> */
[----:B--2---:R0:W-:Y:S04]  /*2eee0*/  @P0 STL [R1+0x11c], R18 ;  /* 0x00011c1201000387 */ /* 0x0041e80000100800 */
[----:B0-----:R-:W2:Y:S04]  /*2eef0*/  LDL R18, [R1+0x138] ;  /* 0x0001380001127983 */ /* 0x001ea80000100800 */
[----:B---3--:R0:W-:Y:S04]  /*2ef00*/  @P0 STL [R1+0x10c], R21 ;  /* 0x00010c1501000387 */ /* 0x0081e80000100800 */
[----:B0-----:R-:W3:Y:S04]  /*2ef10*/  LDL R21, [R1+0x134] ;  /* 0x0001340001157983 */ /* 0x001ee80000100800 */
[----:B------:R0:W-:Y:S04]  /*2ef20*/  @P0 STL [R1+0xfc], R92 ;  /* 0x0000fc5c01000387 */ /* 0x0001e80000100800 */
[----:B0-----:R-:W3:Y:S04]  /*2ef30*/  LDL R92, [R1+0x130] ;  /* 0x00013000015c7983 */ /* 0x001ee80000100800 */
[----:B----4-:R0:W-:Y:S04]  /*2ef40*/  @P0 STL [R1+0xec], R87 ;  /* 0x0000ec5701000387 */ /* 0x0101e80000100800 */
[----:B------:R-:W4:Y:S04]  /*2ef50*/  LDL.64 R10, [R1+0x7d8] ;  /* 0x0007d800010a7983 */ /* 0x000f280000100a00 */
[----:B0-----:R-:W4:Y:S04]  /*2ef60*/  LDL R87, [R1+0x12c] ;  /* 0x00012c0001577983 */ /* 0x001f280000100800 */
[----:B------:R0:W-:Y:S04]  /*2ef70*/  @P3 STL [R1+0xe0], R0 ;  /* 0x0000e00001003387 */ /* 0x0001e80000100800 */
[----:B0-----:R-:W4:Y:S04]  /*2ef80*/  LDL R0, [R1+0x1a8] ;  /* 0x0001a80001007983 */ /* 0x001f280000100800 */
[----:B--2---:R-:W2:Y:S04]  /*2ef90*/  @P3 LDG.E.U16 R18, desc[UR6][R72.64] ;  /* 0x0000000648123981 */ /* 0x004ea8000c1e1500 */
[----:B---3--:R-:W3:Y:S04]  /*2efa0*/  @P0 LDG.E.U16 R21, desc[UR6][R70.64] ;  /* 0x0000000646150981 */ /* 0x008ee8000c1e1500 */
[----:B------:R-:W2:Y:S04]  /*2efb0*/  @P3 LDG.E.U16 R92, desc[UR6][R68.64] ;  /* 0x00000006445c3981 */ /* 0x000ea8000c1e1500 */
[----:B----4-:R-:W4:Y:S04]  /*2efc0*/  @P0 LDG.E.U16 R87, desc[UR6][R66.64] ;  /* 0x0000000642570981 */ /* 0x010f28000c1e1500 */
[----:B------:R-:W4:Y:S04]  /*2efd0*/  @P3 LDG.E.U16 R0, desc[UR6][R10.64] ;  /* 0x000000060a003981 */ /* 0x000f28000c1e1500 */
[----:B------:R-:W-:Y:S04]  /*2efe0*/  @P3 STL [R1+0x118], R76 ;  /* 0x0001184c01003387 */ /* 0x000fe80000100800 */
[----:B------:R-:W-:Y:S04]  /*2eff0*/  @P0 STL [R1+0x114], R27 ;  /* 0x0001141b01000387 */ /* 0x000fe80000100800 */
[----:B------:R-:W-:Y:S04]  /*2f000*/  @P0 STL [R1+0x8c], R47 ;  /* 0x00008c2f01000387 */ /* 0x000fe80000100800 */
[----:B------:R-:W-:Y:S04]  /*2f010*/  @P3 STL [R1+0x110], R32 ;  /* 0x0001102001003387 */ /* 0x000fe80000100800 */
[----:B------:R0:W-:Y:S04]  /*2f020*/  @P3 STL [R1+0xc8], R46 ;  /* 0x0000c82e01003387 */ /* 0x0001e80000100800 */
[----:B------:R-:W-:Y:S04]  /*2f030*/  STL [R1+0x4394], R72 ;  /* 0x0043944801007387 */ /* 0x000fe80000100800 */
[----:B------:R-:W-:Y:S04]  /*2f040*/  @P3 STL [R1+0x108], R33 ;  /* 0x0001082101003387 */ /* 0x000fe80000100800 */
[----:B------:R-:W-:Y:S04]  /*2f050*/  STL [R1+0x4598], R72 ;  /* 0x0045984801007387 */ /* 0x000fe80000100800 */
[----:B------:R-:W-:Y:S04]  /*2f060*/  @P0 STL [R1+0x104], R93 ;  /* 0x0001045d01000387 */ /* 0x000fe80000100800 */
[----:B------:R-:W-:Y:S04]  /*2f070*/  STL [R1+0x4390], R73 ;  /* 0x0043904901007387 */ /* 0x000fe80000100800 */
[----:B------:R-:W-:Y:S04]  /*2f080*/  @P3 STL [R1+0x100], R83 ;  /* 0x0001005301003387 */ /* 0x000fe80000100800 */
[----:B------:R-:W-:Y:S04]  /*2f090*/  STL [R1+0x459c], R73 ;  /* 0x00459c4901007387 */ /* 0x000fe80000100800 */
[----:B------:R-:W-:Y:S04]  /*2f0a0*/  STL [R1+0x439c], R70 ;  /* 0x00439c4601007387 */ /* 0x000fe80000100800 */
        /* <DEDUP_REMOVED lines=13> */
[----:B------:R-:W-:Y:S04]  /*2f180*/  STL [R1+0x45b8], R66 ;  /* 0x0045b84201007387 */ /* 0x000fe80000100800 */
[----:B------:R-:W-:Y:S04]  /*2f190*/  STL [R1+0x43a8], R67 ;  /* 0x0043a84301007387 */ /* 0x000fe80000100800 */
[----:B------:R-:W-:Y:S04]  /*2f1a0*/  STL [R1+0x45bc], R67 ;  /* 0x0045bc4301007387 */ /* 0x000fe80000100800 */
[----:B------:R-:W-:Y:S04]  /*2f1b0*/  @P0 STL [R1+0xdc], R54 ;  /* 0x0000dc3601000387 */ /* 0x000fe80000100800 */
[----:B------:R-:W-:Y:S04]  /*2f1c0*/  @P3 STL [R1+0xd8], R55 ;  /* 0x0000d83701003387 */ /* 0x000fe80000100800 */
[----:B------:R-:W4:Y:S04]  /*2f1d0*/  LDL.64 R8, [R1+0x7d0] ;  /* 0x0007d00001087983 */ /* 0x000f280000100a00 */
[----:B------:R-:W-:Y:S01]  /*2f1e0*/  @P0 STL [R1+0xd4], R44 ;  /* 0x0000d42c01000387 */ /* 0x000fe20000100800 */
[----:B------:R-:W-:-:S04]  /*2f1f0*/  IMAD.WIDE R48, R13, 0x2, R24 ;  /* 0x000000020d307825 */ /* 0x000fc800078e0218 */
[----:B0-----:R-:W-:Y:S01]  /*2f200*/  IMAD.WIDE R46, R13, 0x2, R6 ;  /* 0x000000020d2e7825 */ /* 0x001fe200078e0206 */
[----:B---3--:R0:W-:Y:S04]  /*2f210*/  @P0 STL [R1+0x134], R21 ;  /* 0x0001341501000387 */ /* 0x0081e80000100800 */
[----:B------:R-:W-:Y:S04]  /*2f220*/  @P3 STL [R1+0xd0], R20 ;  /* 0x0000d01401003387 */ /* 0x000fe80000100800 */
[----:B0-----:R-:W3:Y:S04]  /*2f230*/  LDL R21, [R1+0x1a4] ;  /* 0x0001a40001157983 */ /* 0x001ee80000100800 */
[----:B------:R-:W-:Y:S04]  /*2f240*/  @P0 STL [R1+0xcc], R45 ;  /* 0x0000cc2d01000387 */ /* 0x000fe80000100800 */
[----:B------:R-:W3:Y:S04]  /*2f250*/  LDL.64 R58, [R1+0x650] ;  /* 0x00065000013a7983 */ /* 0x000ee80000100a00 */
[----:B------:R-:W3:Y:S04]  /*2f260*/  LDL R62, [R1+0x1a0] ;  /* 0x0001a000013e7983 */ /* 0x000ee80000100800 */
[----:B------:R-:W3:Y:S04]  /*2f270*/  LDL.64 R60, [R1+0x648] ;  /* 0x00064800013c7983 */ /* 0x000ee80000100a00 */
[----:B------:R-:W-:Y:S04]  /*2f280*/  @P0 STL [R1+0x94], R12 ;  /* 0x0000940c01000387 */ /* 0x000fe80000100800 */
[----:B------:R-:W3:Y:S04]  /*2f290*/  LDL R63, [R1+0x19c] ;  /* 0x00019c00013f7983 */ /* 0x000ee80000100800 */
[----:B------:R-:W-:Y:S04]  /*2f2a0*/  @P3 STL [R1+0x90], R42 ;  /* 0x0000902a01003387 */ /* 0x000fe80000100800 */
[----:B------:R-:W3:Y:S04]  /*2f2b0*/  LDL.64 R64, [R1+0x5f0] ;  /* 0x0005f00001407983 */ /* 0x000ee80000100a00 */
[----:B--2---:R0:W-:Y:S04]  /*2f2c0*/  @P3 STL [R1+0x138], R18 ;  /* 0x0001381201003387 */ /* 0x0041e80000100800 */
[----:B------:R-:W2:Y:S04]  /*2f2d0*/  LDL.64 R66, [R1+0x5e8] ;  /* 0x0005e80001427983 */ /* 0x000ea80000100a00 */
[----:B0-----:R-:W2:Y:S04]  /*2f2e0*/  LDL R18, [R1+0x198] ;  /* 0x0001980001127983 */ /* 0x001ea80000100800 */
        /* <DEDUP_REMOVED lines=49> */
[----:B------:R-:W3:Y:S04]  /*2f600*/  @P3 LDG.E.U16 R62, desc[UR6][R58.64] ;  /* 0x000000063a3e3981 */ /* 0x000ee8000c1e1500 */
[----:B------:R-:W3:Y:S04]  /*2f610*/  @P0 LDG.E.U16 R63, desc[UR6][R60.64] ;  /* 0x000000063c3f0981 */ /* 0x000ee8000c1e1500 */
[----:B------:R-:W3:Y:S04]  /*2f620*/  LDL.LU.64 R8, [R1+0x47c8] ;  /* 0x0047c80001087983 */ /* 0x000ee80000300a00 */
[----:B--2---:R-:W2:Y:S04]  /*2f630*/  @P3 LDG.E.U16 R18, desc[UR6][R64.64] ;  /* 0x0000000640123981 */ /* 0x004ea8000c1e1500 */
[----:B------:R-:W2:Y:S04]  /*2f640*/  @P3 LDG.E.U16 R13, desc[UR6][R68.64] ;  /* 0x00000006440d3981 */ /* 0x000ea8000c1e1500 */
[----:B------:R-:W2:Y:S04]  /*2f650*/  @P0 LDG.E.U16 R75, desc[UR6][R70.64] ;  /* 0x00000006464b0981 */ /* 0x000ea8000c1e1500 */
[----:B------:R-:W2:Y:S04]  /*2f660*/  @P3 LDG.E.U16 R74, desc[UR6][R72.64] ;  /* 0x00000006484a3981 */ /* 0x000ea8000c1e1500 */
[----:B------:R-:W2:Y:S04]  /*2f670*/  @P0 LDG.E.U16 R92, desc[UR6][R66.64] ;  /* 0x00000006425c0981 */ /* 0x000ea8000c1e1500 */
        /* <DEDUP_REMOVED lines=19> */
[----:B---3--:R0:W-:Y:S04]  /*2f7b0*/  @P0 STL [R1+0x1a4], R21 ;  /* 0x0001a41501000387 */ /* 0x0081e80000100800 */
[----:B0-----:R-:W3:Y:S04]  /*2f7c0*/  LDL R21, [R1+0x1b8] ;  /* 0x0001b80001157983 */ /* 0x001ee80000100800 */
[----:B------:R-:W3:Y:S04]  /*2f7d0*/  LDL.LU.64 R58, [R1+0x47c0] ;  /* 0x0047c000013a7983 */ /* 0x000ee80000300a00 */
[----:B------:R0:W-:Y:S04]  /*2f7e0*/  @P3 STL [R1+0x1a0], R62 ;  /* 0x0001a03e01003387 */ /* 0x0001e80000100800 */
[----:B0-----:R-:W3:Y:S04]  /*2f7f0*/  LDL.LU R62, [R1+0x47b8] ;  /* 0x0047b800013e7983 */ /* 0x001ee80000300800 */
[----:B------:R-:W3:Y:S04]  /*2f800*/  LDL.LU.64 R60, [R1+0x47b0] ;  /* 0x0047b000013c7983 */ /* 0x000ee80000300a00 */
[----:B------:R0:W-:Y:S04]  /*2f810*/  @P0 STL [R1+0x19c], R63 ;  /* 0x00019c3f01000387 */ /* 0x0001e80000100800 */
[----:B0-----:R-:W3:Y:S04]  /*2f820*/  LDL.LU R63, [R1+0x47a8] ;  /* 0x0047a800013f7983 */ /* 0x001ee80000300800 */
[----:B------:R-:W3:Y:S04]  /*2f830*/  LDL.LU.64 R64, [R1+0x47a0] ;  /* 0x0047a00001407983 */ /* 0x000ee80000300a00 */
[----:B--2---:R0:W-:Y:S04]  /*2f840*/  @P3 STL [R1+0x198], R18 ;  /* 0x0001981201003387 */ /* 0x0041e80000100800 */
[----:B0-----:R-:W2:Y:S04]  /*2f850*/  LDL.LU R18, [R1+0x4798] ;  /* 0x0047980001127983 */ /* 0x001ea80000300800 */
[----:B------:R0:W-:Y:S04]  /*2f860*/  @P0 STL [R1+0x194], R92 ;  /* 0x0001945c01000387 */ /* 0x0001e80000100800 */
[----:B0-----:R-:W2:Y:S04]  /*2f870*/  LDL R92, [R1+0x1b4] ;  /* 0x0001b400015c7983 */ /* 0x001ea80000100800 */
[----:B----4-:R0:W-:Y:S04]  /*2f880*/  @P0 STL [R1+0x184], R87 ;  /* 0x0001845701000387 */ /* 0x0101e80000100800 */
[----:B0-----:R-:W4:Y:S04]  /*2f890*/  LDL R87, [R1+0x1b0] ;  /* 0x0001b00001577983 */ /* 0x001f280000100800 */
[----:B------:R0:W-:Y:S04]  /*2f8a0*/  @P3 STL [R1+0x178], R0 ;  /* 0x0001780001003387 */ /* 0x0001e80000100800 */
[----:B0-----:R-:W4:Y:S04]  /*2f8b0*/  LDL R0, [R1+0x1ac] ;  /* 0x0001ac0001007983 */ /* 0x001f280000100800 */
[----:B---3--:R-:W3:Y:S04]  /*2f8c0*/  @P3 LDG.E.U16 R21, desc[UR6][R64.64] ;  /* 0x0000000640153981 */ /* 0x008ee8000c1e1500 */
[----:B------:R-:W-:Y:S04]  /*2f8d0*/  STL [R1+0x43b4], R64 ;  /* 0x0043b44001007387 */ /* 0x000fe80000100800 */
[----:B------:R-:W-:Y:S04]  /*2f8e0*/  STL [R1+0x45c0], R64 ;  /* 0x0045c04001007387 */ /* 0x000fe80000100800 */
[----:B------:R-:W-:Y:S04]  /*2f8f0*/  STL [R1+0x43b0], R65 ;  /* 0x0043b04101007387 */ /* 0x000fe80000100800 */
[----:B------:R-:W-:Y:S04]  /*2f900*/  STL [R1+0x45c4], R65 ;  /* 0x0045c44101007387 */ /* 0x000fe80000100800 */
[----:B------:R-:W-:Y:S04]  /*2f910*/  @P3 STL [R1+0x190], R13 ;  /* 0x0001900d01003387 */ /* 0x000fe80000100800 */
[----:B------:R-:W-:Y:S04]  /*2f920*/  @P0 STL [R1+0x18c], R75 ;  /* 0x00018c4b01000387 */ /* 0x000fe80000100800 */
[----:B------:R-:W-:Y:S04]  /*2f930*/  STL [R1+0x43bc], R62 ;  /* 0x0043bc3e01007387 */ /* 0x000fe80000100800 */
[----:B------:R-:W-:Y:S04]  /*2f940*/  @P3 STL [R1+0x188], R74 ;  /* 0x0001884a01003387 */ /* 0x000fe80000100800 */
[----:B------:R-:W-:Y:S04]  /*2f950*/  STL [R1+0x45c8], R62 ;  /* 0x0045c83e01007387 */ /* 0x000fe80000100800 */
[----:B------:R-:W-:Y:S04]  /*2f960*/  STL [R1+0x43b8], R63 ;  /* 0x0043b83f01007387 */ /* 0x000fe80000100800 */
[----:B------:R-:W-:Y:S04]  /*2f970*/  STL [R1+0x45cc], R63 ;  /* 0x0045cc3f01007387 */ /* 0x000fe80000100800 */
[----:B--2---:R-:W2:Y:S04]  /*2f980*/  @P0 LDG.E.U16 R92, desc[UR6][R62.64] ;  /* 0x000000063e5c0981 */ /* 0x004ea8000c1e1500 */
[----:B------:R-:W-:Y:S04]  /*2f990*/  @P3 STL [R1+0x180], R27 ;  /* 0x0001801b01003387 */ /* 0x000fe80000100800 */
[----:B------:R-:W-:Y:S04]  /*2f9a0*/  STL [R1+0x43c4], R60 ;  /* 0x0043c43c01007387 */ /* 0x000fe80000100800 */
[----:B----4-:R-:W4:Y:S04]  /*2f9b0*/  @P3 LDG.E.U16 R87, desc[UR6][R60.64] ;  /* 0x000000063c573981 */ /* 0x010f28000c1e1500 */
[----:B------:R-:W-:Y:S04]  /*2f9c0*/  @P0 STL [R1+0x17c], R32 ;  /* 0x00017c2001000387 */ /* 0x000fe80000100800 */
[----:B------:R-:W-:Y:S04]  /*2f9d0*/  STL [R1+0x43c0], R61 ;  /* 0x0043c03d01007387 */ /* 0x000fe80000100800 */
[----:B------:R-:W4:Y:S04]  /*2f9e0*/  @P0 LDG.E.U16 R0, desc[UR6][R58.64] ;  /* 0x000000063a000981 */ /* 0x000f28000c1e1500 */
[----:B------:R-:W-:Y:S04]  /*2f9f0*/  STL.64 [R1+0x4518], R60 ;  /* 0x0045183c01007387 */ /* 0x000fe80000100a00 */
[----:B------:R-:W4:Y:S04]  /*2fa00*/  LDL.64 R2, [R1+0x7c8] ;  /* 0x0007c80001027983 */ /* 0x000f280000100a00 */
[----:B------:R-:W-:Y:S04]  /*2fa10*/  @P0 STL [R1+0x174], R33 ;  /* 0x0001742101000387 */ /* 0x000fe80000100800 */
[----:B------:R0:W-:Y:S04]  /*2fa20*/  @P0 STL [R1+0x16c], R83 ;  /* 0x00016c5301000387 */ /* 0x0001e80000100800 */
[----:B------:R-:W-:Y:S04]  /*2fa30*/  @P3 STL [R1+0x170], R93 ;  /* 0x0001705d01003387 */ /* 0x000fe80000100800 */
[----:B0-----:R-:W4:Y:S04]  /*2fa40*/  LDL R83, [R1+0x228] ;  /* 0x0002280001537983 */ /* 0x001f280000100800 */
[----:B------:R-:W-:Y:S04]  /*2fa50*/  @P3 STL [R1+0x160], R89 ;  /* 0x0001605901003387 */ /* 0x000fe80000100800 */
[----:B------:R0:W-:Y:S04]  /*2fa60*/  @P0 STL [R1+0x164], R88 ;  /* 0x0001645801000387 */ /* 0x0001e80000100800 */
[----:B------:R-:W-:Y:S04]  /*2fa70*/  @P3 STL [R1+0x168], R43 ;  /* 0x0001682b01003387 */ /* 0x000fe80000100800 */
[----:B------:R-:W4:Y:S04]  /*2fa80*/  LDL R50, [R1+0x224] ;  /* 0x0002240001327983 */ /* 0x000f280000100800 */
[----:B------:R-:W4:Y:S04]  /*2fa90*/  LDL.64 R84, [R1+0x640] ;  /* 0x0006400001547983 */ /* 0x000f280000100a00 */
[----:B------:R-:W4:Y:S04]  /*2faa0*/  LDL R51, [R1+0x220] ;  /* 0x0002200001337983 */ /* 0x000f280000100800 */
[----:B------:R-:W4:Y:S04]  /*2fab0*/  LDL.64 R16, [R1+0x638] ;  /* 0x0006380001107983 */ /* 0x000f280000100a00 */
[----:B0-----:R-:W4:Y:S04]  /*2fac0*/  LDL.64 R88, [R1+0x7c0] ;  /* 0x0007c00001587983 */ /* 0x001f280000100a00 */
[----:B------:R-:W-:Y:S04]  /*2fad0*/  @P0 STL [R1+0x15c], R86 ;  /* 0x00015c5601000387 */ /* 0x000fe80000100800 */
[----:B------:R0:W-:Y:S04]  /*2fae0*/  @P0 STL [R1+0x13c], R11 ;  /* 0x00013c0b01000387 */ /* 0x0001e80000100800 */
[----:B------:R-:W-:Y:S04]  /*2faf0*/  @P3 STL [R1+0x158], R19 ;  /* 0x0001581301003387 */ /* 0x000fe80000100800 */
[----:B0-----:R-:W4:Y:S04]  /*2fb00*/  LDL R11, [R1+0x21c] ;  /* 0x00021c00010b7983 */ /* 0x001f280000100800 */
[----:B------:R-:W-:Y:S04]  /*2fb10*/  @P0 STL [R1+0x154], R4 ;  /* 0x0001540401000387 */ /* 0x000fe80000100800 */
[----:B------:R-:W4:Y:S04]  /*2fb20*/  LDL.64 R52, [R1+0x5e0] ;  /* 0x0005e00001347983 */ /* 0x000f280000100a00 */
[----:B------:R-:W-:Y:S04]  /*2fb30*/  @P3 STL [R1+0x150], R5 ;  /* 0x0001500501003387 */ /* 0x000fe80000100800 */
[----:B---3--:R0:W-:Y:S04]  /*2fb40*/  @P3 STL [R1+0x1b8], R21 ;  /* 0x0001b81501003387 */ /* 0x0081e80000100800 */
[----:B------:R-:W-:Y:S04]  /*2fb50*/  @P0 STL [R1+0x14c], R20 ;  /* 0x00014c1401000387 */ /* 0x000fe80000100800 */
[----:B0-----:R-:W3:Y:S04]  /*2fb60*/  LDL R21, [R1+0x218] ;  /* 0x0002180001157983 */ /* 0x001ee80000100800 */
[----:B------:R0:W-:Y:S04]  /*2fb70*/  @P3 STL [R1+0x148], R10 ;  /* 0x0001480a01003387 */ /* 0x0001e80000100800 */
[----:B------:R-:W3:Y:S04]  /*2fb80*/  LDL.64 R4, [R1+0x5d8] ;  /* 0x0005d80001047983 */ /* 0x000ee80000100a00 */
[----:B------:R-:W-:Y:S04]  /*2fb90*/  @P0 STL [R1+0x144], R12 ;  /* 0x0001440c01000387 */ /* 0x000fe80000100800 */
[----:B0-----:R-:W3:Y:S04]  /*2fba0*/  LDL R10, [R1+0x214] ;  /* 0x00021400010a7983 */ /* 0x001ee80000100800 */
[----:B------:R-:W-:Y:S04]  /*2fbb0*/  @P3 STL [R1+0x140], R42 ;  /* 0x0001402a01003387 */ /* 0x000fe80000100800 */
[----:B------:R-:W3:Y:S04]  /*2fbc0*/  LDL.64 R54, [R1+0x580] ;  /* 0x0005800001367983 */ /* 0x000ee80000100a00 */
[----:B--2---:R0:W-:Y:S04]  /*2fbd0*/  @P0 STL [R1+0x1b4], R92 ;  /* 0x0001b45c01000387 */ /* 0x0041e80000100800 */
[----:B------:R-:W2:Y:S04]  /*2fbe0*/  LDL.64 R90, [R1+0x578] ;  /* 0x00057800015a7983 */ /* 0x000ea80000100a00 */
[----:B0-----:R-:W2:Y:S04]  /*2fbf0*/  LDL R92, [R1+0x210] ;  /* 0x00021000015c7983 */ /* 0x001ea80000100800 */
[----:B----4-:R0:W-:Y:S04]  /*2fc00*/  @P3 STL [R1+0x1b0], R87 ;  /* 0x0001b05701003387 */ /* 0x0101e80000100800 */
[----:B------:R-:W4:Y:S04]  /*2fc10*/  LDL.64 R56, [R1+0x518] ;  /* 0x0005180001387983 */ /* 0x000f280000100a00 */
[----:B0-----:R-:W4:Y:S04]  /*2fc20*/  LDL R87, [R1+0x20c] ;  /* 0x00020c0001577983 */ /* 0x001f280000100800 */
[----:B------:R0:W-:Y:S04]  /*2fc30*/  @P0 STL [R1+0x1ac], R0 ;  /* 0x0001ac0001000387 */ /* 0x0001e80000100800 */
[----:B------:R-:W4:Y:S04]  /*2fc40*/  LDL.64 R64, [R1+0x458] ;  /* 0x0004580001407983 */ /* 0x000f280000100a00 */
[----:B------:R-:W4:Y:S04]  /*2fc50*/  LDL R12, [R1+0x1f8] ;  /* 0x0001f800010c7983 */ /* 0x000f280000100800 */
[----:B------:R-:W4:Y:S04]  /*2fc60*/  LDL.64 R22, [R1+0x510] ;  /* 0x0005100001167983 */ /* 0x000f280000100a00 */
[----:B------:R-:W4:Y:S04]  /*2fc70*/  LDL R60, [R1+0x204] ;  /* 0x00020400013c7983 */ /* 0x000f280000100800 */
[----:B------:R-:W4:Y:S04]  /*2fc80*/  LDL R61, [R1+0x200] ;  /* 0x00020000013d7983 */ /* 0x000f280000100800 */
[----:B------:R-:W4:Y:S04]  /*2fc90*/  LDL.64 R62, [R1+0x4b0] ;  /* 0x0004b000013e7983 */ /* 0x000f280000100a00 */
[----:B------:R-:W4:Y:S04]  /*2fca0*/  LDL R69, [R1+0x1fc] ;  /* 0x0001fc0001457983 */ /* 0x000f280000100800 */
[----:B0-----:R-:W4:Y:S04]  /*2fcb0*/  LDL R0, [R1+0x208] ;  /* 0x0002080001007983 */ /* 0x001f280000100800 */
[----:B------:R-:W4:Y:S04]  /*2fcc0*/  LDL.64 R66, [R1+0x450] ;  /* 0x0004500001427983 */ /* 0x000f280000100a00 */
[----:B------:R-:W4:Y:S04]  /*2fcd0*/  @P3 LDG.E.U16 R83, desc[UR6][R2.64] ;  /* 0x0000000602533981 */ /* 0x000f28000c1e1500 */
[----:B------:R-:W4:Y:S04]  /*2fce0*/  LDL R68, [R1+0x1f4] ;  /* 0x0001f40001447983 */ /* 0x000f280000100800 */
[----:B------:R-:W4:Y:S04]  /*2fcf0*/  LDL.64 R70, [R1+0x3f8] ;  /* 0x0003f80001467983 */ /* 0x000f280000100a00 */
[----:B------:R-:W4:Y:S04]  /*2fd00*/  LDL R13, [R1+0x1f0] ;  /* 0x0001f000010d7983 */ /* 0x000f280000100800 */
[----:B------:R-:W4:Y:S04]  /*2fd10*/  LDL.64 R72, [R1+0x3f0] ;  /* 0x0003f00001487983 */ /* 0x000f280000100a00 */
[----:B------:R-:W4:Y:S04]  /*2fd20*/  LDL R77, [R1+0x1ec] ;  /* 0x0001ec00014d7983 */ /* 0x000f280000100800 */
[----:B------:R-:W4:Y:S04]  /*2fd30*/  @P3 LDG.E.U16 R51, desc[UR6][R84.64] ;  /* 0x0000000654333981 */ /* 0x000f28000c1e1500 */
[----:B------:R-:W4:Y:S04]  /*2fd40*/  LDL.64 R74, [R1+0x398] ;  /* 0x00039800014a7983 */ /* 0x000f280000100a00 */
[----:B------:R-:W4:Y:S04]  /*2fd50*/  LDL R76, [R1+0x1e8] ;  /* 0x0001e800014c7983 */ /* 0x000f280000100800 */
[----:B------:R-:W4:Y:S04]  /*2fd60*/  LDL.64 R78, [R1+0x390] ;  /* 0x00039000014e7983 */ /* 0x000f280000100a00 */
[----:B------:R-:W4:Y:S04]  /*2fd70*/  LDL R27, [R1+0x1e4] ;  /* 0x0001e400011b7983 */ /* 0x000f280000100800 */
[----:B------:R-:W4:Y:S04]  /*2fd80*/  LDL.64 R80, [R1+0x338] ;  /* 0x0003380001507983 */ /* 0x000f280000100a00 */
[----:B------:R-:W4:Y:S04]  /*2fd90*/  @P0 LDG.E.U16 R50, desc[UR6][R88.64] ;  /* 0x0000000658320981 */ /* 0x000f28000c1e1500 */
        /* <DEDUP_REMOVED lines=11> */
[----:B------:R-:W4:Y:S04]  /*2fe50*/  @P0 LDG.E.U16 R11, desc[UR6][R16.64] ;  /* 0x00000006100b0981 */ /* 0x000f28000c1e1500 */
[----:B------:R-:W4:Y:S04]  /*2fe60*/  LDL R86, [R1+0x1c8] ;  /* 0x0001c80001567983 */ /* 0x000f280000100800 */
[----:B------:R-:W4:Y:S04]  /*2fe70*/  LDL R19, [R1+0x1c4] ;  /* 0x0001c40001137983 */ /* 0x000f280000100800 */
[----:B------:R-:W4:Y:S04]  /*2fe80*/  LDL R20, [R1+0x1c0] ;  /* 0x0001c00001147983 */ /* 0x000f280000100800 */
[----:B------:R-:W4:Y:S04]  /*2fe90*/  LDL R42, [R1+0x1bc] ;  /* 0x0001bc00012a7983 */ /* 0x000f280000100800 */
[----:B------:R-:W-:Y:S04]  /*2fea0*/  STL [R1+0x43cc], R58 ;  /* 0x0043cc3a01007387 */ /* 0x000fe80000100800 */
[----:B------:R-:W-:Y:S04]  /*2feb0*/  STL [R1+0x45d0], R58 ;  /* 0x0045d03a01007387 */ /* 0x000fe80000100800 */
[----:B------:R-:W-:Y:S04]  /*2fec0*/  STL [R1+0x43c8], R59 ;  /* 0x0043c83b01007387 */ /* 0x000fe80000100800 */
[----:B------:R0:W-:Y:S04]  /*2fed0*/  STL [R1+0x45d4], R59 ;  /* 0x0045d43b01007387 */ /* 0x0001e80000100800 */
[----:B0-----:R-:W4:Y:S04]  /*2fee0*/  LDL.64 R58, [R1+0x4b8] ;  /* 0x0004b800013a7983 */ /* 0x001f280000100a00 */
[----:B------:R-:W4:Y:S04]  /*2fef0*/  LDL.LU.64 R2, [R1+0x4790] ;  /* 0x0047900001027983 */ /* 0x000f280000300a00 */
[----:B---3--:R-:W3:Y:S04]  /*2ff00*/  @P3 LDG.E.U16 R21, desc[UR6][R52.64] ;  /* 0x0000000634153981 */ /* 0x008ee8000c1e1500 */
[----:B------:R-:W3:Y:S04]  /*2ff10*/  @P0 LDG.E.U16 R10, desc[UR6][R4.64] ;  /* 0x00000006040a0981 */ /* 0x000ee8000c1e1500 */
[----:B--2---:R-:W2:Y:S04]  /*2ff20*/  @P3 LDG.E.U16 R92, desc[UR6][R54.64] ;  /* 0x00000006365c3981 */ /* 0x004ea8000c1e1500 */
[----:B----4-:R-:W4:Y:S04]  /*2ff30*/  @P0 LDG.E.U16 R87, desc[UR6][R90.64] ;  /* 0x000000065a570981 */ /* 0x010f28000c1e1500 */
[----:B------:R-:W4:Y:S04]  /*2ff40*/  @P3 LDG.E.U16 R12, desc[UR6][R64.64] ;  /* 0x00000006400c3981 */ /* 0x000f28000c1e1500 */
[----:B------:R-:W4:Y:S04]  /*2ff50*/  @P0 LDG.E.U16 R60, desc[UR6][R22.64] ;  /* 0x00000006163c0981 */ /* 0x000f28000c1e1500 */
[----:B------:R-:W4:Y:S04]  /*2ff60*/  @P0 LDG.E.U16 R69, desc[UR6][R62.64] ;  /* 0x000000063e450981 */ /* 0x000f28000c1e1500 */
[----:B------:R-:W4:Y:S04]  /*2ff70*/  @P3 LDG.E.U16 R0, desc[UR6][R56.64] ;  /* 0x0000000638003981 */ /* 0x000f28000c1e1500 */
[----:B------:R0:W-:Y:S04]  /*2ff80*/  @P3 STL [R1+0x228], R83 ;  /* 0x0002285301003387 */ /* 0x0001e80000100800 */
[----:B------:R-:W4:Y:S04]  /*2ff90*/  @P0 LDG.E.U16 R68, desc[UR6][R66.64] ;  /* 0x0000000642440981 */ /* 0x000f28000c1e1500 */
[----:B------:R-:W4:Y:S04]  /*2ffa0*/  @P3 LDG.E.U16 R13, desc[UR6][R70.64] ;  /* 0x00000006460d3981 */ /* 0x000f28000c1e1500 */
[----:B------:R-:W4:Y:S04]  /*2ffb0*/  @P0 LDG.E.U16 R77, desc[UR6][R72.64] ;  /* 0x00000006484d0981 */ /* 0x000f28000c1e1500 */
[----:B------:R-:W4:Y:S04]  /*2ffc0*/  @P3 LDG.E.U16 R76, desc[UR6][R74.64] ;  /* 0x000000064a4c3981 */ /* 0x000f28000c1e1500 */
[----:B0-----:R-:W4:Y:S04]  /*2ffd0*/  LDL.LU R83, [R1+0x4788] ;  /* 0x0047880001537983 */ /* 0x001f280000300800 */
[----:B------:R-:W4:Y:S04]  /*2ffe0*/  LDL.LU.64 R88, [R1+0x4780] ;  /* 0x0047800001587983 */ /* 0x000f280000300a00 */
[----:B------:R0:W-:Y:S04]  /*2fff0*/  @P0 STL [R1+0x224], R50 ;  /* 0x0002243201000387 */ /* 0x0001e80000100800 */
[----:B------:R-:W4:Y:S04]  /*30000*/  @P0 LDG.E.U16 R27, desc[UR6][R78.64] ;  /* 0x000000064e1b0981 */ /* 0x000f28000c1e1500 */
        /* <DEDUP_REMOVED lines=9> */
[----:B0-----:R-:W4:Y:S04]  /*300a0*/  LDL.LU R51, [R1+0x4768] ;  /* 0x0047680001337983 */ /* 0x001f280000300800 */
[----:B------:R-:W4:Y:S04]  /*300b0*/  LDL.LU.64 R16, [R1+0x4760] ;  /* 0x0047600001107983 */ /* 0x000f280000300a00 */
[----:B------:R0:W-:Y:S04]  /*300c0*/  @P0 STL [R1+0x21c], R11 ;  /* 0x00021c0b01000387 */ /* 0x0001e80000100800 */
[----:B------:R-:W4:Y:S04]  /*300d0*/  @P3 LDG.E.U16 R61, desc[UR6][R58.64] ;  /* 0x000000063a3d3981 */ /* 0x000f28000c1e1500 */
[----:B0-----:R-:W4:Y:S04]  /*300e0*/  LDL.LU R11, [R1+0x4758] ;  /* 0x00475800010b7983 */ /* 0x001f280000300800 */
[----:B------:R-:W4:Y:S04]  /*300f0*/  LDL.LU.64 R52, [R1+0x4750] ;  /* 0x0047500001347983 */ /* 0x000f280000300a00 */
[----:B---3--:R0:W-:Y:S04]  /*30100*/  @P3 STL [R1+0x218], R21 ;  /* 0x0002181501003387 */ /* 0x0081e80000100800 */
[----:B0-----:R-:W3:Y:S04]  /*30110*/  LDL.LU R21, [R1+0x4748] ;  /* 0x0047480001157983 */ /* 0x001ee80000300800 */
[----:B------:R-:W3:Y:S04]  /*30120*/  LDL.LU.64 R4, [R1+0x4740] ;  /* 0x0047400001047983 */ /* 0x000ee80000300a00 */
[----:B------:R0:W-:Y:S04]  /*30130*/  @P0 STL [R1+0x214], R10 ;  /* 0x0002140a01000387 */ /* 0x0001e80000100800 */
[----:B0-----:R-:W3:Y:S04]  /*30140*/  LDL R10, [R1+0x238] ;  /* 0x00023800010a7983 */ /* 0x001ee80000100800 */
[----:B------:R-:W3:Y:S04]  /*30150*/  LDL.LU.64 R54, [R1+0x4738] ;  /* 0x0047380001367983 */ /* 0x000ee80000300a00 */
[----:B--2---:R0:W-:Y:S04]  /*30160*/  @P3 STL [R1+0x210], R92 ;  /* 0x0002105c01003387 */ /* 0x0041e80000100800 */
[----:B0-----:R-:W2:Y:S04]  /*30170*/  LDL.LU R92, [R1+0x4730] ;  /* 0x00473000015c7983 */ /* 0x001ea80000300800 */
[----:B------:R-:W2:Y:S04]  /*30180*/  LDL.LU.64 R90, [R1+0x4728] ;  /* 0x00472800015a7983 */ /* 0x000ea80000300a00 */
[----:B----4-:R0:W-:Y:S04]  /*30190*/  @P0 STL [R1+0x20c], R87 ;  /* 0x00020c5701000387 */ /* 0x0101e80000100800 */
[----:B0-----:R-:W4:Y:S04]  /*301a0*/  LDL.LU R87, [R1+0x4720] ;  /* 0x0047200001577983 */ /* 0x001f280000300800 */
[----:B------:R-:W4:Y:S04]  /*301b0*/  LDL.LU.64 R56, [R1+0x4718] ;  /* 0x0047180001387983 */ /* 0x000f280000300a00 */
[----:B------:R0:W-:Y:S04]  /*301c0*/  @P3 STL [R1+0x208], R0 ;  /* 0x0002080001003387 */ /* 0x0001e80000100800 */
[----:B0-----:R-:W4:Y:S04]  /*301d0*/  LDL.LU R0, [R1+0x4710] ;  /* 0x0047100001007983 */ /* 0x001f280000300800 */
[----:B------:R-:W4:Y:S04]  /*301e0*/  LDL.LU.64 R22, [R1+0x4708] ;  /* 0x0047080001167983 */ /* 0x000f280000300a00 */
[----:B------:R0:W-:Y:S04]  /*301f0*/  @P3 STL [R1+0x1f8], R12 ;  /* 0x0001f80c01003387 */ /* 0x0001e80000100800 */
[----:B0-----:R-:W4:Y:S04]  /*30200*/  LDL R12, [R1+0x234] ;  /* 0x00023400010c7983 */ /* 0x001f280000100800 */
[----:B------:R-:W4:Y:S04]  /*30210*/  @P0 LDG.E.U16 R42, desc[UR6][R16.64] ;  /* 0x00000006102a0981 */ /* 0x000f28000c1e1500 */
[----:B---3--:R-:W3:Y:S04]  /*30220*/  @P3 LDG.E.U16 R20, desc[UR6][R4.64] ;  /* 0x0000000604143981 */ /* 0x008ee8000c1e1500 */
[----:B--2---:R-:W2:Y:S04]  /*30230*/  @P0 LDG.E.U16 R19, desc[UR6][R90.64] ;  /* 0x000000065a130981 */ /* 0x004ea8000c1e1500 */
[----:B----4-:R-:W4:Y:S04]  /*30240*/  @P3 LDG.E.U16 R10, desc[UR6][R56.64] ;  /* 0x00000006380a3981 */ /* 0x010f28000c1e1500 */
[----:B------:R-:W2:Y:S04]  /*30250*/  @P3 LDG.E.U16 R86, desc[UR6][R22.64] ;  /* 0x0000000616563981 */ /* 0x000ea8000c1e1500 */
[----:B------:R-:W3:Y:S04]  /*30260*/  LDL.LU.64 R22, [R1+0x4700] ;  /* 0x0047000001167983 */ /* 0x000ee80000300a00 */
[----:B------:R-:W3:Y:S04]  /*30270*/  LDL.LU.64 R90, [R1+0x46f8] ;  /* 0x0046f800015a7983 */ /* 0x000ee80000300a00 */
[----:B------:R-:W3:Y:S04]  /*30280*/  @P0 LDG.E.U16 R12, desc[UR6][R54.64] ;  /* 0x00000006360c0981 */ /* 0x000ee8000c1e1500 */
[----:B------:R-:W3:Y:S04]  /*30290*/  LDL.LU.64 R4, [R1+0x46f0] ;  /* 0x0046f00001047983 */ /* 0x000ee80000300a00 */
[----:B------:R-:W3:Y:S04]  /*302a0*/  LDL.LU.64 R16, [R1+0x46e8] ;  /* 0x0046e80001107983 */ /* 0x000ee80000300a00 */
[----:B------:R0:W-:Y:S04]  /*302b0*/  @P0 STL [R1+0x1e4], R27 ;  /* 0x0001e41b01000387 */ /* 0x0001e80000100800 */
[----:B0-----:R-:W4:Y:S04]  /*302c0*/  LDL R27, [R1+0x230] ;  /* 0x00023000011b7983 */ /* 0x001f280000100800 */
[----:B------:R-:W4:Y:S04]  /*302d0*/  LDL.LU R59, [R1+0x26fc] ;  /* 0x0026fc00013b7983 */ /* 0x000f280000300800 */
[----:B------:R-:W4:Y:S04]  /*302e0*/  LDL.LU R58, [R1+0x26f8] ;  /* 0x0026f800013a7983 */ /* 0x000f280000300800 */
[----:B------:R-:W4:Y:S04]  /*302f0*/  LDL.LU R63, [R1+0x26f4] ;  /* 0x0026f400013f7983 */ /* 0x000f280000300800 */
[----:B------:R-:W4:Y:S04]  /*30300*/  LDL.LU R62, [R1+0x26f0] ;  /* 0x0026f000013e7983 */ /* 0x000f280000300800 */
[----:B------:R-:W4:Y:S04]  /*30310*/  LDL.LU R65, [R1+0x26ec] ;  /* 0x0026ec0001417983 */ /* 0x000f280000300800 */
[----:B------:R-:W-:Y:S04]  /*30320*/  @P0 STL [R1+0x204], R60 ;  /* 0x0002043c01000387 */ /* 0x000fe80000100800 */
[----:B------:R-:W-:Y:S04]  /*30330*/  @P0 STL [R1+0x1bc], R42 ;  /* 0x0001bc2a01000387 */ /* 0x000fe80000100800 */
[----:B------:R-:W-:Y:S04]  /*30340*/  @P3 STL [R1+0x200], R61 ;  /* 0x0002003d01003387 */ /* 0x000fe80000100800 */
[----:B------:R-:W-:Y:S04]  /*30350*/  @P0 STL [R1+0x1cc], R43 ;  /* 0x0001cc2b01000387 */ /* 0x000fe80000100800 */
[----:B------:R-:W-:Y:S04]  /*30360*/  @P0 STL [R1+0x1fc], R69 ;  /* 0x0001fc4501000387 */ /* 0x000fe80000100800 */
[----:B------:R0:W-:Y:S04]  /*30370*/  @P3 STL [R1+0x1d0], R93 ;  /* 0x0001d05d01003387 */ /* 0x0001e80000100800 */
[----:B0-----:R-:W4:Y:S04]  /*30380*/  LDL R93, [R1+0x22c] ;  /* 0x00022c00015d7983 */ /* 0x001f280000100800 */
[----:B------:R-:W-:Y:S04]  /*30390*/  @P0 STL [R1+0x1f4], R68 ;  /* 0x0001f44401000387 */ /* 0x000fe80000100800 */
[----:B------:R-:W-:Y:S04]  /*303a0*/  STL [R1+0x43d4], R56 ;  /* 0x0043d43801007387 */ /* 0x000fe80000100800 */
[----:B------:R-:W-:Y:S04]  /*303b0*/  @P3 STL [R1+0x1f0], R13 ;  /* 0x0001f00d01003387 */ /* 0x000fe80000100800 */
[----:B------:R0:W-:Y:S04]  /*303c0*/  STL [R1+0x45d8], R56 ;  /* 0x0045d83801007387 */ /* 0x0001e80000100800 */
[----:B------:R-:W-:Y:S04]  /*303d0*/  @P0 STL [R1+0x1ec], R77 ;  /* 0x0001ec4d01000387 */ /* 0x000fe80000100800 */
[----:B0-----:R-:W4:Y:S04]  /*303e0*/  LDL.LU R56, [R1+0x2700] ;  /* 0x0027000001387983 */ /* 0x001f280000300800 */
[----:B------:R-:W-:Y:S04]  /*303f0*/  @P3 STL [R1+0x1e8], R76 ;  /* 0x0001e84c01003387 */ /* 0x000fe80000100800 */
[----:B------:R-:W-:Y:S04]  /*30400*/  STL [R1+0x43d0], R57 ;  /* 0x0043d03901007387 */ /* 0x000fe80000100800 */
[----:B------:R0:W-:Y:S04]  /*30410*/  STL [R1+0x45dc], R57 ;  /* 0x0045dc3901007387 */ /* 0x0001e80000100800 */
[----:B0-----:R-:W4:Y:S04]  /*30420*/  LDL.LU R57, [R1+0x2704] ;  /* 0x0027040001397983 */ /* 0x001f280000300800 */
[----:B------:R-:W-:Y:S04]  /*30430*/  @P3 STL [R1+0x1e0], R30 ;  /* 0x0001e01e01003387 */ /* 0x000fe80000100800 */
[----:B------:R-:W-:Y:S04]  /*30440*/  @P0 STL [R1+0x1dc], R31 ;  /* 0x0001dc1f01000387 */ /* 0x000fe80000100800 */
[----:B------:R-:W4:Y:S04]  /*30450*/  LDL.64 R80, [R1+0x7b8] ;  /* 0x0007b80001507983 */ /* 0x000f280000100a00 */
[----:B------:R-:W-:Y:S04]  /*30460*/  @P3 STL [R1+0x1d8], R36 ;  /* 0x0001d82401003387 */ /* 0x000fe80000100800 */
[----:B--2---:R0:W-:Y:S04]  /*30470*/  @P3 STL [R1+0x1c8], R86 ;  /* 0x0001c85601003387 */ /* 0x0041e80000100800 */
[----:B------:R-:W-:Y:S04]  /*30480*/  @P0 STL [R1+0x1d4], R37 ;  /* 0x0001d42501000387 */ /* 0x000fe80000100800 */
[----:B------:R-:W2:Y:S04]  /*30490*/  LDL.64 R28, [R1+0x7b0] ;  /* 0x0007b000011c7983 */ /* 0x000ea80000100a00 */
[----:B0-----:R-:W2:Y:S04]  /*304a0*/  LDL R86, [R1+0x2734] ;  /* 0x0027340001567983 */ /* 0x001ea80000100800 */
[----:B------:R0:W-:Y:S04]  /*304b0*/  @P0 STL [R1+0x1c4], R19 ;  /* 0x0001c41301000387 */ /* 0x0001e80000100800 */
[----:B------:R-:W2:Y:S04]  /*304c0*/  LDL.64 R30, [R1+0x630] ;  /* 0x00063000011e7983 */ /* 0x000ea80000100a00 */
[----:B0-----:R-:W2:Y:S04]  /*304d0*/  LDL R19, [R1+0x2730] ;  /* 0x0027300001137983 */ /* 0x001ea80000100800 */
[----:B---3--:R0:W-:Y:S04]  /*304e0*/  @P3 STL [R1+0x1c0], R20 ;  /* 0x0001c01401003387 */ /* 0x0081e80000100800 */
[----:B------:R-:W3:Y:S04]  /*304f0*/  LDL.64 R32, [R1+0x628] ;  /* 0x0006280001207983 */ /* 0x000ee80000100a00 */
[----:B----4-:R-:W4:Y:S04]  /*30500*/  @P3 LDG.E.U16 R27, desc[UR6][R52.64] ;  /* 0x00000006341b3981 */ /* 0x010f28000c1e1500 */
[----:B0-----:R-:W3:Y:S04]  /*30510*/  LDL R20, [R1+0x272c] ;  /* 0x00272c0001147983 */ /* 0x001ee80000100800 */
[----:B------:R0:W-:Y:S04]  /*30520*/  @P3 STL [R1+0x238], R10 ;  /* 0x0002380a01003387 */ /* 0x0001e80000100800 */
[----:B------:R-:W4:Y:S04]  /*30530*/  LDL.64 R34, [R1+0x5d0] ;  /* 0x0005d00001227983 */ /* 0x000f280000100a00 */
[----:B0-----:R-:W4:Y:S04]  /*30540*/  LDL R10, [R1+0x2728] ;  /* 0x00272800010a7983 */ /* 0x001f280000100800 */
[----:B------:R0:W-:Y:S04]  /*30550*/  @P0 STL [R1+0x234], R12 ;  /* 0x0002340c01000387 */ /* 0x0001e80000100800 */
[----:B------:R-:W4:Y:S04]  /*30560*/  LDL.64 R36, [R1+0x5c8] ;  /* 0x0005c80001247983 */ /* 0x000f280000100a00 */
[----:B------:R-:W4:Y:S04]  /*30570*/  LDL.64 R38, [R1+0x570] ;  /* 0x0005700001267983 */ /* 0x000f280000100a00 */
[----:B------:R-:W4:Y:S04]  /*30580*/  LDL.64 R40, [R1+0x568] ;  /* 0x0005680001287983 */ /* 0x000f280000100a00 */
[----:B------:R-:W4:Y:S04]  /*30590*/  @P0 LDG.E.U16 R93, desc[UR6][R50.64] ;  /* 0x00000006325d0981 */ /* 0x000f28000c1e1500 */
[----:B0-----:R-:W4:Y:S04]  /*305a0*/  LDL R12, [R1+0x2724] ;  /* 0x00272400010c7983 */ /* 0x001f280000100800 */
[----:B------:R-:W-:Y:S04]  /*305b0*/  STL [R1+0x43dc], R54 ;  /* 0x0043dc3601007387 */ /* 0x000fe80000100800 */
[----:B------:R0:W-:Y:S04]  /*305c0*/  STL [R1+0x45e0], R54 ;  /* 0x0045e03601007387 */ /* 0x0001e80000100800 */
[----:B0-----:R-:W4:Y:S04]  /*305d0*/  LDL.LU R54, [R1+0x2708] ;  /* 0x0027080001367983 */ /* 0x001f280000300800 */
        /* <DEDUP_REMOVED lines=9> */
[----:B------:R-:W4:Y:S04]  /*30670*/  LDL.64 R74, [R1+0x500] ;  /* 0x00050000014a7983 */ /* 0x000f280000100a00 */
[----:B------:R-:W-:Y:S04]  /*30680*/  STL [R1+0x43ec], R50 ;  /* 0x0043ec3201007387 */ /* 0x000fe80000100800 */
[----:B------:R0:W-:Y:S04]  /*30690*/  STL [R1+0x45f0], R50 ;  /* 0x0045f03201007387 */ /* 0x0001e80000100800 */
[----:B0-----:R-:W4:Y:S04]  /*306a0*/  LDL.LU R50, [R1+0x2718] ;  /* 0x0027180001327983 */ /* 0x001f280000300800 */
[----:B------:R-:W-:Y:S04]  /*306b0*/  STL [R1+0x43e8], R51 ;  /* 0x0043e83301007387 */ /* 0x000fe80000100800 */
[----:B------:R0:W-:Y:S04]  /*306c0*/  STL [R1+0x45f4], R51 ;  /* 0x0045f43301007387 */ /* 0x0001e80000100800 */
[----:B0-----:R-:W4:Y:S04]  /*306d0*/  LDL.LU R51, [R1+0x271c] ;  /* 0x00271c0001337983 */ /* 0x001f280000300800 */
[----:B------:R-:W4:Y:S04]  /*306e0*/  LDL.64 R76, [R1+0x4a8] ;  /* 0x0004a800014c7983 */ /* 0x000f280000100a00 */
[----:B------:R-:W4:Y:S04]  /*306f0*/  LDL.64 R78, [R1+0x4a0] ;  /* 0x0004a000014e7983 */ /* 0x000f280000100a00 */
[----:B--2---:R-:W2:Y:S04]  /*30700*/  @P3 LDG.E.U16 R86, desc[UR6][R80.64] ;  /* 0x0000000650563981 */ /* 0x004ea8000c1e1500 */
[----:B------:R-:W2:Y:S04]  /*30710*/  LDL.64 R80, [R1+0x448] ;  /* 0x0004480001507983 */ /* 0x000ea80000100a00 */
[----:B------:R-:W2:Y:S04]  /*30720*/  @P0 LDG.E.U16 R19, desc[UR6][R28.64] ;  /* 0x000000061c130981 */ /* 0x000ea8000c1e1500 */
[----:B---3--:R-:W3:Y:S04]  /*30730*/  @P3 LDG.E.U16 R20, desc[UR6][R30.64] ;  /* 0x000000061e143981 */ /* 0x008ee8000c1e1500 */
[----:B----4-:R-:W4:Y:S04]  /*30740*/  @P0 LDG.E.U16 R10, desc[UR6][R32.64] ;  /* 0x00000006200a0981 */ /* 0x010f28000c1e1500 */
[----:B------:R-:W3:Y:S04]  /*30750*/  @P0 LDG.E.U16 R0, desc[UR6][R36.64] ;  /* 0x0000000624000981 */ /* 0x000ee8000c1e1500 */
[----:B------:R-:W4:Y:S04]  /*30760*/  @P3 LDG.E.U16 R12, desc[UR6][R34.64] ;  /* 0x00000006220c3981 */ /* 0x000f28000c1e1500 */
[----:B------:R-:W4:Y:S04]  /*30770*/  @P3 LDG.E.U16 R53, desc[UR6][R16.64] ;  /* 0x0000000610353981 */ /* 0x000f28000c1e1500 */
[----:B------:R-:W4:Y:S04]  /*30780*/  @P0 LDG.E.U16 R52, desc[UR6][R74.64] ;  /* 0x000000064a340981 */ /* 0x000f28000c1e1500 */
[----:B------:R-:W4:Y:S04]  /*30790*/  @P0 LDG.E.U16 R50, desc[UR6][R40.64] ;  /* 0x0000000628320981 */ /* 0x000f28000c1e1500 */
[----:B------:R-:W4:Y:S04]  /*307a0*/  @P3 LDG.E.U16 R51, desc[UR6][R38.64] ;  /* 0x0000000626333981 */ /* 0x000f28000c1e1500 */
[----:B------:R-:W4:Y:S04]  /*307b0*/  @P3 LDG.E.U16 R55, desc[UR6][R76.64] ;  /* 0x000000064c373981 */ /* 0x000f28000c1e1500 */
[----:B------:R-:W4:Y:S04]  /*307c0*/  @P0 LDG.E.U16 R54, desc[UR6][R78.64] ;  /* 0x000000064e360981 */ /* 0x000f28000c1e1500 */
[----:B--2---:R-:W2:Y:S04]  /*307d0*/  @P3 LDG.E.U16 R57, desc[UR6][R80.64] ;  /* 0x0000000650393981 */ /* 0x004ea8000c1e1500 */
[----:B---3--:R0:W-:Y:S04]  /*307e0*/  STL [R1+0x2720], R0 ;  /* 0x0027200001007387 */ /* 0x0081e80000100800 */
[----:B0-----:R-:W3:Y:S04]  /*307f0*/  LDL.LU R0, [R1+0x46e4] ;  /* 0x0046e40001007983 */ /* 0x001ee80000300800 */
[----:B------:R-:W2:Y:S04]  /*30800*/  LDL.64 R28, [R1+0x440] ;  /* 0x00044000011c7983 */ /* 0x000ea80000100a00 */
[----:B------:R-:W3:Y:S04]  /*30810*/  LDL.64 R30, [R1+0x3e8] ;  /* 0x0003e800011e7983 */ /* 0x000ee80000100a00 */
[----:B------:R-:W3:Y:S04]  /*30820*/  LDL.LU R64, [R1+0x26e8] ;  /* 0x0026e80001407983 */ /* 0x000ee80000300800 */
[----:B------:R-:W3:Y:S04]  /*30830*/  LDL.64 R32, [R1+0x3e0] ;  /* 0x0003e00001207983 */ /* 0x000ee80000100a00 */
[----:B----4-:R-:W-:Y:S04]  /*30840*/  STL [R1+0x45f8], R51 ;  /* 0x0045f83301007387 */ /* 0x010fe80000100800 */
[----:B------:R-:W-:Y:S04]  /*30850*/  @P3 STL [R1+0x230], R27 ;  /* 0x0002301b01003387 */ /* 0x000fe80000100800 */
[----:B------:R-:W4:Y:S04]  /*30860*/  LDL.64 R34, [R1+0x388] ;  /* 0x0003880001227983 */ /* 0x000f280000100a00 */
[----:B------:R-:W-:Y:S04]  /*30870*/  STL [R1+0x45fc], R50 ;  /* 0x0045fc3201007387 */ /* 0x000fe80000100800 */
[----:B------:R-:W4:Y:S04]  /*30880*/  LDL.LU R16, [R1+0x46e0] ;  /* 0x0046e00001107983 */ /* 0x000f280000300800 */
[----:B------:R-:W4:Y:S04]  /*30890*/  LDL.64 R36, [R1+0x380] ;  /* 0x0003800001247983 */ /* 0x000f280000100a00 */
[----:B------:R-:W4:Y:S04]  /*308a0*/  LDL.64 R38, [R1+0x328] ;  /* 0x0003280001267983 */ /* 0x000f280000100a00 */
[----:B------:R-:W-:Y:S04]  /*308b0*/  @P0 STL [R1+0x22c], R93 ;  /* 0x00022c5d01000387 */ /* 0x000fe80000100800 */
[----:B------:R-:W4:Y:S04]  /*308c0*/  LDL.64 R40, [R1+0x320] ;  /* 0x0003200001287983 */ /* 0x000f280000100a00 */
[----:B------:R-:W-:Y:S04]  /*308d0*/  STL [R1+0x4600], R53 ;  /* 0x0046003501007387 */ /* 0x000fe80000100800 */
[----:B------:R-:W4:Y:S04]  /*308e0*/  LDL.LU R67, [R1+0x26e4] ;  /* 0x0026e40001437983 */ /* 0x000f280000300800 */
[----:B------:R-:W4:Y:S04]  /*308f0*/  LDL.LU R66, [R1+0x26bc] ;  /* 0x0026bc0001427983 */ /* 0x000f280000300800 */
[----:B------:R-:W4:Y:S04]  /*30900*/  LDL.LU R69, [R1+0x26b8] ;  /* 0x0026b80001457983 */ /* 0x000f280000300800 */
[----:B------:R-:W4:Y:S04]  /*30910*/  LDL.LU R68, [R1+0x24c] ;  /* 0x00024c0001447983 */ /* 0x000f280000300800 */
[----:B------:R-:W4:Y:S04]  /*30920*/  LDL.LU R71, [R1+0x248] ;  /* 0x0002480001477983 */ /* 0x000f280000300800 */
[----:B------:R0:W-:Y:S04]  /*30930*/  @P3 STL [R1+0x2734], R86 ;  /* 0x0027345601003387 */ /* 0x0001e80000100800 */
[----:B0-----:R-:W4:Y:S04]  /*30940*/  LDL.LU R86, [R1+0x244] ;  /* 0x0002440001567983 */ /* 0x001f280000300800 */
[----:B------:R-:W4:Y:S04]  /*30950*/  LDL.LU R17, [R1+0x240] ;  /* 0x0002400001117983 */ /* 0x000f280000300800 */
[----:B--2---:R-:W2:Y:S04]  /*30960*/  @P0 LDG.E.U16 R56, desc[UR6][R28.64] ;  /* 0x000000061c380981 */ /* 0x004ea8000c1e1500 */
[----:B---3--:R-:W3:Y:S04]  /*30970*/  @P3 LDG.E.U16 R59, desc[UR6][R30.64] ;  /* 0x000000061e3b3981 */ /* 0x008ee8000c1e1500 */
[----:B------:R-:W3:Y:S04]  /*30980*/  @P0 LDG.E.U16 R58, desc[UR6][R32.64] ;  /* 0x00000006203a0981 */ /* 0x000ee8000c1e1500 */
[----:B----4-:R-:W4:Y:S04]  /*30990*/  @P3 LDG.E.U16 R63, desc[UR6][R34.64] ;  /* 0x00000006223f3981 */ /* 0x010f28000c1e1500 */
[----:B------:R0:W-:Y:S04]  /*309a0*/  @P0 STL [R1+0x2730], R19 ;  /* 0x0027301301000387 */ /* 0x0001e80000100800 */
[----:B------:R-:W-:Y:S04]  /*309b0*/  STL [R1+0x4604], R52 ;  /* 0x0046043401007387 */ /* 0x000fe80000100800 */
[----:B------:R-:W-:Y:S04]  /*309c0*/  @P3 STL [R1+0x272c], R20 ;  /* 0x00272c1401003387 */ /* 0x000fe80000100800 */
[----:B------:R-:W-:Y:S04]  /*309d0*/  STL [R1+0x4608], R55 ;  /* 0x0046083701007387 */ /* 0x000fe80000100800 */
[----:B------:R-:W-:Y:S04]  /*309e0*/  @P0 STL [R1+0x2728], R10 ;  /* 0x0027280a01000387 */ /* 0x000fe80000100800 */
[----:B------:R-:W4:Y:S04]  /*309f0*/  LDL.LU R60, [R1+0x2744] ;  /* 0x00274400013c7983 */ /* 0x000f280000300800 */
[----:B------:R1:W-:Y:S04]  /*30a00*/  @P3 STL [R1+0x2724], R12 ;  /* 0x0027240c01003387 */ /* 0x0003e80000100800 */
[----:B------:R-:W-:Y:S04]  /*30a10*/  STL [R1+0x460c], R54 ;  /* 0x00460c3601007387 */ /* 0x000fe80000100800 */
[----:B------:R-:W-:Y:S04]  /*30a20*/  STL [R1+0x4610], R57 ;  /* 0x0046103901007387 */ /* 0x000fe80000100800 */
[----:B------:R-:W4:Y:S04]  /*30a30*/  LDL.LU R61, [R1+0x2740] ;  /* 0x00274000013d7983 */ /* 0x000f280000300800 */
[----:B------:R-:W4:Y:S01]  /*30a40*/  @P3 LDG.E.U16 R67, desc[UR6][R4.64] ;  /* 0x0000000604433981 */ /* 0x000f22000c1e1500 */
[----:B------:R-:W-:-:S04]  /*30a50*/  IMAD.WIDE R44, R18, 0x2, R24 ;  /* 0x00000002122c7825 */ /* 0x000fc800078e0218 */
[--C-:B------:R-:W-:Y:S01]  /*30a60*/  IMAD.WIDE R42, R18, 0x2, R6.reuse ;  /* 0x00000002122a7825 */ /* 0x100fe200078e0206 */
        /* <DEDUP_REMOVED lines=9> */
[----:B--2---:R-:W-:Y:S04]  /*30b00*/  STL [R1+0x4614], R56 ;  /* 0x0046143801007387 */ /* 0x004fe80000100800 */
[----:B---3--:R-:W-:Y:S04]  /*30b10*/  STL [R1+0x4618], R59 ;  /* 0x0046183b01007387 */ /* 0x008fe80000100800 */
[----:B------:R-:W2:Y:S04]  /*30b20*/  LDL.LU R70, [R1+0x273c] ;  /* 0x00273c0001467983 */ /* 0x000ea80000300800 */
[----:B------:R-:W-:Y:S04]  /*30b30*/  STL [R1+0x461c], R58 ;  /* 0x00461c3a01007387 */ /* 0x000fe80000100800 */
[----:B----4-:R-:W-:Y:S04]  /*30b40*/  STL [R1+0x4620], R63 ;  /* 0x0046203f01007387 */ /* 0x010fe80000100800 */
[----:B------:R-:W3:Y:S04]  /*30b50*/  LDL.LU R73, [R1+0x2738] ;  /* 0x0027380001497983 */ /* 0x000ee80000300800 */
        /* <DEDUP_REMOVED lines=9> */
[----:B------:R-:W4:Y:S04]  /*30bf0*/  LDL.LU.64 R4, [R1+0x46d8] ;  /* 0x0046d80001047983 */ /* 0x000f280000300a00 */
[----:B------:R-:W4:Y:S04]  /*30c00*/  LDL.64 R50, [R1+0x680] ;  /* 0x0006800001327983 */ /* 0x000f280000100a00 */
[----:B0-----:R-:W4:Y:S04]  /*30c10*/  LDL.64 R18, [R1+0x678] ;  /* 0x0006780001127983 */ /* 0x001f280000100a00 */
[----:B-1----:R-:W4:Y:S04]  /*30c20*/  LDL.64 R12, [R1+0x620] ;  /* 0x00062000010c7983 */ /* 0x002f280000100a00 */
[----:B------:R-:W4:Y:S04]  /*30c30*/  LDL.64 R28, [R1+0x618] ;  /* 0x00061800011c7983 */ /* 0x000f280000100a00 */
[----:B------:R-:W4:Y:S04]  /*30c40*/  LDL.LU.64 R90, [R1+0x46d0] ;  /* 0x0046d000015a7983 */ /* 0x000f280000300a00 */
[----:B------:R-:W4:Y:S04]  /*30c50*/  LDL.LU.64 R84, [R1+0x46c8] ;  /* 0x0046c80001547983 */ /* 0x000f280000300a00 */
[----:B------:R-:W4:Y:S04]  /*30c60*/  LDL.LU.64 R88, [R1+0x46c0] ;  /* 0x0046c00001587983 */ /* 0x000f280000300a00 */
[----:B------:R-:W4:Y:S04]  /*30c70*/  LDL.LU.64 R82, [R1+0x46b8] ;  /* 0x0046b80001527983 */ /* 0x000f280000300a00 */
[----:B------:R-:W4:Y:S04]  /*30c80*/  LDL.LU.64 R2, [R1+0x46b0] ;  /* 0x0046b00001027983 */ /* 0x000f280000300a00 */
[----:B------:R-:W4:Y:S01]  /*30c90*/  LDL.LU.64 R8, [R1+0x46a8] ;  /* 0x0046a80001087983 */ /* 0x000f220000300a00 */
[----:B------:R-:W-:-:S04]  /*30ca0*/  IMAD.WIDE R30, R11, 0x2, R6 ;  /* 0x000000020b1e7825 */ /* 0x000fc800078e0206 */
[----:B------:R-:W-:Y:S01]  /*30cb0*/  @!P2 IMAD.MOV R21, RZ, RZ, -R21 ;  /* 0x000000ffff15a224 */ /* 0x000fe200078e0a15 */
[----:B------:R-:W4:Y:S04]  /*30cc0*/  LDL.LU R11, [R1+0x46a0] ;  /* 0x0046a000010b7983 */ /* 0x000f280000300800 */
[----:B------:R-:W4:Y:S04]  /*30cd0*/  LDL.64 R32, [R1+0x4f0] ;  /* 0x0004f00001207983 */ /* 0x000f280000100a00 */
[----:B------:R-:W4:Y:S04]  /*30ce0*/  LDL.64 R34, [R1+0x490] ;  /* 0x0004900001227983 */ /* 0x000f280000100a00 */
[----:B------:R-:W4:Y:S04]  /*30cf0*/  LDL.64 R36, [R1+0x438] ;  /* 0x0004380001247983 */ /* 0x000f280000100a00 */
[----:B------:R-:W4:Y:S04]  /*30d00*/  LDL.64 R38, [R1+0x430] ;  /* 0x0004300001267983 */ /* 0x000f280000100a00 */
[----:B------:R-:W4:Y:S01]  /*30d10*/  LDL.64 R40, [R1+0x3d8] ;  /* 0x0003d80001287983 */ /* 0x000f220000100a00 */
[----:B------:R-:W-:Y:S01]  /*30d20*/  PRMT R23, RZ, 0x7610, R23 ;  /* 0x00007610ff177816 */ /* 0x000fe20000000017 */
[----:B------:R-:W-:-:S02]  /*30d30*/  VIADD R20, R92, 0x6e ;  /* 0x0000006e5c147836 */ /* 0x000fc40000000000 */
[----:B------:R-:W4:Y:S04]  /*30d40*/  @P3 LDG.E.U16 R60, desc[UR6][R48.64] ;  /* 0x00000006303c3981 */ /* 0x000f28000c1e1500 */
[----:B------:R-:W4:Y:S04]  /*30d50*/  @P0 LDG.E.U16 R61, desc[UR6][R46.64] ;  /* 0x000000062e3d0981 */ /* 0x000f28000c1e1500 */
[----:B--2---:R-:W2:Y:S04]  /*30d60*/  @P3 LDG.E.U16 R70, desc[UR6][R44.64] ;  /* 0x000000062c463981 */ /* 0x004ea8000c1e1500 */
[----:B---3--:R-:W3:Y:S04]  /*30d70*/  @P0 LDG.E.U16 R73, desc[UR6][R42.64] ;  /* 0x000000062a490981 */ /* 0x008ee8000c1e1500 */
[----:B----4-:R-:W4:Y:S04]  /*30d80*/  @P3 LDG.E.U16 R72, desc[UR6][R50.64] ;  /* 0x0000000632483981 */ /* 0x010f28000c1e1500 */
[----:B------:R0:W2:Y:S04]  /*30d90*/  @P0 LDG.E.U16 R77, desc[UR6][R28.64] ;  /* 0x000000061c4d0981 */ /* 0x0000a8000c1e1500 */
[----:B------:R-:W2:Y:S04]  /*30da0*/  @P0 LDG.E.U16 R90, desc[UR6][R14.64] ;  /* 0x000000060e5a0981 */ /* 0x000ea8000c1e1500 */
[----:B------:R-:W2:Y:S04]  /*30db0*/  @P3 LDG.E.U16 R80, desc[UR6][R84.64] ;  /* 0x0000000654503981 */ /* 0x000ea8000c1e1500 */
[----:B------:R-:W2:Y:S04]  /*30dc0*/  @P0 LDG.E.U16 R81, desc[UR6][R88.64] ;  /* 0x0000000658510981 */ /* 0x000ea8000c1e1500 */
[----:B------:R-:W2:Y:S04]  /*30dd0*/  @P3 LDG.E.U16 R78, desc[UR6][R82.64] ;  /* 0x00000006524e3981 */ /* 0x000ea8000c1e1500 */
[----:B------:R-:W2:Y:S04]  /*30de0*/  @P0 LDG.E.U16 R79, desc[UR6][R2.64] ;  /* 0x00000006024f0981 */ /* 0x000ea8000c1e1500 */
[----:B------:R-:W2:Y:S04]  /*30df0*/  @P3 LDG.E.U16 R76, desc[UR6][R8.64] ;  /* 0x00000006084c3981 */ /* 0x000ea8000c1e1500 */
[----:B------:R1:W2:Y:S04]  /*30e00*/  @P3 LDG.E.U16 R74, desc[UR6][R12.64] ;  /* 0x000000060c4a3981 */ /* 0x0002a8000c1e1500 */
[----:B------:R-:W2:Y:S04]  /*30e10*/  @P3 LDG.E.U16 R91, desc[UR6][R4.64] ;  /* 0x00000006045b3981 */ /* 0x000ea8000c1e1500 */
[----:B------:R-:W2:Y:S04]  /*30e20*/  LDL.LU R15, [R1+0x2d68] ;  /* 0x002d6800010f7983 */ /* 0x000ea80000300800 */
[----:B------:R-:W-:Y:S04]  /*30e30*/  STL [R1+0x43f4], R48 ;  /* 0x0043f43001007387 */ /* 0x000fe80000100800 */
[----:B------:R-:W-:Y:S04]  /*30e40*/  STL.64 [R1+0x3d0], R30 ;  /* 0x0003d01e01007387 */ /* 0x000fe80000100a00 */
[----:B------:R-:W-:Y:S04]  /*30e50*/  STL [R1+0x43f0], R49 ;  /* 0x0043f03101007387 */ /* 0x000fe80000100800 */
[----:B------:R-:W-:Y:S04]  /*30e60*/  STL [R1+0x43fc], R46 ;  /* 0x0043fc2e01007387 */ /* 0x000fe80000100800 */
[----:B------:R-:W-:Y:S04]  /*30e70*/  STL [R1+0x43f8], R47 ;  /* 0x0043f82f01007387 */ /* 0x000fe80000100800 */
[----:B------:R-:W-:Y:S04]  /*30e80*/  STL [R1+0x4404], R44 ;  /* 0x0044042c01007387 */ /* 0x000fe80000100800 */
[----:B------:R-:W-:Y:S04]  /*30e90*/  STL [R1+0x4400], R45 ;  /* 0x0044002d01007387 */ /* 0x000fe80000100800 */
[----:B------:R-:W-:Y:S04]  /*30ea0*/  STL [R1+0x440c], R42 ;  /* 0x00440c2a01007387 */ /* 0x000fe80000100800 */
[----:B------:R-:W-:Y:S04]  /*30eb0*/  STL [R1+0x4408], R43 ;  /* 0x0044082b01007387 */ /* 0x000fe80000100800 */
[----:B------:R-:W2:Y:S01]  /*30ec0*/  LDL.LU.64 R8, [R1+0x4698] ;  /* 0x0046980001087983 */ /* 0x000ea20000300a00 */
[----:B0-----:R-:W-:-:S03]  /*30ed0*/  IMAD.WIDE R28, R0, 0x2, R24 ;  /* 0x00000002001c7825 */ /* 0x001fc600078e0218 */
[----:B------:R-:W3:Y:S04]  /*30ee0*/  LDL.LU.64 R2, [R1+0x4690] ;  /* 0x0046900001027983 */ /* 0x000ee80000300a00 */
[----:B------:R-:W3:Y:S04]  /*30ef0*/  LDL.LU.64 R82, [R1+0x4688] ;  /* 0x0046880001527983 */ /* 0x000ee80000300a00 */
[----:B------:R-:W4:Y:S04]  /*30f00*/  LDL.LU.64 R88, [R1+0x4680] ;  /* 0x0046800001587983 */ /* 0x000f280000300a00 */
[----:B------:R-:W4:Y:S04]  /*30f10*/  LDL.LU.64 R84, [R1+0x4678] ;  /* 0x0046780001547983 */ /* 0x000f280000300a00 */
[----:B------:R-:W-:Y:S01]  /*30f20*/  STL.64 [R1+0x378], R28 ;  /* 0x0003781c01007387 */ /* 0x000fe20000100a00 */
[----:B-1----:R-:W-:-:S03]  /*30f30*/  IMAD.WIDE R12, R0, 0x2, R6 ;  /* 0x00000002000c7825 */ /* 0x002fc600078e0206 */
[----:B------:R-:W4:Y:S04]  /*30f40*/  LDL.LU R0, [R1+0x4670] ;  /* 0x0046700001007983 */ /* 0x000f280000300800 */
[----:B------:R-:W4:Y:S04]  /*30f50*/  LDL.LU.64 R4, [R1+0x4668] ;  /* 0x0046680001047983 */ /* 0x000f280000300a00 */
[----:B------:R2:W4:Y:S04]  /*30f60*/  @P0 LDG.E.U16 R75, desc[UR6][R18.64] ;  /* 0x00000006124b0981 */ /* 0x000528000c1e1500 */
[----:B------:R-:W-:Y:S01]  /*30f70*/  STL.64 [R1+0x370], R12 ;  /* 0x0003700c01007387 */ /* 0x000fe20000100a00 */
[----:B------:R-:W-:-:S03]  /*30f80*/  VIADD R14, R92, 0x7d ;  /* 0x0000007d5c0e7836 */ /* 0x000fc60000000000 */
[----:B------:R-:W4:Y:S01]  /*30f90*/  @P0 LDG.E.U16 R87, desc[UR6][R38.64] ;  /* 0x0000000626570981 */ /* 0x000f22000c1e1500 */
[----:B--2---:R-:W-:Y:S01]  /*30fa0*/  IMAD.WIDE R18, R9, 0x2, R24 ;  /* 0x0000000209127825 */ /* 0x004fe200078e0218 */
[----:B------:R-:W-:-:S03]  /*30fb0*/  ISETP.GT.U32.AND P2, PT, R8, R11, PT ;  /* 0x0000000b0800720c */ /* 0x000fc60003f44070 */
[----:B------:R-:W-:Y:S01]  /*30fc0*/  @!P5 IMAD.IADD R22, R22, 0x1, -R8 ;  /* 0x000000011616d824 */ /* 0x000fe200078e0a08 */
[----:B---3--:R-:W2:Y:S04]  /*30fd0*/  @P0 LDG.E.U16 R82, desc[UR6][R12.64] ;  /* 0x000000060c520981 */ /* 0x008ea8000c1e1500 */
[----:B------:R0:W-:Y:S04]  /*30fe0*/  STL.64 [R1+0x318], R18 ;  /* 0x0003181201007387 */ /* 0x0001e80000100a00 */
[----:B------:R-:W3:Y:S04]  /*30ff0*/  @P3 LDG.E.U16 R83, desc[UR6][R28.64] ;  /* 0x000000061c533981 */ /* 0x000ee8000c1e1500 */
[----:B----4-:R-:W4:Y:S04]  /*31000*/  @P0 LDG.E.U16 R84, desc[UR6][R30.64] ;  /* 0x000000061e540981 */ /* 0x010f28000c1e1500 */
[----:B------:R0:W2:Y:S04]  /*31010*/  @P3 LDG.E.U16 R4, desc[UR6][R18.64] ;  /* 0x0000000612043981 */ /* 0x0000a8000c1e1500 */
[----:B------:R-:W2:Y:S04]  /*31020*/  @P0 LDG.E.U16 R2, desc[UR6][R32.64] ;  /* 0x0000000620020981 */ /* 0x000ea8000c1e1500 */
[----:B------:R-:W2:Y:S04]  /*31030*/  @P0 LDG.E.U16 R89, desc[UR6][R34.64] ;  /* 0x0000000622590981 */ /* 0x000ea8000c1e1500 */
[----:B------:R-:W2:Y:S04]  /*31040*/  @P3 LDG.E.U16 R88, desc[UR6][R36.64] ;  /* 0x0000000624583981 */ /* 0x000ea8000c1e1500 */
[----:B------:R-:W2:Y:S01]  /*31050*/  @P3 LDG.E.U16 R85, desc[UR6][R40.64] ;  /* 0x0000000628553981 */ /* 0x000ea2000c1e1500 */
[----:B0-----:R-:W-:-:S05]  /*31060*/  IMAD.WIDE R18, R9, 0x2, R6 ;  /* 0x0000000209127825 */ /* 0x001fca00078e0206 */
[----:B------:R0:W-:Y:S04]  /*31070*/  STL.64 [R1+0x310], R18 ;  /* 0x0003101201007387 */ /* 0x0001e80000100a00 */
[----:B------:R-:W2:Y:S01]  /*31080*/  LDL.LU R51, [R1+0x2d64] ;  /* 0x002d640001337983 */ /* 0x000ea20000300800 */
[----:B------:R-:W-:Y:S01]  /*31090*/  IABS R12, R16 ;  /* 0x00000010000c7213 */ /* 0x000fe20000000000 */
[----:B------:R-:W-:Y:S01]  /*310a0*/  @!P2 IMAD.IADD R11, R11, 0x1, -R8 ;  /* 0x000000010b0ba824 */ /* 0x000fe200078e0a08 */
[----:B------:R-:W-:Y:S01]  /*310b0*/  ISETP.GE.AND P5, PT, R15, RZ, PT ;  /* 0x000000ff0f00720c */ /* 0x000fe20003fa6270 */
[----:B------:R0:W3:Y:S02]  /*310c0*/  @P0 LDG.E.U16 R23, desc[UR6][R18.64] ;  /* 0x0000000612170981 */ /* 0x0000e4000c1e1500 */
[----:B------:R-:W-:Y:S01]  /*310d0*/  IMAD.MOV.U32 R10, RZ, RZ, R12 ;  /* 0x000000ffff0a7224 */ /* 0x000fe200078e000c */
[----:B------:R-:W-:-:S03]  /*310e0*/  ISETP.GT.U32.AND P2, PT, R8, R11, PT ;  /* 0x0000000b0800720c */ /* 0x000fc60003f44070 */
[----:B------:R-:W-:-:S04]  /*310f0*/  IMAD.HI.U32 R12, R5, R10, RZ ;  /* 0x0000000a050c7227 */ /* 0x000fc800078e00ff */
[----:B------:R-:W-:Y:S02]  /*31100*/  VIADD R15, R92, 0x67 ;  /* 0x000000675c0f7836 */ /* 0x000fe40000000000 */
[----:B------:R-:W-:-:S04]  /*31110*/  IMAD.MOV R12, RZ, RZ, -R12 ;  /* 0x000000ffff0c7224 */ /* 0x000fc800078e0a0c */
[----:B------:R-:W-:Y:S01]  /*31120*/  IMAD R10, R8, R12, R10 ;  /* 0x0000000c080a7224 */ /* 0x000fe200078e020a */
[----:B------:R-:W-:Y:S01]  /*31130*/  IABS R13, R15 ;  /* 0x0000000f000d7213 */ /* 0x000fe20000000000 */
[----:B------:R-:W-:-:S03]  /*31140*/  @!P5 IMAD.MOV R22, RZ, RZ, -R22 ;  /* 0x000000ffff16d224 */ /* 0x000fc600078e0a16 */
[----:B------:R-:W-:Y:S01]  /*31150*/  ISETP.GT.U32.AND P5, PT, R8, R10, PT ;  /* 0x0000000a0800720c */ /* 0x000fe20003fa4070 */
[----:B------:R-:W-:Y:S02]  /*31160*/  IMAD.MOV.U32 R12, RZ, RZ, R13 ;  /* 0x000000ffff0c7224 */ /* 0x000fe400078e000d */
[----:B------:R-:W-:Y:S01]  /*31170*/  @!P2 IMAD.IADD R11, R11, 0x1, -R8 ;  /* 0x000000010b0ba824 */ /* 0x000fe200078e0a08 */
[----:B------:R-:W-:Y:S02]  /*31180*/  ISETP.GE.AND P2, PT, R0, RZ, PT ;  /* 0x000000ff0000720c */ /* 0x000fe40003f46270 */
[----:B------:R-:W1:Y:S01]  /*31190*/  S2R R0, SR_TID.X ;  /* 0x0000000000007919 */ /* 0x000e620000002100 */
[----:B0-----:R-:W-:Y:S01]  /*311a0*/  IMAD.HI.U32 R18, R5, R12, RZ ;  /* 0x0000000c05127227 */ /* 0x001fe200078e00ff */
[----:B------:R-:W0:Y:S03]  /*311b0*/  S2R R9, SR_TID.X ;  /* 0x0000000000097919 */ /* 0x000e260000002100 */
[----:B------:R-:W-:Y:S01]  /*311c0*/  IMAD.MOV R18, RZ, RZ, -R18 ;  /* 0x000000ffff127224 */ /* 0x000fe200078e0a12 */
[----:B------:R-:W-:Y:S01]  /*311d0*/  IABS R13, R14 ;  /* 0x0000000e000d7213 */ /* 0x000fe20000000000 */
[----:B------:R-:W-:-:S02]  /*311e0*/  @!P5 IMAD.IADD R10, R10, 0x1, -R8 ;  /* 0x000000010a0ad824 */ /* 0x000fc400078e0a08 */
[C---:B------:R-:W-:Y:S02]  /*311f0*/  IMAD R12, R8.reuse, R18, R12 ;  /* 0x00000012080c7224 */ /* 0x040fe400078e020c */
[----:B------:R-:W-:Y:S02]  /*31200*/  IMAD.MOV.U32 R18, RZ, RZ, R11 ;  /* 0x000000ffff127224 */ /* 0x000fe400078e000b */
[----:B------:R-:W-:Y:S01]  /*31210*/  IMAD.HI.U32 R11, R5, R13, RZ ;  /* 0x0000000d050b7227 */ /* 0x000fe200078e00ff */
[----:B------:R-:W-:-:S03]  /*31220*/  ISETP.GT.U32.AND P5, PT, R8, R10, PT ;  /* 0x0000000a0800720c */ /* 0x000fc60003fa4070 */
[----:B------:R-:W-:Y:S01]  /*31230*/  @!P2 IMAD.MOV R18, RZ, RZ, -R18 ;  /* 0x000000ffff12a224 */ /* 0x000fe200078e0a12 */
[----:B------:R-:W-:Y:S01]  /*31240*/  ISETP.GT.U32.AND P2, PT, R8, R12, PT ;  /* 0x0000000c0800720c */ /* 0x000fe20003f44070 */
[----:B------:R-:W-:Y:S01]  /*31250*/  IMAD.MOV R11, RZ, RZ, -R11 ;  /* 0x000000ffff0b7224 */ /* 0x000fe200078e0a0b */
[----:B------:R-:W-:-:S03]  /*31260*/  IADD3 R19, PT, PT, R92, 0x6d, RZ ;  /* 0x0000006d5c137810 */ /* 0x000fc60007ffe0ff */
[----:B------:R-:W-:Y:S01]  /*31270*/  IMAD R11, R8, R11, R13 ;  /* 0x0000000b080b7224 */ /* 0x000fe200078e020d */
[----:B------:R-:W-:Y:S02]  /*31280*/  IABS R27, R19 ;  /* 0x00000013001b7213 */ /* 0x000fe40000000000 */
[----:B------:R-:W-:Y:S01]  /*31290*/  IABS R13, R20 ;  /* 0x00000014000d7213 */ /* 0x000fe20000000000 */
[----:B------:R-:W-:Y:S01]  /*312a0*/  @!P5 IMAD.IADD R10, R10, 0x1, -R8 ;  /* 0x000000010a0ad824 */ /* 0x000fe200078e0a08 */
[----:B------:R-:W-:-:S03]  /*312b0*/  ISETP.GT.U32.AND P5, PT, R8, R11, PT ;  /* 0x0000000b0800720c */ /* 0x000fc60003fa4070 */
[----:B------:R-:W-:Y:S01]  /*312c0*/  @!P2 IMAD.IADD R12, R12, 0x1, -R8 ;  /* 0x000000010c0ca824 */ /* 0x000fe200078e0a08 */
[----:B------:R-:W-:Y:S01]  /*312d0*/  ISETP.GE.AND P2, PT, R16, RZ, PT ;  /* 0x000000ff1000720c */ /* 0x000fe20003f46270 */
[----:B------:R-:W-:Y:S02]  /*312e0*/  IMAD.MOV.U32 R16, RZ, RZ, R10 ;  /* 0x000000ffff107224 */ /* 0x000fe400078e000a */
[----:B------:R-:W-:Y:S02]  /*312f0*/  IMAD.MOV.U32 R10, RZ, RZ, R27 ;  /* 0x000000ffff0a7224 */ /* 0x000fe400078e001b */
[----:B-1----:R-:W-:Y:S02]  /*31300*/  IMAD.SHL.U32 R0, R0, 0x2, RZ ;  /* 0x0000000200007824 */ /* 0x002fe400078e00ff */
[----:B------:R-:W-:Y:S01]  /*31310*/  IMAD.HI.U32 R27, R5, R13, RZ ;  /* 0x0000000d051b7227 */ /* 0x000fe200078e00ff */
[----:B0-----:R-:W-:-:S03]  /*31320*/  LOP3.LUT R9, R9, 0x40, RZ, 0xc0, !PT ;  /* 0x0000004009097812 */ /* 0x001fc600078ec0ff */
[----:B------:R-:W-:-:S04]  /*31330*/  IMAD.HI.U32 R28, R5, R10, RZ ;  /* 0x0000000a051c7227 */ /* 0x000fc800078e00ff */
[----:B------:R-:W-:Y:S01]  /*31340*/  IMAD.MOV R27, RZ, RZ, -R27 ;  /* 0x000000ffff1b7224 */ /* 0x000fe200078e0a1b */
[----:B------:R-:W-:Y:S01]  /*31350*/  LOP3.LUT R0, R0, 0x7e, RZ, 0xc0, !PT ;  /* 0x0000007e00007812 */ /* 0x000fe200078ec0ff */
[----:B------:R-:W-:Y:S02]  /*31360*/  @!P5 IMAD.IADD R11, R11, 0x1, -R8 ;  /* 0x000000010b0bd824 */ /* 0x000fe400078e0a08 */
[----:B------:R-:W-:Y:S02]  /*31370*/  IMAD R13, R8, R27, R13 ;  /* 0x0000001b080d7224 */ /* 0x000fe400078e020d */
[----:B------:R-:W-:Y:S02]  /*31380*/  IMAD R0, R9, 0x100, R0 ;  /* 0x0000010009007824 */ /* 0x000fe400078e0200 */
[----:B------:R-:W-:Y:S01]  /*31390*/  IMAD.MOV R9, RZ, RZ, -R28 ;  /* 0x000000ffff097224 */ /* 0x000fe200078e0a1c */
[----:B------:R-:W3:Y:S01]  /*313a0*/  LDL.LU R27, [R1+0x2d60] ;  /* 0x002d6000011b7983 */ /* 0x000ee20000300800 */
[----:B------:R-:W-:-:S03]  /*313b0*/  @!P2 IMAD.MOV R16, RZ, RZ, -R16 ;  /* 0x000000ffff10a224 */ /* 0x000fc600078e0a10 */
[----:B------:R-:W4:Y:S01]  /*313c0*/  LDL.LU R28, [R1+0x2d5c] ;  /* 0x002d5c00011c7983 */ /* 0x000f220000300800 */
[----:B------:R-:W-:-:S03]  /*313d0*/  ISETP.GT.U32.AND P2, PT, R8, R11, PT ;  /* 0x0000000b0800720c */ /* 0x000fc60003f44070 */
[----:B------:R-:W4:Y:S01]  /*313e0*/  LDL.LU R29, [R1+0x2d58] ;  /* 0x002d5800011d7983 */ /* 0x000f220000300800 */
[----:B------:R-:W-:-:S03]  /*313f0*/  ISETP.GT.U32.AND P5, PT, R8, R12, PT ;  /* 0x0000000c0800720c */ /* 0x000fc60003fa4070 */
        /* <DEDUP_REMOVED lines=11> */
[----:B------:R-:W4:Y:S01]  /*314b0*/  LDL.LU R41, [R1+0x2d28] ;  /* 0x002d280001297983 */ /* 0x000f220000300800 */
[----:B------:R-:W-:-:S02]  /*314c0*/  @!P2 IMAD.IADD R11, R11, 0x1, -R8 ;  /* 0x000000010b0ba824 */ /* 0x000fc400078e0a08 */
[----:B------:R-:W-:Y:S01]  /*314d0*/  IMAD R10, R8, R9, R10 ;  /* 0x00000009080a7224 */ /* 0x000fe200078e020a */
[----:B------:R-:W4:Y:S01]  /*314e0*/  LDL.LU R93, [R1+0x28e0] ;  /* 0x0028e000015d7983 */ /* 0x000f220000300800 */
[----:B------:R-:W-:Y:S01]  /*314f0*/  @!P5 IMAD.IADD R12, R12, 0x1, -R8 ;  /* 0x000000010c0cd824 */ /* 0x000fe200078e0a08 */
[----:B------:R-:W-:Y:S02]  /*31500*/  ISETP.GE.AND P2, PT, R14, RZ, PT ;  /* 0x000000ff0e00720c */ /* 0x000fe40003f46270 */
[----:B------:R-:W4:Y:S01]  /*31510*/  LDL.LU R9, [R1+0x28dc] ;  /* 0x0028dc0001097983 */ /* 0x000f220000300800 */
[----:B------:R-:W-:-:S03]  /*31520*/  ISETP.GE.AND P5, PT, R15, RZ, PT ;  /* 0x000000ff0f00720c */ /* 0x000fc60003fa6270 */
        /* <DEDUP_REMOVED lines=15> */
[----:B----4-:R1:W-:Y:S04]  /*31620*/  STS.U16 [R3+UR76+0x26f80], R28 ;  /* 0x026f801c03007988 */ /* 0x0103e8000800044c */
[----:B------:R3:W-:Y:S04]  /*31630*/  STS.U16 [R3+UR76+0x36f80], R29 ;  /* 0x036f801d03007988 */ /* 0x0007e8000800044c */
[----:B------:R4:W-:Y:S04]  /*31640*/  STS.U16 [R3+UR76+0x7380], R30 ;  /* 0x0073801e03007988 */ /* 0x0009e8000800044c */
[----:B------:R3:W-:Y:S04]  /*31650*/  STS.U16 [R3+UR76+0x17380], R31 ;  /* 0x0173801f03007988 */ /* 0x0007e8000800044c */
[----:B0-----:R-:W2:Y:S04]  /*31660*/  LDL.LU R27, [R1+0x4660] ;  /* 0x00466000011b7983 */ /* 0x001ea80000300800 */
[----:B-1----:R-:W2:Y:S04]  /*31670*/  LDL.LU R28, [R1+0x465c] ;  /* 0x00465c00011c7983 */ /* 0x002ea80000300800 */
[----:B------:R0:W-:Y:S04]  /*31680*/  STS.U16 [R3+UR76+0x27380], R32 ;  /* 0x0273802003007988 */ /* 0x0001e8000800044c */
[----:B---3--:R-:W3:Y:S04]  /*31690*/  LDL.LU R29, [R1+0x4658] ;  /* 0x00465800011d7983 */ /* 0x008ee80000300800 */
[----:B------:R1:W-:Y:S04]  /*316a0*/  STS.U16 [R3+UR76+0x37380], R33 ;  /* 0x0373802103007988 */ /* 0x0003e8000800044c */
[----:B------:R0:W-:Y:S04]  /*316b0*/  STS.U16 [R3+UR76+0x7780], R34 ;  /* 0x0077802203007988 */ /* 0x0001e8000800044c */
[----:B----4-:R-:W4:Y:S04]  /*316c0*/  LDL.LU R30, [R1+0x4654] ;  /* 0x00465400011e7983 */ /* 0x010f280000300800 */
[----:B------:R-:W4:Y:S04]  /*316d0*/  LDL.LU R31, [R1+0x4650] ;  /* 0x00465000011f7983 */ /* 0x000f280000300800 */
[----:B------:R1:W-:Y:S04]  /*316e0*/  STS.U16 [R3+UR76+0x17780], R35 ;  /* 0x0177802303007988 */ /* 0x0003e8000800044c */
[----:B------:R1:W-:Y:S04]  /*316f0*/  STS.U16 [R3+UR76+0x27780], R36 ;  /* 0x0277802403007988 */ /* 0x0003e8000800044c */
[----:B0-----:R-:W4:Y:S04]  /*31700*/  LDL.LU R32, [R1+0x464c] ;  /* 0x00464c0001207983 */ /* 0x001f280000300800 */
[----:B------:R0:W-:Y:S04]  /*31710*/  STS.U16 [R3+UR76+0x37780], R37 ;  /* 0x0377802503007988 */ /* 0x0001e8000800044c */
[----:B-1----:R-:W4:Y:S04]  /*31720*/  LDL.LU R33, [R1+0x4648] ;  /* 0x0046480001217983 */ /* 0x002f280000300800 */
[----:B------:R-:W4:Y:S04]  /*31730*/  LDL.LU R34, [R1+0x4644] ;  /* 0x0046440001227983 */ /* 0x000f280000300800 */
[----:B------:R1:W-:Y:S04]  /*31740*/  STS.U16 [R3+UR76+0x7b80], R38 ;  /* 0x007b802603007988 */ /* 0x0003e8000800044c */
[----:B------:R0:W-:Y:S04]  /*31750*/  STS.U16 [R3+UR76+0x17b80], R39 ;  /* 0x017b802703007988 */ /* 0x0001e8000800044c */
[----:B------:R-:W4:Y:S04]  /*31760*/  LDL.LU R35, [R1+0x4640] ;  /* 0x0046400001237983 */ /* 0x000f280000300800 */
[----:B------:R-:W4:Y:S04]  /*31770*/  LDL.LU R36, [R1+0x463c] ;  /* 0x00463c0001247983 */ /* 0x000f280000300800 */
[----:B------:R1:W-:Y:S04]  /*31780*/  STS.U16 [R3+UR76+0x27b80], R40 ;  /* 0x027b802803007988 */ /* 0x0003e8000800044c */
[----:B0-----:R-:W4:Y:S04]  /*31790*/  LDL.LU R37, [R1+0x4638] ;  /* 0x0046380001257983 */ /* 0x001f280000300800 */
[----:B------:R0:W-:Y:S04]  /*317a0*/  STS.U16 [R3+UR76+0x37b80], R41 ;  /* 0x037b802903007988 */ /* 0x0001e8000800044c */
[----:B------:R0:W-:Y:S04]  /*317b0*/  STS.U16 [R3+UR76+0x7f80], R93 ;  /* 0x007f805d03007988 */ /* 0x0001e8000800044c */
[----:B-1----:R-:W4:Y:S04]  /*317c0*/  LDL.LU R38, [R1+0x4634] ;  /* 0x0046340001267983 */ /* 0x002f280000300800 */
[----:B------:R-:W4:Y:S04]  /*317d0*/  LDL.LU R39, [R1+0x4630] ;  /* 0x0046300001277983 */ /* 0x000f280000300800 */
[----:B------:R-:W-:Y:S04]  /*317e0*/  STS.U16 [R3+UR76+0x17f80], R9 ;  /* 0x017f800903007988 */ /* 0x000fe8000800044c */
[----:B------:R-:W-:Y:S04]  /*317f0*/  STS.U16 [R3+UR76+0x27f80], R14 ;  /* 0x027f800e03007988 */ /* 0x000fe8000800044c */
[----:B------:R-:W4:Y:S04]  /*31800*/  LDL.LU R40, [R1+0x462c] ;  /* 0x00462c0001287983 */ /* 0x000f280000300800 */
[----:B------:R-:W-:Y:S04]  /*31810*/  STS.U16 [R3+UR76+0x37f80], R15 ;  /* 0x037f800f03007988 */ /* 0x000fe8000800044c */
[----:B0-----:R-:W4:Y:S04]  /*31820*/  LDL.LU R41, [R1+0x4628] ;  /* 0x0046280001297983 */ /* 0x001f280000300800 */
[----:B------:R-:W4:Y:S04]  /*31830*/  LDL.LU R93, [R1+0x4624] ;  /* 0x00462400015d7983 */ /* 0x000f280000300800 */
[----:B------:R-:W-:Y:S04]  /*31840*/  STL [R1+0x4410], R3 ;  /* 0x0044100301007387 */ /* 0x000fe80000100800 */
        /* <DEDUP_REMOVED lines=8> */
[----:B--2---:R0:W-:Y:S04]  /*318d0*/  STS.U16 [R0+UR76+0x81400], R51 ;  /* 0x0814003300007988 */ /* 0x0041e8000800044c */
[----:B0-----:R-:W2:Y:S04]  /*318e0*/  LDL.LU R51, [R1+0x128] ;  /* 0x0001280001337983 */ /* 0x001ea80000300800 */
[----:B------:R0:W-:Y:S04]  /*318f0*/  STS.U16 [R0+UR76+0x80c00], R55 ;  /* 0x080c003700007988 */ /* 0x0001e8000800044c */
[----:B------:R1:W-:Y:S04]  /*31900*/  STS.U16 [R0+UR76+0x80000], R63 ;  /* 0x0800003f00007988 */ /* 0x0003e8000800044c */
[----:B0-----:R-:W2:Y:S04]  /*31910*/  LDL.LU R55, [R1+0x124] ;  /* 0x0001240001377983 */ /* 0x001ea80000300800 */
[----:B------:R-:W2:Y:S04]  /*31920*/  LDL.LU R9, [R1+0x120] ;  /* 0x0001200001097983 */ /* 0x000ea80000300800 */
[----:B------:R-:W2:Y:S04]  /*31930*/  LDL.LU R15, [R1+0x11c] ;  /* 0x00011c00010f7983 */ /* 0x000ea80000300800 */
[----:B------:R0:W-:Y:S04]  /*31940*/  STS.U16 [R0+UR76+0x88000], R58 ;  /* 0x0880003a00007988 */ /* 0x0001e8000800044c */
[----:B-1----:R-:W2:Y:S04]  /*31950*/  LDL.LU R63, [R1+0x118] ;  /* 0x00011800013f7983 */ /* 0x002ea80000300800 */
[----:B------:R1:W-:Y:S04]  /*31960*/  STS.U16 [R0+UR76+0x80400], R59 ;  /* 0x0804003b00007988 */ /* 0x0003e8000800044c */
[----:B------:R1:W-:Y:S04]  /*31970*/  STS.U16 [R0+UR76+0x88400], R56 ;  /* 0x0884003800007988 */ /* 0x0003e8000800044c */
[----:B------:R1:W-:Y:S01]  /*31980*/  STS.U16 [R0+UR76+0x80800], R57 ;  /* 0x0808003900007988 */ /* 0x0003e2000800044c */
[----:B------:R-:W-:-:S03]  /*31990*/  LOP3.LUT R14, R0, 0x10, RZ, 0x3c, !PT ;  /* 0x00000010000e7812 */ /* 0x000fc600078e3cff */
[----:B0-----:R-:W2:Y:S04]  /*319a0*/  LDL.LU R58, [R1+0x114] ;  /* 0x00011400013a7983 */ /* 0x001ea80000300800 */
[----:B-1----:R-:W2:Y:S04]  /*319b0*/  LDL.LU R59, [R1+0x110] ;  /* 0x00011000013b7983 */ /* 0x002ea80000300800 */
[----:B------:R-:W2:Y:S04]  /*319c0*/  LDL.LU R56, [R1+0x10c] ;  /* 0x00010c0001387983 */ /* 0x000ea80000300800 */
[----:B------:R-:W2:Y:S04]  /*319d0*/  LDL.LU R57, [R1+0x108] ;  /* 0x0001080001397983 */ /* 0x000ea80000300800 */
[----:B------:R-:W-:Y:S04]  /*319e0*/  STS.U16 [R0+UR76+0x8b400], R26 ;  /* 0x08b4001a00007988 */ /* 0x000fe8000800044c */
[----:B------:R-:W-:Y:S04]  /*319f0*/  STS.U16 [R0+UR76+0x83400], R27 ;  /* 0x0834001b00007988 */ /* 0x000fe8000800044c */
[----:B---3--:R-:W-:Y:S04]  /*31a00*/  STS.U16 [R0+UR76+0x83000], R29 ;  /* 0x0830001d00007988 */ /* 0x008fe8000800044c */
        /* <DEDUP_REMOVED lines=17> */
[----:B------:R4:W-:Y:S04]  /*31b20*/  STS.U16 [R0+UR76+0x8bc00], R50 ;  /* 0x08bc003200007988 */ /* 0x0009e8000800044c */
[----:B0-----:R-:W2:Y:S04]  /*31b30*/  LDL.LU R52, [R1+0x104] ;  /* 0x0001040001347983 */ /* 0x001ea80000300800 */
[----:B-1----:R-:W2:Y:S04]  /*31b40*/  LDL.LU R53, [R1+0x100] ;  /* 0x0001000001357983 */ /* 0x002ea80000300800 */
[----:B---3--:R-:W3:Y:S04]  /*31b50*/  LDL.LU R54, [R1+0xfc] ;  /* 0x0000fc0001367983 */ /* 0x008ee80000300800 */
[----:B----4-:R-:W4:Y:S04]  /*31b60*/  LDL.LU R50, [R1+0xf8] ;  /* 0x0000f80001327983 */ /* 0x010f280000300800 */
[----:B--2---:R0:W-:Y:S04]  /*31b70*/  STS.U16 [R14+UR76+0x80080], R51 ;  /* 0x080080330e007988 */ /* 0x0041e8000800044c */
[----:B0-----:R-:W2:Y:S04]  /*31b80*/  LDL.LU R51, [R1+0xf4] ;  /* 0x0000f40001337983 */ /* 0x001ea80000300800 */
[----:B------:R0:W-:Y:S04]  /*31b90*/  STS.U16 [R14+UR76+0x88080], R55 ;  /* 0x088080370e007988 */ /* 0x0001e8000800044c */
[----:B------:R1:W-:Y:S04]  /*31ba0*/  STS.U16 [R14+UR76+0x80480], R9 ;  /* 0x080480090e007988 */ /* 0x0003e8000800044c */
[----:B------:R1:W-:Y:S04]  /*31bb0*/  STS.U16 [R14+UR76+0x88480], R15 ;  /* 0x0884800f0e007988 */ /* 0x0003e8000800044c */
        /* <DEDUP_REMOVED lines=9> */
[----:B------:R-:W-:Y:S04]  /*31c50*/  STS.U16 [R14+UR76+0x80880], R63 ;  /* 0x0808803f0e007988 */ /* 0x000fe8000800044c */
        /* <DEDUP_REMOVED lines=8> */
[----:B-1----:R-:W2:Y:S04]  /*31ce0*/  LDL.LU R9, [R1+0x8c] ;  /* 0x00008c0001097983 */ /* 0x002ea80000300800 */
[----:B------:R-:W2:Y:S04]  /*31cf0*/  LDL.LU R15, [R1+0x138] ;  /* 0x00013800010f7983 */ /* 0x000ea80000300800 */
[----:B------:R0:W-:Y:S04]  /*31d00*/  STS.U16 [R14+UR76+0x89080], R52 ;  /* 0x089080340e007988 */ /* 0x0001e8000800044c */
[----:B------:R1:W-:Y:S04]  /*31d10*/  STS.U16 [R14+UR76+0x81480], R53 ;  /* 0x081480350e007988 */ /* 0x0003e8000800044c */
[----:B---3--:R-:W-:Y:S04]  /*31d20*/  STS.U16 [R14+UR76+0x89480], R54 ;  /* 0x089480360e007988 */ /* 0x008fe8000800044c */
[----:B----4-:R3:W-:Y:S04]  /*31d30*/  STS.U16 [R14+UR76+0x81880], R50 ;  /* 0x081880320e007988 */ /* 0x0107e8000800044c */
[----:B0-----:R-:W4:Y:S04]  /*31d40*/  LDL.LU R52, [R1+0x134] ;  /* 0x0001340001347983 */ /* 0x001f280000300800 */
[----:B-1----:R-:W4:Y:S04]  /*31d50*/  LDL.LU R53, [R1+0x130] ;  /* 0x0001300001357983 */ /* 0x002f280000300800 */
[----:B---3--:R-:W3:Y:S04]  /*31d60*/  LDL.LU R50, [R1+0x12c] ;  /* 0x00012c0001327983 */ /* 0x008ee80000300800 */
[----:B--2---:R0:W-:Y:S04]  /*31d70*/  STS.U16 [R14+UR76+0x89880], R51 ;  /* 0x089880330e007988 */ /* 0x0041e8000800044c */
[----:B0-----:R-:W2:Y:S04]  /*31d80*/  LDL.LU R51, [R1+0x1a8] ;  /* 0x0001a80001337983 */ /* 0x001ea80000300800 */
        /* <DEDUP_REMOVED lines=10> */
[----:B------:R-:W2:Y:S04]  /*31e30*/  LDL.LU R63, [R1+0x1a4] ;  /* 0x0001a400013f7983 */ /* 0x000ea80000300800 */
[----:B------:R-:W-:Y:S04]  /*31e40*/  STS.U16 [R14+UR76+0x83080], R39 ;  /* 0x083080270e007988 */ /* 0x000fe8000800044c */
[----:B------:R-:W2:Y:S04]  /*31e50*/  LDL.LU R58, [R1+0x1a0] ;  /* 0x0001a000013a7983 */ /* 0x000ea80000300800 */
[----:B------:R-:W-:Y:S04]  /*31e60*/  STS.U16 [R14+UR76+0x8b080], R40 ;  /* 0x08b080280e007988 */ /* 0x000fe8000800044c */
[----:B------:R-:W2:Y:S04]  /*31e70*/  LDL.LU R59, [R1+0x19c] ;  /* 0x00019c00013b7983 */ /* 0x000ea80000300800 */
[----:B------:R-:W2:Y:S04]  /*31e80*/  LDL.LU R56, [R1+0x198] ;  /* 0x0001980001387983 */ /* 0x000ea80000300800 */
[----:B------:R-:W-:Y:S04]  /*31e90*/  STS.U16 [R14+UR76+0x83480], R41 ;  /* 0x083480290e007988 */ /* 0x000fe8000800044c */
[----:B------:R1:W-:Y:S04]  /*31ea0*/  STS.U16 [R14+UR76+0x8b480], R9 ;  /* 0x08b480090e007988 */ /* 0x0003e8000800044c */
[----:B------:R-:W2:Y:S04]  /*31eb0*/  LDL.LU R57, [R1+0x194] ;  /* 0x0001940001397983 */ /* 0x000ea80000300800 */
[----:B------:R-:W2:Y:S04]  /*31ec0*/  LDL.LU R54, [R1+0x190] ;  /* 0x0001900001367983 */ /* 0x000ea80000300800 */
[----:B------:R-:W-:Y:S04]  /*31ed0*/  STS.U16 [R14+UR76+0x83880], R15 ;  /* 0x0838800f0e007988 */ /* 0x000fe8000800044c */
[----:B0-----:R-:W2:Y:S01]  /*31ee0*/  LDL.LU R55, [R1+0x18c] ;  /* 0x00018c0001377983 */ /* 0x001ea20000300800 */
[----:B-1----:R-:W-:-:S03]  /*31ef0*/  LOP3.LUT R9, R0, 0x20, RZ, 0x3c, !PT ;  /* 0x0000002000097812 */ /* 0x002fc600078e3cff */
[----:B----4-:R0:W-:Y:S04]  /*31f00*/  STS.U16 [R14+UR76+0x8b880], R52 ;  /* 0x08b880340e007988 */ /* 0x0101e8000800044c */
[----:B------:R1:W-:Y:S04]  /*31f10*/  STS.U16 [R14+UR76+0x83c80], R53 ;  /* 0x083c80350e007988 */ /* 0x0003e8000800044c */
[----:B---3--:R3:W-:Y:S04]  /*31f20*/  STS.U16 [R14+UR76+0x8bc80], R50 ;  /* 0x08bc80320e007988 */ /* 0x0087e8000800044c */
[----:B0-----:R-:W4:Y:S04]  /*31f30*/  LDL.LU R52, [R1+0x188] ;  /* 0x0001880001347983 */ /* 0x001f280000300800 */
[----:B-1----:R-:W4:Y:S04]  /*31f40*/  LDL.LU R53, [R1+0x184] ;  /* 0x0001840001357983 */ /* 0x002f280000300800 */
[----:B---3--:R-:W3:Y:S04]  /*31f50*/  LDL.LU R50, [R1+0x180] ;  /* 0x0001800001327983 */ /* 0x008ee80000300800 */
        /* <DEDUP_REMOVED lines=17> */
[----:B------:R0:W-:Y:S04]  /*32070*/  STS.U16 [R9+UR76+0x88100], R63 ;  /* 0x0881003f09007988 */ /* 0x0001e8000800044c */
[----:B------:R-:W2:Y:S04]  /*32080*/  LDL.LU R15, [R1+0x13c] ;  /* 0x00013c00010f7983 */ /* 0x000ea80000300800 */
[----:B------:R1:W-:Y:S04]  /*32090*/  STS.U16 [R9+UR76+0x80500], R58 ;  /* 0x0805003a09007988 */ /* 0x0003e8000800044c */
[----:B------:R0:W-:Y:S04]  /*320a0*/  STS.U16 [R9+UR76+0x88500], R59 ;  /* 0x0885003b09007988 */ /* 0x0001e8000800044c */
[----:B------:R0:W-:Y:S04]  /*320b0*/  STS.U16 [R9+UR76+0x80900], R56 ;  /* 0x0809003809007988 */ /* 0x0001e8000800044c */
[----:B------:R1:W-:Y:S04]  /*320c0*/  STS.U16 [R9+UR76+0x88900], R57 ;  /* 0x0889003909007988 */ /* 0x0003e8000800044c */
[----:B------:R1:W-:Y:S04]  /*320d0*/  STS.U16 [R9+UR76+0x80d00], R54 ;  /* 0x080d003609007988 */ /* 0x0003e8000800044c */
[----:B0-----:R-:W2:Y:S04]  /*320e0*/  LDL.LU R63, [R1+0x1b8] ;  /* 0x0001b800013f7983 */ /* 0x001ea80000300800 */
[----:B-1----:R-:W2:Y:S04]  /*320f0*/  LDL.LU R58, [R1+0x1b4] ;  /* 0x0001b400013a7983 */ /* 0x002ea80000300800 */
[----:B------:R-:W2:Y:S04]  /*32100*/  LDL.LU R59, [R1+0x1b0] ;  /* 0x0001b000013b7983 */ /* 0x000ea80000300800 */
[----:B------:R-:W2:Y:S04]  /*32110*/  LDL.LU R56, [R1+0x1ac] ;  /* 0x0001ac0001387983 */ /* 0x000ea80000300800 */
[----:B------:R-:W2:Y:S04]  /*32120*/  LDL.LU R57, [R1+0x228] ;  /* 0x0002280001397983 */ /* 0x000ea80000300800 */
[----:B------:R0:W-:Y:S04]  /*32130*/  STS.U16 [R9+UR76+0x88d00], R55 ;  /* 0x088d003709007988 */ /* 0x0001e8000800044c */
[----:B------:R-:W2:Y:S04]  /*32140*/  LDL.LU R54, [R1+0x224] ;  /* 0x0002240001367983 */ /* 0x000ea80000300800 */
[----:B0-----:R-:W2:Y:S04]  /*32150*/  LDL.LU R55, [R1+0x220] ;  /* 0x0002200001377983 */ /* 0x001ea80000300800 */
        /* <DEDUP_REMOVED lines=23> */
[----:B------:R1:W-:Y:S01]  /*322d0*/  STS.U16 [R9+UR76+0x8b500], R15 ;  /* 0x08b5000f09007988 */ /* 0x0003e2000800044c */
[----:B------:R-:W-:-:S03]  /*322e0*/  LOP3.LUT R26, R0, 0x30, RZ, 0x3c, !PT ;  /* 0x00000030001a7812 */ /* 0x000fc600078e3cff */
        /* <DEDUP_REMOVED lines=11> */
[----:B------:R1:W-:Y:S04]  /*323a0*/  STS.U16 [R26+UR76+0x88180], R54 ;  /* 0x088180361a007988 */ /* 0x0003e8000800044c */
[----:B------:R1:W-:Y:S04]  /*323b0*/  STS.U16 [R26+UR76+0x80580], R55 ;  /* 0x080580371a007988 */ /* 0x0003e8000800044c */
[----:B0-----:R-:W2:Y:S04]  /*323c0*/  LDL.LU R57, [R1+0x1f4] ;  /* 0x0001f40001397983 */ /* 0x001ea80000300800 */
[----:B-1----:R-:W2:Y:S04]  /*323d0*/  LDL.LU R54, [R1+0x1f0] ;  /* 0x0001f00001367983 */ /* 0x002ea80000300800 */
[----:B------:R-:W2:Y:S04]  /*323e0*/  LDL.LU R55, [R1+0x1ec] ;  /* 0x0001ec0001377983 */ /* 0x000ea80000300800 */
        /* <DEDUP_REMOVED lines=35> */
[----:B------:R-:W2:Y:S04]  /*32620*/  LDL.LU R56, [R1+0x4614] ;  /* 0x0046140001387983 */ /* 0x000ea80000300800 */
[----:B------:R0:W-:Y:S04]  /*32630*/  STS.U16 [R26+UR76+0x89980], R57 ;  /* 0x089980391a007988 */ /* 0x0001e8000800044c */
        /* <DEDUP_REMOVED lines=24> */
[----:B------:R-:W-:Y:S01]  /*327c0*/  STS.U16 [R26+UR76+0x8bd80], R37 ;  /* 0x08bd80251a007988 */ /* 0x000fe2000800044c */
[----:B0-----:R-:W-:-:S05]  /*327d0*/  LOP3.LUT R9, R0, 0x40, RZ, 0x3c, !PT ;  /* 0x0000004000097812 */ /* 0x001fca00078e3cff */
        /* <DEDUP_REMOVED lines=8> */
[----:B----4-:R2:W-:Y:S04]  /*32860*/  STS.U16 [R9+UR76+0x81200], R53 ;  /* 0x0812003509007988 */ /* 0x0105e8000800044c */
[----:B------:R3:W-:Y:S04]  /*32870*/  STS.U16 [R9+UR76+0x89200], R52 ;  /* 0x0892003409007988 */ /* 0x0007e8000800044c */
[----:B------:R4:W-:Y:S04]  /*32880*/  STS.U16 [R9+UR76+0x81600], R55 ;  /* 0x0816003709007988 */ /* 0x0009e8000800044c */
[----:B------:R2:W-:Y:S04]  /*32890*/  STS.U16 [R9+UR76+0x89600], R54 ;  /* 0x0896003609007988 */ /* 0x0005e8000800044c */
[----:B0-----:R-:W4:Y:S04]  /*328a0*/  LDL.LU R51, [R1+0x45f4] ;  /* 0x0045f40001337983 */ /* 0x001f280000300800 */
[----:B-1----:R-:W4:Y:S04]  /*328b0*/  LDL.LU R50, [R1+0x45f0] ;  /* 0x0045f00001327983 */ /* 0x002f280000300800 */
[----:B--2---:R-:W2:Y:S04]  /*328c0*/  LDL.LU R53, [R1+0x45ec] ;  /* 0x0045ec0001357983 */ /* 0x004ea80000300800 */
[----:B---3--:R-:W3:Y:S04]  /*328d0*/  LDL.LU R52, [R1+0x45e8] ;  /* 0x0045e80001347983 */ /* 0x008ee80000300800 */
[----:B----4-:R-:W4:Y:S04]  /*328e0*/  LDL.LU R55, [R1+0x45e4] ;  /* 0x0045e40001377983 */ /* 0x010f280000300800 */
[----:B------:R-:W2:Y:S04]  /*328f0*/  LDL.LU R54, [R1+0x45e0] ;  /* 0x0045e00001367983 */ /* 0x000ea80000300800 */
[----:B------:R0:W-:Y:S04]  /*32900*/  STS.U16 [R9+UR76+0x81a00], R57 ;  /* 0x081a003909007988 */ /* 0x0001e8000800044c */
        /* <DEDUP_REMOVED lines=28> */
[----:B------:R-:W2:Y:S01]  /*32ad0*/  LDL.LU R17, [R1+0x45a4] ;  /* 0x0045a40001117983 */ /* 0x000ea20000300800 */
[----:B------:R-:W-:Y:S01]  /*32ae0*/  @!P2 IMAD.MOV R11, RZ, RZ, -R11 ;  /* 0x000000ffff0ba224 */ /* 0x000fe200078e0a0b */
[----:B------:R-:W-:-:S02]  /*32af0*/  ISETP.GT.U32.AND P2, PT, R8, R10, PT ;  /* 0x0000000a0800720c */ /* 0x000fc40003f44070 */
[----:B------:R0:W-:Y:S04]  /*32b00*/  STS.U16 [R9+UR76+0x8b600], R90 ;  /* 0x08b6005a09007988 */ /* 0x0001e8000800044c */
[----:B------:R-:W-:Y:S01]  /*32b10*/  STS.U16 [R9+UR76+0x83a00], R60 ;  /* 0x083a003c09007988 */ /* 0x000fe2000800044c */
[----:B------:R-:W-:-:S03]  /*32b20*/  IMAD.MOV.U32 R15, RZ, RZ, R12 ;  /* 0x000000ffff0f7224 */ /* 0x000fc600078e000c */
[----:B------:R-:W-:Y:S04]  /*32b30*/  STS.U16 [R9+UR76+0x8ba00], R61 ;  /* 0x08ba003d09007988 */ /* 0x000fe8000800044c */
[----:B------:R-:W-:Y:S04]  /*32b40*/  STS.U16 [R9+UR76+0x83e00], R70 ;  /* 0x083e004609007988 */ /* 0x000fe8000800044c */
[----:B------:R1:W-:Y:S01]  /*32b50*/  STS.U16 [R9+UR76+0x8be00], R73 ;  /* 0x08be004909007988 */ /* 0x0003e2000800044c */
[----:B0-----:R-:W-:Y:S01]  /*32b60*/  LOP3.LUT R90, R0, 0x50, RZ, 0x3c, !PT ;  /* 0x00000050005a7812 */ /* 0x001fe200078e3cff */
[----:B------:R-:W-:-:S02]  /*32b70*/  @!P2 IMAD.IADD R10, R10, 0x1, -R8 ;  /* 0x000000010a0aa824 */ /* 0x000fc400078e0a08 */
[----:B------:R-:W-:Y:S01]  /*32b80*/  @!P5 IMAD.MOV R15, RZ, RZ, -R15 ;  /* 0x000000ffff0fd224 */ /* 0x000fe200078e0a0f */
[C---:B------:R-:W-:Y:S01]  /*32b90*/  ISETP.GT.U32.AND P5, PT, R8.reuse, R13, PT ;  /* 0x0000000d0800720c */ /* 0x040fe20003fa4070 */
[----:B------:R0:W-:Y:S01]  /*32ba0*/  STS.U16 [R90+UR76+0x80280], R72 ;  /* 0x080280485a007988 */ /* 0x0001e2000800044c */
[----:B------:R-:W-:-:S03]  /*32bb0*/  ISETP.GT.U32.AND P2, PT, R8, R10, PT ;  /* 0x0000000a0800720c */ /* 0x000fc60003f44070 */
[----:B------:R0:W-:Y:S04]  /*32bc0*/  STS.U16 [R90+UR76+0x88280], R75 ;  /* 0x0882804b5a007988 */ /* 0x0001e8000800044c */
[----:B------:R0:W-:Y:S04]  /*32bd0*/  STS.U16 [R90+UR76+0x80680], R74 ;  /* 0x0806804a5a007988 */ /* 0x0001e8000800044c */
[----:B------:R0:W-:Y:S04]  /*32be0*/  STS.U16 [R90+UR76+0x88680], R77 ;  /* 0x0886804d5a007988 */ /* 0x0001e8000800044c */
[----:B------:R-:W-:Y:S01]  /*32bf0*/  STS.U16 [R90+UR76+0x80a80], R76 ;  /* 0x080a804c5a007988 */ /* 0x000fe2000800044c */
[----:B------:R-:W-:-:S03]  /*32c00*/  VIADD R12, R92, 0x6f ;  /* 0x0000006f5c0c7836 */ /* 0x000fc60000000000 */
[----:B------:R-:W-:Y:S04]  /*32c10*/  STS.U16 [R90+UR76+0x88a80], R79 ;  /* 0x088a804f5a007988 */ /* 0x000fe8000800044c */
[----:B------:R-:W-:Y:S04]  /*32c20*/  STS.U16 [R90+UR76+0x80e80], R78 ;  /* 0x080e804e5a007988 */ /* 0x000fe8000800044c */
[----:B------:R-:W-:Y:S04]  /*32c30*/  STS.U16 [R90+UR76+0x88e80], R81 ;  /* 0x088e80515a007988 */ /* 0x000fe8000800044c */
[----:B------:R-:W-:Y:S04]  /*32c40*/  STS.U16 [R90+UR76+0x81280], R80 ;  /* 0x081280505a007988 */ /* 0x000fe8000800044c */
[----:B------:R-:W-:Y:S01]  /*32c50*/  STS.U16 [R90+UR76+0x89280], R2 ;  /* 0x089280025a007988 */ /* 0x000fe2000800044c */
[----:B-1----:R-:W-:-:S03]  /*32c60*/  IABS R9, R12 ;  /* 0x0000000c00097213 */ /* 0x002fc60000000000 */
[----:B------:R-:W-:Y:S04]  /*32c70*/  STS.U16 [R90+UR76+0x81680], R91 ;  /* 0x0816805b5a007988 */ /* 0x000fe8000800044c */
[----:B------:R-:W-:Y:S04]  /*32c80*/  STS.U16 [R90+UR76+0x89680], R89 ;  /* 0x089680595a007988 */ /* 0x000fe8000800044c */
[----:B------:R-:W-:Y:S01]  /*32c90*/  STS.U16 [R90+UR76+0x81a80], R88 ;  /* 0x081a80585a007988 */ /* 0x000fe2000800044c */
[--C-:B------:R-:W-:Y:S01]  /*32ca0*/  @!P2 IMAD.IADD R10, R10, 0x1, -R8.reuse ;  /* 0x000000010a0aa824 */ /* 0x100fe200078e0a08 */
[----:B------:R-:W-:Y:S01]  /*32cb0*/  ISETP.GE.AND P2, PT, R19, RZ, PT ;  /* 0x000000ff1300720c */ /* 0x000fe20003f46270 */
[----:B------:R-:W-:Y:S01]  /*32cc0*/  @!P5 IMAD.IADD R13, R13, 0x1, -R8 ;  /* 0x000000010d0dd824 */ /* 0x000fe200078e0a08 */
[----:B------:R-:W-:Y:S04]  /*32cd0*/  STS.U16 [R90+UR76+0x89a80], R87 ;  /* 0x089a80575a007988 */ /* 0x000fe8000800044c */
[----:B------:R-:W-:Y:S04]  /*32ce0*/  STS.U16 [R90+UR76+0x81e80], R85 ;  /* 0x081e80555a007988 */ /* 0x000fe8000800044c */
[----:B------:R-:W-:Y:S01]  /*32cf0*/  STS.U16 [R90+UR76+0x89e80], R84 ;  /* 0x089e80545a007988 */ /* 0x000fe2000800044c */
[----:B------:R-:W-:Y:S01]  /*32d00*/  VIADD R19, R92, 0x75 ;  /* 0x000000755c137836 */ /* 0x000fe20000000000 */
[----:B------:R-:W-:-:S02]  /*32d10*/  ISETP.GT.U32.AND P5, PT, R8, R13, PT ;  /* 0x0000000d0800720c */ /* 0x000fc40003fa4070 */
[----:B------:R-:W-:Y:S04]  /*32d20*/  STS.U16 [R90+UR76+0x82280], R83 ;  /* 0x082280535a007988 */ /* 0x000fe8000800044c */
[----:B------:R-:W-:Y:S01]  /*32d30*/  STS.U16 [R90+UR76+0x8a280], R82 ;  /* 0x08a280525a007988 */ /* 0x000fe2000800044c */
[----:B------:R-:W-:-:S03]  /*32d40*/  IMAD.MOV.U32 R14, RZ, RZ, R10 ;  /* 0x000000ffff0e7224 */ /* 0x000fc600078e000a */
[----:B------:R-:W-:Y:S04]  /*32d50*/  STS.U16 [R90+UR76+0x82680], R4 ;  /* 0x082680045a007988 */ /* 0x000fe8000800044c */
[----:B------:R1:W-:Y:S01]  /*32d60*/  STS.U16 [R90+UR76+0x8a680], R23 ;  /* 0x08a680175a007988 */ /* 0x0003e2000800044c */
[----:B------:R-:W-:Y:S02]  /*32d70*/  @!P2 IMAD.MOV R14, RZ, RZ, -R14 ;  /* 0x000000ffff0ea224 */ /* 0x000fe400078e0a0e */
[----:B------:R-:W-:Y:S01]  /*32d80*/  VIADD R26, R92, 0x76 ;  /* 0x000000765c1a7836 */ /* 0x000fe20000000000 */
[----:B------:R-:W-:Y:S01]  /*32d90*/  STL [R1+0x4468], R0 ;  /* 0x0044680001007387 */ /* 0x000fe20000100800 */
[----:B------:R-:W-:Y:S01]  /*32da0*/  PRMT R93, RZ, 0x7610, R93 ;  /* 0x00007610ff5d7816 */ /* 0x000fe2000000005d */
[----:B0-----:R-:W0:Y:S08]  /*32db0*/  LDC R72, c[0x0][0x3b0] ;  /* 0x0000ec00ff487b82 */ /* 0x001e300000000800 */
[----:B------:R-:W0:Y:S08]  /*32dc0*/  LDC R75, c[0x0][0x3b0] ;  /* 0x0000ec00ff4b7b82 */ /* 0x000e300000000800 */
[----:B------:R-:W0:Y:S01]  /*32dd0*/  LDC R74, c[0x0][0x3b0] ;  /* 0x0000ec00ff4a7b82 */ /* 0x000e220000000800 */
[----:B------:R-:W-:-:S07]  /*32de0*/  @!P5 IMAD.IADD R13, R13, 0x1, -R8 ;  /* 0x000000010d0dd824 */ /* 0x000fce00078e0a08 */
[----:B------:R-:W0:Y:S01]  /*32df0*/  LDC R77, c[0x0][0x3b0] ;  /* 0x0000ec00ff4d7b82 */ /* 0x000e220000000800 */
[----:B-1----:R-:W-:Y:S02]  /*32e00*/  IABS R23, R19 ;  /* 0x0000001300177213 */ /* 0x002fe40000000000 */
[----:B------:R-:W-:-:S05]  /*32e10*/  ISETP.GE.AND P5, PT, R20, RZ, PT ;  /* 0x000000ff1400720c */ /* 0x000fca0003fa6270 */
[----:B------:R-:W1:Y:S08]  /*32e20*/  LDC R76, c[0x0][0x3b0] ;  /* 0x0000ec00ff4c7b82 */ /* 0x000e700000000800 */
[----:B------:R-:W0:Y:S08]  /*32e30*/  LDC R79, c[0x0][0x3b0] ;  /* 0x0000ec00ff4f7b82 */ /* 0x000e300000000800 */
[----:B------:R-:W0:Y:S01]  /*32e40*/  LDC R78, c[0x0][0x3b0] ;  /* 0x0000ec00ff4e7b82 */ /* 0x000e220000000800 */
[----:B------:R-:W-:-:S07]  /*32e50*/  IMAD.MOV.U32 R10, RZ, RZ, R23 ;  /* 0x000000ffff0a7224 */ /* 0x000fce00078e0017 */
[----:B------:R-:W0:Y:S08]  /*32e60*/  LDC R81, c[0x0][0x3b0] ;  /* 0x0000ec00ff517b82 */ /* 0x000e300000000800 */
[----:B------:R-:W0:Y:S08]  /*32e70*/  LDC R80, c[0x0][0x3b0] ;  /* 0x0000ec00ff507b82 */ /* 0x000e300000000800 */
[----:B------:R-:W0:Y:S08]  /*32e80*/  LDC R87, c[0x0][0x3b0] ;  /* 0x0000ec00ff577b82 */ /* 0x000e300000000800 */
[----:B------:R-:W0:Y:S08]  /*32e90*/  LDC R2, c[0x0][0x3b0] ;  /* 0x0000ec00ff027b82 */ /* 0x000e300000000800 */
[----:B------:R-:W0:Y:S08]  /*32ea0*/  LDC R91, c[0x0][0x3b0] ;  /* 0x0000ec00ff5b7b82 */ /* 0x000e300000000800 */
[----:B------:R-:W0:Y:S08]  /*32eb0*/  LDC R4, c[0x0][0x3b0] ;  /* 0x0000ec00ff047b82 */ /* 0x000e300000000800 */
[----:B------:R-:W0:Y:S01]  /*32ec0*/  LDC R89, c[0x0][0x3b0] ;  /* 0x0000ec00ff597b82 */ /* 0x000e220000000800 */
[----:B------:R-:W-:Y:S01]  /*32ed0*/  @!P5 IADD3 R13, PT, PT, -R13, RZ, RZ ;  /* 0x000000ff0d0dd210 */ /* 0x000fe20007ffe1ff */
[----:B------:R-:W-:Y:S01]  /*32ee0*/  VIADD R23, R92, 0x77 ;  /* 0x000000775c177836 */ /* 0x000fe20000000000 */
[----:B--2---:R-:W-:-:S05]  /*32ef0*/  SEL R11, R17, R11, !P4 ;  /* 0x0000000b110b7207 */ /* 0x004fca0006000000 */
[----:B------:R-:W-:Y:S02]  /*32f00*/  IMAD R88, R11, R86, RZ ;  /* 0x000000560b587224 */ /* 0x000fe400078e02ff */
[----:B------:R-:W-:-:S04]  /*32f10*/  IMAD.HI.U32 R11, R5, R9, RZ ;  /* 0x00000009050b7227 */ /* 0x000fc800078e00ff */
[----:B------:R-:W-:-:S04]  /*32f20*/  IMAD.MOV R11, RZ, RZ, -R11 ;  /* 0x000000ffff0b7224 */ /* 0x000fc800078e0a0b */
[----:B------:R-:W-:-:S05]  /*32f30*/  IMAD R9, R8, R11, R9 ;  /* 0x0000000b08097224 */ /* 0x000fca00078e0209 */
[----:B------:R-:W-:Y:S01]  /*32f40*/  ISETP.GT.U32.AND P2, PT, R8, R9, PT ;  /* 0x000000090800720c */ /* 0x000fe20003f44070 */
[----:B------:R-:W-:-:S04]  /*32f50*/  IMAD.HI.U32 R11, R5, R10, RZ ;  /* 0x0000000a050b7227 */ /* 0x000fc800078e00ff */
[----:B------:R-:W-:-:S04]  /*32f60*/  IMAD.MOV R11, RZ, RZ, -R11 ;  /* 0x000000ffff0b7224 */ /* 0x000fc800078e0a0b */
[----:B------:R-:W-:-:S04]  /*32f70*/  IMAD R10, R8, R11, R10 ;  /* 0x0000000b080a7224 */ /* 0x000fc800078e020a */
[----:B------:R-:W-:Y:S01]  /*32f80*/  @!P2 IMAD.IADD R9, R9, 0x1, -R8 ;  /* 0x000000010909a824 */ /* 0x000fe200078e0a08 */
[----:B------:R-:W-:-:S04]  /*32f90*/  ISETP.GT.U32.AND P5, PT, R8, R10, PT ;  /* 0x0000000a0800720c */ /* 0x000fc80003fa4070 */
[----:B------:R-:W-:Y:S02]  /*32fa0*/  ISETP.GT.U32.AND P2, PT, R8, R9, PT ;  /* 0x000000090800720c */ /* 0x000fe40003f44070 */
[----:B------:R-:W-:-:S05]  /*32fb0*/  IABS R11, R26 ;  /* 0x0000001a000b7213 */ /* 0x000fca0000000000 */
[----:B------:R-:W-:-:S04]  /*32fc0*/  IMAD.HI.U32 R20, R5, R11, RZ ;  /* 0x0000000b05147227 */ /* 0x000fc800078e00ff */
[--C-:B------:R-:W-:Y:S02]  /*32fd0*/  @!P5 IMAD.IADD R10, R10, 0x1, -R8.reuse ;  /* 0x000000010a0ad824 */ /* 0x100fe400078e0a08 */
[----:B------:R-:W-:Y:S01]  /*32fe0*/  @!P2 IMAD.IADD R9, R9, 0x1, -R8 ;  /* 0x000000010909a824 */ /* 0x000fe200078e0a08 */
[----:B------:R-:W-:Y:S01]  /*32ff0*/  ISETP.GE.AND P2, PT, R12, RZ, PT ;  /* 0x000000ff0c00720c */ /* 0x000fe20003f46270 */
[----:B------:R-:W-:Y:S01]  /*33000*/  IMAD.MOV R12, RZ, RZ, -R20 ;  /* 0x000000ffff0c7224 */ /* 0x000fe200078e0a14 */
[----:B------:R-:W-:-:S03]  /*33010*/  ISETP.GT.U32.AND P5, PT, R8, R10, PT ;  /* 0x0000000a0800720c */ /* 0x000fc60003fa4070 */
[----:B------:R-:W-:Y:S02]  /*33020*/  IMAD R11, R8, R12, R11 ;  /* 0x0000000c080b7224 */ /* 0x000fe400078e020b */
[----:B------:R-:W-:Y:S01]  /*33030*/  IMAD.MOV.U32 R12, RZ, RZ, R9 ;  /* 0x000000ffff0c7224 */ /* 0x000fe200078e0009 */
[----:B------:R-:W-:-:S05]  /*33040*/  IABS R20, R23 ;  /* 0x0000001700147213 */ /* 0x000fca0000000000 */
[----:B------:R-:W-:Y:S01]  /*33050*/  @!P2 IMAD.MOV R12, RZ, RZ, -R12 ;  /* 0x000000ffff0ca224 */ /* 0x000fe200078e0a0c */
[----:B------:R-:W-:Y:S01]  /*33060*/  ISETP.GT.U32.AND P2, PT, R8, R11, PT ;  /* 0x0000000b0800720c */ /* 0x000fe20003f44070 */
[----:B------:R-:W-:Y:S02]  /*33070*/  IMAD.MOV.U32 R9, RZ, RZ, R20 ;  /* 0x000000ffff097224 */ /* 0x000fe400078e0014 */
[----:B------:R-:W-:Y:S01]  /*33080*/  @!P5 IMAD.IADD R10, R10, 0x1, -R8 ;  /* 0x000000010a0ad824 */ /* 0x000fe200078e0a08 */
[----:B------:R-:W-:Y:S01]  /*33090*/  ISETP.GE.AND P5, PT, R19, RZ, PT ;  /* 0x000000ff1300720c */ /* 0x000fe20003fa6270 */
[----:B------:R-:W-:-:S04]  /*330a0*/  IMAD.HI.U32 R27, R5, R9, RZ ;  /* 0x00000009051b7227 */ /* 0x000fc800078e00ff */
[----:B------:R-:W-:Y:S02]  /*330b0*/  VIADD R20, R92, 0x7e ;  /* 0x0000007e5c147836 */ /* 0x000fe40000000000 */
[----:B------:R-:W-:-:S04]  /*330c0*/  IMAD.WIDE R40, R88, 0x2, R24 ;  /* 0x0000000258287825 */ /* 0x000fc800078e0218 */
[----:B------:R-:W-:Y:S01]  /*330d0*/  IMAD.MOV R27, RZ, RZ, -R27 ;  /* 0x000000ffff1b7224 */ /* 0x000fe200078e0a1b */
[----:B------:R-:W2:Y:S01]  /*330e0*/  LDC R92, c[0x0][0x3b0] ;  /* 0x0000ec00ff5c7b82 */ /* 0x000ea20000000800 */
[----:B------:R-:W-:Y:S01]  /*330f0*/  IABS R19, R20 ;  /* 0x0000001400137213 */ /* 0x000fe20000000000 */
[----:B------:R-:W-:Y:S02]  /*33100*/  @!P2 IMAD.IADD R11, R11, 0x1, -R8 ;  /* 0x000000010b0ba824 */ /* 0x000fe400078e0a08 */
[C---:B------:R-:W-:Y:S02]  /*33110*/  IMAD R9, R8.reuse, R27, R9 ;  /* 0x0000001b08097224 */ /* 0x040fe400078e0209 */
[----:B------:R-:W-:Y:S02]  /*33120*/  @!P5 IMAD.MOV R10, RZ, RZ, -R10 ;  /* 0x000000ffff0ad224 */ /* 0x000fe400078e0a0a */
[----:B------:R-:W-:Y:S01]  /*33130*/  IMAD.HI.U32 R5, R5, R19, RZ ;  /* 0x0000001305057227 */ /* 0x000fe200078e00ff */
[----:B------:R-:W-:-:S02]  /*33140*/  ISETP.GT.U32.AND P2, PT, R8, R11, PT ;  /* 0x0000000b0800720c */ /* 0x000fc40003f44070 */
[----:B------:R-:W-:Y:S01]  /*33150*/  ISETP.GT.U32.AND P5, PT, R8, R9, PT ;  /* 0x000000090800720c */ /* 0x000fe20003fa4070 */
[----:B------:R-:W-:Y:S01]  /*33160*/  STL [R1+0x4418], R40 ;  /* 0x0044182801007387 */ /* 0x000fe20000100800 */
[----:B------:R-:W-:-:S03]  /*33170*/  IMAD.MOV R5, RZ, RZ, -R5 ;  /* 0x000000ffff057224 */ /* 0x000fc600078e0a05 */
[----:B------:R-:W2:Y:S01]  /*33180*/  @P3 LDG.E.U16 R93, desc[UR6][R40.64] ;  /* 0x00000006285d3981 */ /* 0x000ea2000c1e1500 */
[----:B------:R-:W-:-:S05]  /*33190*/  IMAD R5, R8, R5, R19 ;  /* 0x0000000508057224 */ /* 0x000fca00078e0213 */
[--C-:B------:R-:W-:Y:S01]  /*331a0*/  @!P2 IMAD.IADD R11, R11, 0x1, -R8.reuse ;  /* 0x000000010b0ba824 */ /* 0x100fe200078e0a08 */
[----:B------:R-:W-:Y:S01]  /*331b0*/  ISETP.GT.U32.AND P2, PT, R8, R5, PT ;  /* 0x000000050800720c */ /* 0x000fe20003f44070 */
[--C-:B------:R-:W-:Y:S01]  /*331c0*/  @!P5 IMAD.IADD R9, R9, 0x1, -R8.reuse ;  /* 0x000000010909d824 */ /* 0x100fe200078e0a08 */
[----:B------:R-:W-:Y:S01]  /*331d0*/  ISETP.GE.AND P5, PT, R26, RZ, PT ;  /* 0x000000ff1a00720c */ /* 0x000fe20003fa6270 */
[----:B------:R-:W-:Y:S04]  /*331e0*/  STL [R1+0x4414], R41 ;  /* 0x0044142901007387 */ /* 0x000fe80000100800 */
[----:B------:R-:W2:Y:S04]  /*331f0*/  LDL.LU R85, [R1+0x2874] ;  /* 0x0028740001557983 */ /* 0x000ea80000300800 */
[----:B------:R-:W2:Y:S04]  /*33200*/  LDL.LU R70, [R1+0x28d0] ;  /* 0x0028d00001467983 */ /* 0x000ea80000300800 */
[----:B------:R-:W3:Y:S04]  /*33210*/  LDL.LU R83, [R1+0x28cc] ;  /* 0x0028cc0001537983 */ /* 0x000ee80000300800 */
[----:B------:R-:W4:Y:S04]  /*33220*/  LDL.LU R82, [R1+0x28c8] ;  /* 0x0028c80001527983 */ /* 0x000f280000300800 */
[----:B------:R-:W4:Y:S04]  /*33230*/  LDL.LU R84, [R1+0x28c4] ;  /* 0x0028c40001547983 */ /* 0x000f280000300800 */
[----:B------:R-:W4:Y:S04]  /*33240*/  LDL.LU R61, [R1+0x28c0] ;  /* 0x0028c000013d7983 */ /* 0x000f280000300800 */
[----:B------:R-:W4:Y:S01]  /*33250*/  LDL.LU R60, [R1+0x28bc] ;  /* 0x0028bc00013c7983 */ /* 0x000f220000300800 */
[----:B------:R-:W-:-:S03]  /*33260*/  @!P2 IMAD.IADD R5, R5, 0x1, -R8 ;  /* 0x000000010505a824 */ /* 0x000fc600078e0a08 */
[----:B------:R-:W4:Y:S04]  /*33270*/  LDL.LU R39, [R1+0x28b8] ;  /* 0x0028b80001277983 */ /* 0x000f280000300800 */
[----:B------:R-:W4:Y:S01]  /*33280*/  LDL.LU R38, [R1+0x28b4] ;  /* 0x0028b40001267983 */ /* 0x000f220000300800 */
[----:B------:R-:W-:Y:S01]  /*33290*/  @!P5 IMAD.MOV R11, RZ, RZ, -R11 ;  /* 0x000000ffff0bd224 */ /* 0x000fe200078e0a0b */
[C---:B------:R-:W-:Y:S02]  /*332a0*/  ISETP.GT.U32.AND P5, PT, R8.reuse, R9, PT ;  /* 0x000000090800720c */ /* 0x040fe40003fa4070 */
[----:B------:R-:W4:Y:S04]  /*332b0*/  LDL.LU R37, [R1+0x28b0] ;  /* 0x0028b00001257983 */ /* 0x000f280000300800 */
        /* <DEDUP_REMOVED lines=13> */
[----:B------:R-:W-:-:S03]  /*33390*/  @!P5 IMAD.IADD R9, R9, 0x1, -R8 ;  /* 0x000000010909d824 */ /* 0x000fc600078e0a08 */
[----:B------:R-:W4:Y:S01]  /*333a0*/  LDL.LU R26, [R1+0x2884] ;  /* 0x00288400011a7983 */ /* 0x000f220000300800 */
[----:B------:R-:W-:Y:S01]  /*333b0*/  ISETP.GE.AND P5, PT, R23, RZ, PT ;  /* 0x000000ff1700720c */ /* 0x000fe20003fa6270 */
[----:B------:R-:W-:Y:S02]  /*333c0*/  @!P2 IMAD.IADD R5, R5, 0x1, -R8 ;  /* 0x000000010505a824 */ /* 0x000fe400078e0a08 */
[----:B------:R-:W4:Y:S04]  /*333d0*/  LDL.LU R23, [R1+0x2880] ;  /* 0x0028800001177983 */ /* 0x000f280000300800 */
[----:B------:R-:W4:Y:S01]  /*333e0*/  LDL.LU R8, [R1+0x287c] ;  /* 0x00287c0001087983 */ /* 0x000f220000300800 */
[----:B------:R-:W-:Y:S02]  /*333f0*/  ISETP.GE.AND P2, PT, R20, RZ, PT ;  /* 0x000000ff1400720c */ /* 0x000fe40003f46270 */
[----:B------:R-:W-:-:S02]  /*33400*/  SEL R21, R17, R21, !P4 ;  /* 0x0000001511157207 */ /* 0x000fc40006000000 */
[C---:B------:R-:W-:Y:S02]  /*33410*/  SEL R22, R17.reuse, R22, !P4 ;  /* 0x0000001611167207 */ /* 0x040fe40006000000 */
[C---:B------:R-:W-:Y:S02]  /*33420*/  SEL R18, R17.reuse, R18, !P4 ;  /* 0x0000001211127207 */ /* 0x040fe40006000000 */
[----:B------:R-:W-:Y:S01]  /*33430*/  SEL R16, R17, R16, !P4 ;  /* 0x0000001011107207 */ /* 0x000fe20006000000 */
[----:B------:R-:W-:-:S04]  /*33440*/  @!P5 IMAD.MOV R9, RZ, RZ, -R9 ;  /* 0x000000ffff09d224 */ /* 0x000fc800078e0a09 */
[----:B------:R-:W-:Y:S01]  /*33450*/  @!P2 IMAD.MOV R5, RZ, RZ, -R5 ;  /* 0x000000ffff05a224 */ /* 0x000fe200078e0a05 */
[C---:B------:R-:W-:Y:S02]  /*33460*/  SEL R15, R17.reuse, R15, !P4 ;  /* 0x0000000f110f7207 */ /* 0x040fe40006000000 */
[C---:B------:R-:W-:Y:S02]  /*33470*/  SEL R14, R17.reuse, R14, !P4 ;  /* 0x0000000e110e7207 */ /* 0x040fe40006000000 */
[C---:B------:R-:W-:Y:S02]  /*33480*/  SEL R13, R17.reuse, R13, !P4 ;  /* 0x0000000d110d7207 */ /* 0x040fe40006000000 */
[C---:B------:R-:W-:Y:S02]  /*33490*/  SEL R12, R17.reuse, R12, !P4 ;  /* 0x0000000c110c7207 */ /* 0x040fe40006000000 */
[C---:B------:R-:W-:Y:S02]  /*334a0*/  SEL R10, R17.reuse, R10, !P4 ;  /* 0x0000000a110a7207 */ /* 0x040fe40006000000 */
[----:B------:R-:W-:-:S02]  /*334b0*/  SEL R11, R17, R11, !P4 ;  /* 0x0000000b110b7207 */ /* 0x000fc40006000000 */
[C---:B------:R-:W-:Y:S02]  /*334c0*/  SEL R9, R17.reuse, R9, !P4 ;  /* 0x0000000911097207 */ /* 0x040fe40006000000 */
[----:B------:R-:W-:Y:S01]  /*334d0*/  SEL R5, R17, R5, !P4 ;  /* 0x0000000511057207 */ /* 0x000fe20006000000 */
[-C--:B------:R-:W-:Y:S02]  /*334e0*/  IMAD R21, R21, R86.reuse, RZ ;  /* 0x0000005615157224 */ /* 0x080fe400078e02ff */
[-C--:B------:R-:W-:Y:S02]  /*334f0*/  IMAD R22, R22, R86.reuse, RZ ;  /* 0x0000005616167224 */ /* 0x080fe400078e02ff */
[-C--:B------:R-:W-:Y:S02]  /*33500*/  IMAD R18, R18, R86.reuse, RZ ;  /* 0x0000005612127224 */ /* 0x080fe400078e02ff */
[-C--:B------:R-:W-:Y:S02]  /*33510*/  IMAD R16, R16, R86.reuse, RZ ;  /* 0x0000005610107224 */ /* 0x080fe400078e02ff */
[----:B------:R-:W-:-:S02]  /*33520*/  IMAD R15, R15, R86, RZ ;  /* 0x000000560f0f7224 */ /* 0x000fc400078e02ff */
[-C--:B------:R-:W-:Y:S02]  /*33530*/  IMAD R14, R14, R86.reuse, RZ ;  /* 0x000000560e0e7224 */ /* 0x080fe400078e02ff */
[-C--:B------:R-:W-:Y:S02]  /*33540*/  IMAD R13, R13, R86.reuse, RZ ;  /* 0x000000560d0d7224 */ /* 0x080fe400078e02ff */
[-C--:B------:R-:W-:Y:S02]  /*33550*/  IMAD R12, R12, R86.reuse, RZ ;  /* 0x000000560c0c7224 */ /* 0x080fe400078e02ff */
[-C--:B------:R-:W-:Y:S02]  /*33560*/  IMAD R10, R10, R86.reuse, RZ ;  /* 0x000000560a0a7224 */ /* 0x080fe400078e02ff */
[-C--:B------:R-:W-:Y:S02]  /*33570*/  IMAD R11, R11, R86.reuse, RZ ;  /* 0x000000560b0b7224 */ /* 0x080fe400078e02ff */
[----:B------:R-:W-:Y:S01]  /*33580*/  IMAD R9, R9, R86, RZ ;  /* 0x0000005609097224 */ /* 0x000fe200078e02ff */
[----:B--2---:R-:W-:-:S02]  /*33590*/  SEL R70, R17, R70, !P4 ;  /* 0x0000004611467207 */ /* 0x004fc40006000000 */
[C---:B---3--:R-:W-:Y:S02]  /*335a0*/  SEL R83, R17.reuse, R83, !P4 ;  /* 0x0000005311537207 */ /* 0x048fe40006000000 */
[C---:B----4-:R-:W-:Y:S02]  /*335b0*/  SEL R82, R17.reuse, R82, !P4 ;  /* 0x0000005211527207 */ /* 0x050fe40006000000 */
[C---:B------:R-:W-:Y:S02]  /*335c0*/  SEL R84, R17.reuse, R84, !P4 ;  /* 0x0000005411547207 */ /* 0x040fe40006000000 */
[C---:B------:R-:W-:Y:S02]  /*335d0*/  SEL R61, R17.reuse, R61, !P4 ;  /* 0x0000003d113d7207 */ /* 0x040fe40006000000 */
[C---:B------:R-:W-:Y:S02]  /*335e0*/  SEL R60, R17.reuse, R60, !P4 ;  /* 0x0000003c113c7207 */ /* 0x040fe40006000000 */
[----:B------:R-:W-:-:S02]  /*335f0*/  SEL R39, R17, R39, !P4 ;  /* 0x0000002711277207 */ /* 0x000fc40006000000 */
[C---:B------:R-:W-:Y:S02]  /*33600*/  SEL R38, R17.reuse, R38, !P4 ;  /* 0x0000002611267207 */ /* 0x040fe40006000000 */
[C---:B------:R-:W-:Y:S02]  /*33610*/  SEL R20, R17.reuse, R8, !P4 ;  /* 0x0000000811147207 */ /* 0x040fe40006000000 */
[C---:B------:R-:W-:Y:S02]  /*33620*/  SEL R8, R17.reuse, R73, !P4 ;  /* 0x0000004911087207 */ /* 0x040fe40006000000 */
[----:B------:R-:W2:Y:S01]  /*33630*/  LDC R73, c[0x0][0x3b0] ;  /* 0x0000ec00ff497b82 */ /* 0x000ea20000000800 */
        /* <DEDUP_REMOVED lines=14> */
[----:B------:R-:W-:Y:S01]  /*33720*/  SEL R19, R17, R19, !P4 ;  /* 0x0000001311137207 */ /* 0x000fe20006000000 */
[----:B0-----:R-:W-:-:S02]  /*33730*/  IMAD R37, R37, R72, RZ ;  /* 0x0000004825257224 */ /* 0x001fc400078e02ff */
[----:B------:R-:W-:Y:S02]  /*33740*/  IMAD R36, R36, R75, RZ ;  /* 0x0000004b24247224 */ /* 0x000fe400078e02ff */
[----:B------:R-:W-:Y:S02]  /*33750*/  IMAD R35, R35, R74, RZ ;  /* 0x0000004a23237224 */ /* 0x000fe400078e02ff */
[----:B------:R-:W-:Y:S02]  /*33760*/  IMAD R34, R34, R77, RZ ;  /* 0x0000004d22227224 */ /* 0x000fe400078e02ff */
[-C--:B--2---:R-:W-:Y:S02]  /*33770*/  IMAD R17, R70, R73.reuse, RZ ;  /* 0x0000004946117224 */ /* 0x084fe400078e02ff */
[-C--:B------:R-:W-:Y:S01]  /*33780*/  IMAD R83, R83, R73.reuse, RZ ;  /* 0x0000004953537224 */ /* 0x080fe200078e02ff */
[----:B------:R-:W2:Y:S01]  /*33790*/  LDL.LU R70, [R1+0x45a0] ;  /* 0x0045a00001467983 */ /* 0x000ea20000300800 */
[----:B------:R-:W-:-:S02]  /*337a0*/  IMAD R82, R82, R73, RZ ;  /* 0x0000004952527224 */ /* 0x000fc400078e02ff */
[-C--:B------:R-:W-:Y:S02]  /*337b0*/  IMAD R84, R84, R73.reuse, RZ ;  /* 0x0000004954547224 */ /* 0x080fe400078e02ff */
[-C--:B------:R-:W-:Y:S02]  /*337c0*/  IMAD R61, R61, R73.reuse, RZ ;  /* 0x000000493d3d7224 */ /* 0x080fe400078e02ff */
[-C--:B------:R-:W-:Y:S02]  /*337d0*/  IMAD R60, R60, R73.reuse, RZ ;  /* 0x000000493c3c7224 */ /* 0x080fe400078e02ff */
[-C--:B------:R-:W-:Y:S02]  /*337e0*/  IMAD R39, R39, R73.reuse, RZ ;  /* 0x0000004927277224 */ /* 0x080fe400078e02ff */
[----:B------:R-:W-:Y:S02]  /*337f0*/  IMAD R38, R38, R73, RZ ;  /* 0x0000004926267224 */ /* 0x000fe400078e02ff */
[----:B------:R-:W3:Y:S04]  /*33800*/  LDL.LU R73, [R1+0x459c] ;  /* 0x00459c0001497983 */ /* 0x000ee80000300800 */
[----:B------:R-:W4:Y:S04]  /*33810*/  LDL.LU R72, [R1+0x4598] ;  /* 0x0045980001487983 */ /* 0x000f280000300800 */
[----:B------:R-:W2:Y:S04]  /*33820*/  LDL.LU R75, [R1+0x4594] ;  /* 0x00459400014b7983 */ /* 0x000ea80000300800 */
[----:B------:R-:W2:Y:S04]  /*33830*/  LDL.LU R74, [R1+0x4590] ;  /* 0x00459000014a7983 */ /* 0x000ea80000300800 */
[----:B------:R-:W2:Y:S01]  /*33840*/  LDL.LU R77, [R1+0x458c] ;  /* 0x00458c00014d7983 */ /* 0x000ea20000300800 */
[----:B-1----:R-:W-:-:S03]  /*33850*/  IMAD R33, R33, R76, RZ ;  /* 0x0000004c21217224 */ /* 0x002fc600078e02ff */
[----:B------:R-:W2:Y:S01]  /*33860*/  LDL.LU R76, [R1+0x4588] ;  /* 0x00458800014c7983 */ /* 0x000ea20000300800 */
[----:B------:R-:W-:Y:S02]  /*33870*/  IMAD R32, R32, R79, RZ ;  /* 0x0000004f20207224 */ /* 0x000fe400078e02ff */
[----:B------:R-:W-:Y:S01]  /*33880*/  IMAD R31, R31, R78, RZ ;  /* 0x0000004e1f1f7224 */ /* 0x000fe200078e02ff */
[----:B------:R-:W2:Y:S01]  /*33890*/  LDL.LU R79, [R1+0x4584] ;  /* 0x00458400014f7983 */ /* 0x000ea20000300800 */
[----:B------:R-:W-:-:S03]  /*338a0*/  IMAD R20, R20, R92, RZ ;  /* 0x0000005c14147224 */ /* 0x000fc600078e02ff */
[----:B------:R-:W2:Y:S01]  /*338b0*/  LDL.LU R78, [R1+0x4580] ;  /* 0x00458000014e7983 */ /* 0x000ea20000300800 */
[----:B------:R-:W-:Y:S02]  /*338c0*/  IMAD R30, R30, R81, RZ ;  /* 0x000000511e1e7224 */ /* 0x000fe400078e02ff */
[----:B------:R-:W-:Y:S01]  /*338d0*/  IMAD R92, R5, R86, RZ ;  /* 0x00000056055c7224 */ /* 0x000fe200078e02ff */
[----:B------:R-:W2:Y:S01]  /*338e0*/  LDL.LU R81, [R1+0x457c] ;  /* 0x00457c0001517983 */ /* 0x000ea20000300800 */
[----:B------:R-:W-:Y:S02]  /*338f0*/  IMAD R29, R29, R80, RZ ;  /* 0x000000501d1d7224 */ /* 0x000fe400078e02ff */
[----:B------:R-:W-:Y:S02]  /*33900*/  IMAD R19, R19, R87, RZ ;  /* 0x0000005713137224 */ /* 0x000fe400078e02ff */
[-C--:B------:R-:W-:Y:S02]  /*33910*/  IMAD R8, R8, R86.reuse, RZ ;  /* 0x0000005608087224 */ /* 0x080fe400078e02ff */
[----:B------:R-:W-:Y:S01]  /*33920*/  IMAD R5, R85, R86, RZ ;  /* 0x0000005655057224 */ /* 0x000fe200078e02ff */
[----:B------:R-:W2:Y:S01]  /*33930*/  LDL.LU R80, [R1+0x4578] ;  /* 0x0045780001507983 */ /* 0x000ea20000300800 */
[----:B------:R-:W-:-:S02]  /*33940*/  IMAD R28, R28, R2, RZ ;  /* 0x000000021c1c7224 */ /* 0x000fc400078e02ff */
[----:B------:R-:W-:Y:S01]  /*33950*/  IMAD.WIDE R86, R17, 0x2, R24 ;  /* 0x0000000211567825 */ /* 0x000fe200078e0218 */
[----:B------:R-:W2:Y:S03]  /*33960*/  LDL.LU R2, [R1+0x4574] ;  /* 0x0045740001027983 */ /* 0x000ea60000300800 */
[----:B------:R-:W-:Y:S02]  /*33970*/  IMAD R27, R27, R91, RZ ;  /* 0x0000005b1b1b7224 */ /* 0x000fe400078e02ff */
[----:B------:R-:W-:Y:S01]  /*33980*/  IMAD R26, R26, R4, RZ ;  /* 0x000000041a1a7224 */ /* 0x000fe200078e02ff */
[----:B------:R-:W2:Y:S04]  /*33990*/  LDL.LU R91, [R1+0x4570] ;  /* 0x00457000015b7983 */ /* 0x000ea80000300800 */
[----:B------:R-:W2:Y:S01]  /*339a0*/  LDL.LU R4, [R1+0x456c] ;  /* 0x00456c0001047983 */ /* 0x000ea20000300800 */
[----:B------:R-:W-:-:S03]  /*339b0*/  IMAD R23, R23, R89, RZ ;  /* 0x0000005917177224 */ /* 0x000fc600078e02ff */
[----:B------:R-:W2:Y:S04]  /*339c0*/  LDL.LU R89, [R1+0x4568] ;  /* 0x0045680001597983 */ /* 0x000ea80000300800 */
[----:B------:R0:W-:Y:S02]  /*339d0*/  STL.64 [R1+0x248], R86 ;  /* 0x0002485601007387 */ /* 0x0001e40000100a00 */
[----:B0-----:R-:W-:-:S05]  /*339e0*/  IMAD.WIDE R86, R17, 0x2, R6 ;  /* 0x0000000211567825 */ /* 0x001fca00078e0206 */
[----:B------:R0:W-:Y:S02]  /*339f0*/  STL.64 [R1+0x240], R86 ;  /* 0x0002405601007387 */ /* 0x0001e40000100a00 */
[----:B0-----:R-:W-:-:S05]  /*33a00*/  IMAD.WIDE R86, R83, 0x2, R24 ;  /* 0x0000000253567825 */ /* 0x001fca00078e0218 */
[----:B------:R0:W-:Y:S02]  /*33a10*/  STL.64 [R1+0x238], R86 ;  /* 0x0002385601007387 */ /* 0x0001e40000100a00 */
[----:B0-----:R-:W-:-:S05]  /*33a20*/  IMAD.WIDE R86, R83, 0x2, R6 ;  /* 0x0000000253567825 */ /* 0x001fca00078e0206 */
[----:B------:R0:W-:Y:S02]  /*33a30*/  STL.64 [R1+0x230], R86 ;  /* 0x0002305601007387 */ /* 0x0001e40000100a00 */
[----:B0-----:R-:W-:-:S04]  /*33a40*/  IMAD.WIDE R86, R82, 0x2, R24 ;  /* 0x0000000252567825 */ /* 0x001fc800078e0218 */
[----:B------:R-:W-:Y:S01]  /*33a50*/  IMAD.WIDE R82, R82, 0x2, R6 ;  /* 0x0000000252527825 */ /* 0x000fe200078e0206 */
[----:B------:R0:W-:Y:S04]  /*33a60*/  STL.64 [R1+0x228], R86 ;  /* 0x0002285601007387 */ /* 0x0001e80000100a00 */
[----:B0-----:R-:W2:Y:S04]  /*33a70*/  LDL.LU.64 R86, [R1+0x4560] ;  /* 0x0045600001567983 */ /* 0x001ea80000300a00 */
[----:B------:R0:W-:Y:S02]  /*33a80*/  STL.64 [R1+0x220], R82 ;  /* 0x0002205201007387 */ /* 0x0001e40000100a00 */
[----:B0-----:R-:W-:-:S04]  /*33a90*/  IMAD.WIDE R82, R84, 0x2, R24 ;  /* 0x0000000254527825 */ /* 0x001fc800078e0218 */
[----:B------:R-:W-:Y:S01]  /*33aa0*/  IMAD.WIDE R84, R84, 0x2, R6 ;  /* 0x0000000254547825 */ /* 0x000fe200078e0206 */
[----:B------:R0:W-:Y:S04]  /*33ab0*/  STL.64 [R1+0x218], R82 ;  /* 0x0002185201007387 */ /* 0x0001e80000100a00 */
[----:B0-----:R-:W2:Y:S04]  /*33ac0*/  LDL.LU.64 R82, [R1+0x4558] ;  /* 0x0045580001527983 */ /* 0x001ea80000300a00 */
        /* <DEDUP_REMOVED lines=17> */
[----:B------:R1:W-:Y:S01]  /*33be0*/  STL.64 [R1+0x1d0], R38 ;  /* 0x0001d02601007387 */ /* 0x0003e20000100a00 */
[----:B0-----:R-:W-:-:S04]  /*33bf0*/  IMAD.WIDE R60, R37, 0x2, R24 ;  /* 0x00000002253c7825 */ /* 0x001fc800078e0218 */
[----:B-1----:R-:W-:Y:S01]  /*33c00*/  IMAD.WIDE R38, R37, 0x2, R6 ;  /* 0x0000000225267825 */ /* 0x002fe200078e0206 */
[----:B------:R0:W-:Y:S04]  /*33c10*/  STL.64 [R1+0x1c8], R60 ;  /* 0x0001c83c01007387 */ /* 0x0001e80000100a00 */
[----:B------:R1:W-:Y:S01]  /*33c20*/  STL.64 [R1+0x1c0], R38 ;  /* 0x0001c02601007387 */ /* 0x0003e20000100a00 */
[----:B0-----:R-:W-:-:S04]  /*33c30*/  IMAD.WIDE R60, R36, 0x2, R24 ;  /* 0x00000002243c7825 */ /* 0x001fc800078e0218 */
[----:B-1----:R-:W-:-:S04]  /*33c40*/  IMAD.WIDE R38, R36, 0x2, R6 ;  /* 0x0000000224267825 */ /* 0x002fc800078e0206 */
[C---:B------:R-:W-:Y:S01]  /*33c50*/  IMAD.WIDE R36, R35.reuse, 0x2, R6 ;  /* 0x0000000223247825 */ /* 0x040fe200078e0206 */
[----:B------:R0:W-:Y:S04]  /*33c60*/  STL.64 [R1+0x1b8], R60 ;  /* 0x0001b83c01007387 */ /* 0x0001e80000100a00 */
[----:B------:R1:W-:Y:S01]  /*33c70*/  STL.64 [R1+0x1b0], R38 ;  /* 0x0001b02601007387 */ /* 0x0003e20000100a00 */
[----:B0-----:R-:W-:-:S04]  /*33c80*/  IMAD.WIDE R60, R35, 0x2, R24 ;  /* 0x00000002233c7825 */ /* 0x001fc800078e0218 */
[----:B-1----:R-:W-:-:S04]  /*33c90*/  IMAD.WIDE R38, R34, 0x2, R24 ;  /* 0x0000000222267825 */ /* 0x002fc800078e0218 */
[----:B------:R-:W-:Y:S01]  /*33ca0*/  IMAD.WIDE R34, R34, 0x2, R6 ;  /* 0x0000000222227825 */ /* 0x000fe200078e0206 */
[----:B------:R-:W-:Y:S04]  /*33cb0*/  STL.64 [R1+0x1a8], R60 ;  /* 0x0001a83c01007387 */ /* 0x000fe80000100a00 */
[----:B------:R0:W-:Y:S04]  /*33cc0*/  STL.64 [R1+0x1a0], R36 ;  /* 0x0001a02401007387 */ /* 0x0001e80000100a00 */
[----:B------:R1:W-:Y:S04]  /*33cd0*/  STL.64 [R1+0x198], R38 ;  /* 0x0001982601007387 */ /* 0x0003e80000100a00 */
[----:B------:R3:W-:Y:S01]  /*33ce0*/  STL.64 [R1+0x190], R34 ;  /* 0x0001902201007387 */ /* 0x0007e20000100a00 */
[----:B0-----:R-:W-:-:S04]  /*33cf0*/  IMAD.WIDE R36, R33, 0x2, R24 ;  /* 0x0000000221247825 */ /* 0x001fc800078e0218 */
[----:B-1----:R-:W-:-:S04]  /*33d00*/  IMAD.WIDE R38, R33, 0x2, R6 ;  /* 0x0000000221267825 */ /* 0x002fc800078e0206 */
[C---:B---3--:R-:W-:Y:S01]  /*33d10*/  IMAD.WIDE R34, R32.reuse, 0x2, R24 ;  /* 0x0000000220227825 */ /* 0x048fe200078e0218 */
[----:B------:R0:W-:Y:S04]  /*33d20*/  STL.64 [R1+0x188], R36 ;  /* 0x0001882401007387 */ /* 0x0001e80000100a00 */
[----:B------:R-:W-:Y:S04]  /*33d30*/  STL.64 [R1+0x180], R38 ;  /* 0x0001802601007387 */ /* 0x000fe80000100a00 */
        /* <DEDUP_REMOVED lines=9> */
[----:B---3--:R-:W-:-:S04]  /*33dd0*/  IMAD.WIDE R34, R29, 0x2, R24 ;  /* 0x000000021d227825 */ /* 0x008fc800078e0218 */
[----:B------:R-:W-:Y:S01]  /*33de0*/  IMAD.WIDE R30, R29, 0x2, R6 ;  /* 0x000000021d1e7825 */ /* 0x000fe200078e0206 */
[----:B------:R-:W-:Y:S04]  /*33df0*/  STL.64 [R1+0x158], R36 ;  /* 0x0001582401007387 */ /* 0x000fe80000100a00 */
        /* <DEDUP_REMOVED lines=8> */
[----:B------:R-:W-:Y:S01]  /*33e80*/  STL.64 [R1+0x128], R30 ;  /* 0x0001281e01007387 */ /* 0x000fe20000100a00 */
[----:B------:R-:W-:-:S04]  /*33e90*/  IMAD.WIDE R34, R23, 0x2, R6 ;  /* 0x0000000217227825 */ /* 0x000fc800078e0206 */
[----:B------:R-:W-:-:S04]  /*33ea0*/  IMAD.WIDE R60, R23, 0x2, R24 ;  /* 0x00000002173c7825 */ /* 0x000fc800078e0218 */
[----:B0-----:R-:W-:-:S04]  /*33eb0*/  IMAD.WIDE R32, R27, 0x2, R6 ;  /* 0x000000021b207825 */ /* 0x001fc800078e0206 */
[----:B-1----:R-:W-:-:S04]  /*33ec0*/  IMAD.WIDE R28, R26, 0x2, R24 ;  /* 0x000000021a1c7825 */ /* 0x002fc800078e0218 */
[----:B------:R-:W-:Y:S01]  /*33ed0*/  IMAD.WIDE R26, R26, 0x2, R6 ;  /* 0x000000021a1a7825 */ /* 0x000fe200078e0206 */
[----:B------:R0:W-:Y:S04]  /*33ee0*/  STL.64 [R1+0x118], R28 ;  /* 0x0001181c01007387 */ /* 0x0001e80000100a00 */
[----:B------:R-:W-:Y:S04]  /*33ef0*/  STL.64 [R1+0x120], R32 ;  /* 0x0001202001007387 */ /* 0x000fe80000100a00 */
[----:B------:R1:W-:Y:S04]  /*33f00*/  STL.64 [R1+0x110], R26 ;  /* 0x0001101a01007387 */ /* 0x0003e80000100a00 */
        /* <DEDUP_REMOVED lines=8> */
[----:B---3--:R-:W-:-:S04]  /*33f90*/  IMAD.WIDE R34, R8, 0x2, R24 ;  /* 0x0000000208227825 */ /* 0x008fc800078e0218 */
[----:B0-----:R-:W-:-:S04]  /*33fa0*/  IMAD.WIDE R28, R19, 0x2, R24 ;  /* 0x00000002131c7825 */ /* 0x001fc800078e0218 */
[----:B-1----:R-:W-:Y:S01]  /*33fb0*/  IMAD.WIDE R26, R19, 0x2, R6 ;  /* 0x00000002131a7825 */ /* 0x002fe200078e0206 */
[----:B------:R0:W-:Y:S04]  /*33fc0*/  STL.64 [R1+0xe8], R28 ;  /* 0x0000e81c01007387 */ /* 0x0001e80000100a00 */
[----:B------:R-:W-:Y:S04]  /*33fd0*/  STL.64 [R1+0x4480], R38 ;  /* 0x0044802601007387 */ /* 0x000fe80000100a00 */
[----:B------:R1:W-:Y:S04]  /*33fe0*/  STL.64 [R1+0xe0], R26 ;  /* 0x0000e01a01007387 */ /* 0x0003e80000100a00 */
[----:B------:R3:W-:Y:S01]  /*33ff0*/  STL.64 [R1+0xd8], R34 ;  /* 0x0000d82201007387 */ /* 0x0007e20000100a00 */
[----:B------:R-:W-:-:S04]  /*34000*/  IMAD.WIDE R60, R18, 0x2, R24 ;  /* 0x00000002123c7825 */ /* 0x000fc800078e0218 */
[----:B0-----:R-:W-:-:S04]  /*34010*/  IMAD.WIDE R28, R21, 0x2, R24 ;  /* 0x00000002151c7825 */ /* 0x001fc800078e0218 */
[--C-:B-1----:R-:W-:Y:S01]  /*34020*/  IMAD.WIDE R26, R22, 0x2, R24.reuse ;  /* 0x00000002161a7825 */ /* 0x102fe200078e0218 */
[----:B------:R0:W-:Y:S04]  /*34030*/  STL.64 [R1+0xd0], R28 ;  /* 0x0000d01c01007387 */ /* 0x0001e80000100a00 */
[----:B------:R1:W-:Y:S01]  /*34040*/  STL.64 [R1+0xc8], R26 ;  /* 0x0000c81a01007387 */ /* 0x0003e20000100a00 */
[----:B---3--:R-:W-:-:S04]  /*34050*/  IMAD.WIDE R34, R13, 0x2, R24 ;  /* 0x000000020d227825 */ /* 0x008fc800078e0218 */
[----:B0-----:R-:W-:-:S04]  /*34060*/  IMAD.WIDE R28, R16, 0x2, R24 ;  /* 0x00000002101c7825 */ /* 0x001fc800078e0218 */
[--C-:B-1----:R-:W-:Y:S01]  /*34070*/  IMAD.WIDE R26, R15, 0x2, R24.reuse ;  /* 0x000000020f1a7825 */ /* 0x102fe200078e0218 */
[----:B------:R0:W-:Y:S04]  /*34080*/  STL.64 [R1+0x88], R28 ;  /* 0x0000881c01007387 */ /* 0x0001e80000100a00 */
[----:B------:R-:W-:Y:S04]  /*34090*/  STL.64 [R1+0x90], R60 ;  /* 0x0000903c01007387 */ /* 0x000fe80000100a00 */
[----:B------:R-:W-:Y:S04]  /*340a0*/  STL.64 [R1+0x80], R26 ;  /* 0x0000801a01007387 */ /* 0x000fe80000100a00 */
[----:B------:R1:W-:Y:S01]  /*340b0*/  STL.64 [R1+0x4508], R34 ;  /* 0x0045082201007387 */ /* 0x0003e20000100a00 */
[----:B0-----:R-:W-:-:S04]  /*340c0*/  IMAD.WIDE R28, R11, 0x2, R24 ;  /* 0x000000020b1c7825 */ /* 0x001fc800078e0218 */
[----:B-1----:R-:W-:Y:S02]  /*340d0*/  IMAD.MOV.U32 R34, RZ, RZ, R32 ;  /* 0x000000ffff227224 */ /* 0x002fe400078e0020 */
[----:B------:R-:W-:Y:S02]  /*340e0*/  IMAD.MOV.U32 R35, RZ, RZ, R33 ;  /* 0x000000ffff237224 */ /* 0x000fe400078e0021 */
[----:B------:R-:W-:-:S04]  /*340f0*/  IMAD.WIDE R32, R12, 0x2, R24 ;  /* 0x000000020c207825 */ /* 0x000fc800078e0218 */
[----:B------:R-:W-:Y:S01]  /*34100*/  IMAD.WIDE R26, R9, 0x2, R24 ;  /* 0x00000002091a7825 */ /* 0x000fe200078e0218 */
[----:B------:R-:W-:Y:S04]  /*34110*/  STL.64 [R1+0x4488], R32 ;  /* 0x0044882001007387 */ /* 0x000fe80000100a00 */
[----:B------:R-:W-:Y:S04]  /*34120*/  STL.64 [R1+0x4510], R28 ;  /* 0x0045101c01007387 */ /* 0x000fe80000100a00 */
[----:B------:R0:W-:Y:S01]  /*34130*/  STL.64 [R1+0x4490], R26 ;  /* 0x0044901a01007387 */ /* 0x0001e20000100a00 */
[----:B------:R-:W-:-:S04]  /*34140*/  IMAD.WIDE R38, R21, 0x2, R6 ;  /* 0x0000000215267825 */ /* 0x000fc800078e0206 */
[----:B------:R-:W-:-:S04]  /*34150*/  IMAD.WIDE R20, R22, 0x2, R6 ;  /* 0x0000000216147825 */ /* 0x000fc800078e0206 */
[----:B0-----:R-:W-:-:S05]  /*34160*/  IMAD.WIDE R26, R8, 0x2, R6 ;  /* 0x00000002081a7825 */ /* 0x001fca00078e0206 */
[----:B------:R0:W-:Y:S01]  /*34170*/  STL.64 [R1+0x68], R26 ;  /* 0x0000681a01007387 */ /* 0x0001e20000100a00 */
[----:B------:R-:W-:-:S03]  /*34180*/  IMAD.WIDE R28, R18, 0x2, R6 ;  /* 0x00000002121c7825 */ /* 0x000fc600078e0206 */
[----:B------:R1:W-:Y:S04]  /*34190*/  STL.64 [R1+0x58], R20 ;  /* 0x0000581401007387 */ /* 0x0003e80000100a00 */
[----:B------:R-:W-:Y:S01]  /*341a0*/  STL.64 [R1+0x60], R38 ;  /* 0x0000602601007387 */ /* 0x000fe20000100a00 */
[----:B------:R-:W-:-:S04]  /*341b0*/  IMAD.WIDE R36, R14, 0x2, R24 ;  /* 0x000000020e247825 */ /* 0x000fc800078e0218 */
[----:B------:R-:W-:Y:S02]  /*341c0*/  IMAD.MOV.U32 R32, RZ, RZ, R30 ;  /* 0x000000ffff207224 */ /* 0x000fe400078e001e */
[----:B------:R-:W-:Y:S02]  /*341d0*/  IMAD.MOV.U32 R33, RZ, RZ, R31 ;  /* 0x000000ffff217224 */ /* 0x000fe400078e001f */
[----:B0-----:R-:W-:-:S04]  /*341e0*/  IMAD.WIDE R26, R16, 0x2, R6 ;  /* 0x00000002101a7825 */ /* 0x001fc800078e0206 */
[----:B------:R-:W-:-:S04]  /*341f0*/  IMAD.WIDE R16, R15, 0x2, R6 ;  /* 0x000000020f107825 */ /* 0x000fc800078e0206 */
[----:B------:R-:W-:-:S04]  /*34200*/  IMAD.WIDE R22, R14, 0x2, R6 ;  /* 0x000000020e167825 */ /* 0x000fc800078e0206 */
[----:B-1----:R-:W-:-:S04]  /*34210*/  IMAD.WIDE R20, R13, 0x2, R6 ;  /* 0x000000020d147825 */ /* 0x002fc800078e0206 */
[----:B------:R-:W-:-:S04]  /*34220*/  IMAD.WIDE R18, R12, 0x2, R6 ;  /* 0x000000020c127825 */ /* 0x000fc800078e0206 */
[----:B------:R-:W-:Y:S01]  /*34230*/  IMAD.WIDE R30, R10, 0x2, R24 ;  /* 0x000000020a1e7825 */ /* 0x000fe200078e0218 */
[----:B------:R0:W-:Y:S03]  /*34240*/  STL.64 [R1+0x40], R16 ;  /* 0x0000401001007387 */ /* 0x0001e60000100a00 */
[----:B------:R-:W-:-:S04]  /*34250*/  IMAD.WIDE R14, R11, 0x2, R6 ;  /* 0x000000020b0e7825 */ /* 0x000fc800078e0206 */
[--C-:B------:R-:W-:Y:S01]  /*34260*/  IMAD.WIDE R12, R5, 0x2, R6.reuse ;  /* 0x00000002050c7825 */ /* 0x100fe200078e0206 */
[----:B------:R-:W-:Y:S04]  /*34270*/  STL.64 [R1+0x50], R28 ;  /* 0x0000501c01007387 */ /* 0x000fe80000100a00 */
[----:B------:R-:W-:Y:S04]  /*34280*/  STL.64 [R1+0x48], R26 ;  /* 0x0000481a01007387 */ /* 0x000fe80000100a00 */
[----:B------:R-:W-:Y:S04]  /*34290*/  STL.64 [R1+0x4498], R18 ;  /* 0x0044981201007387 */ /* 0x000fe80000100a00 */
[----:B------:R-:W-:Y:S01]  /*342a0*/  STL.64 [R1+0x44a0], R12 ;  /* 0x0044a00c01007387 */ /* 0x000fe20000100a00 */
[----:B0-----:R-:W-:-:S04]  /*342b0*/  IMAD.WIDE R16, R10, 0x2, R6 ;  /* 0x000000020a107825 */ /* 0x001fc800078e0206 */
[----:B------:R-:W-:-:S04]  /*342c0*/  IMAD.WIDE R10, R9, 0x2, R6 ;  /* 0x00000002090a7825 */ /* 0x000fc800078e0206 */
[----:B------:R-:W-:-:S04]  /*342d0*/  IMAD.WIDE R8, R88, 0x2, R6 ;  /* 0x0000000258087825 */ /* 0x000fc800078e0206 */
[----:B------:R-:W-:-:S04]  /*342e0*/  IMAD.WIDE R24, R92, 0x2, R24 ;  /* 0x000000025c187825 */ /* 0x000fc800078e0218 */
[----:B------:R-:W-:Y:S01]  /*342f0*/  IMAD.WIDE R6, R92, 0x2, R6 ;  /* 0x000000025c067825 */ /* 0x000fe200078e0206 */
[----:B------:R-:W-:Y:S04]  /*34300*/  STL.64 [R1+0x44a8], R10 ;  /* 0x0044a80a01007387 */ /* 0x000fe80000100a00 */
[----:B------:R-:W3:Y:S04]  /*34310*/  LDL.LU R88, [R1+0x454c] ;  /* 0x00454c0001587983 */ /* 0x000ee80000300800 */
[----:B------:R-:W2:Y:S04]  /*34320*/  LDL.LU R92, [R1+0x4548] ;  /* 0x00454800015c7983 */ /* 0x000ea80000300800 */
[----:B------:R0:W-:Y:S04]  /*34330*/  STS.U16 [R90+UR76+0x83e80], R93 ;  /* 0x083e805d5a007988 */ /* 0x0001e8000800044c */
[----:B0-----:R-:W2:Y:S02]  /*34340*/  LDL.LU R90, [R1+0x4544] ;  /* 0x00454400015a7983 */ /* 0x001ea40000300800 */
[----:B--2---:R-:W-:-:S05]  /*34350*/  PRMT R90, RZ, 0x7610, R90 ;  /* 0x00007610ff5a7816 */ /* 0x004fca000000005a */
[----:B------:R0:W-:Y:S04]  /*34360*/  STL.S16 [R1+0x2744], R90 ;  /* 0x0027445a01007387 */ /* 0x0001e80000100600 */
[----:B0-----:R-:W2:Y:S02]  /*34370*/  LDL.LU R90, [R1+0x4540] ;  /* 0x00454000015a7983 */ /* 0x001ea40000300800 */
[----:B--2---:R-:W-:-:S05]  /*34380*/  PRMT R90, RZ, 0x7610, R90 ;  /* 0x00007610ff5a7816 */ /* 0x004fca000000005a */
[----:B------:R0:W-:Y:S04]  /*34390*/  STL.S16 [R1+0x273c], R90 ;  /* 0x00273c5a01007387 */ /* 0x0001e80000100600 */
[----:B0-----:R-:W2:Y:S02]  /*343a0*/  LDL.LU R90, [R1+0x453c] ;  /* 0x00453c00015a7983 */ /* 0x001ea40000300800 */
[----:B--2---:R-:W-:-:S05]  /*343b0*/  PRMT R90, RZ, 0x7610, R90 ;  /* 0x00007610ff5a7816 */ /* 0x004fca000000005a */
[----:B------:R0:W-:Y:S04]  /*343c0*/  STL.S16 [R1+0x2734], R90 ;  /* 0x0027345a01007387 */ /* 0x0001e80000100600 */
[----:B0-----:R-:W2:Y:S01]  /*343d0*/  LDL.LU R90, [R1+0x4538] ;  /* 0x00453800015a7983 */ /* 0x001ea20000300800 */
[----:B------:R-:W-:Y:S02]  /*343e0*/  PRMT R86, RZ, 0x7610, R86 ;  /* 0x00007610ff567816 */ /* 0x000fe40000000056 */
[----:B------:R-:W-:Y:S02]  /*343f0*/  PRMT R92, RZ, 0x7610, R92 ;  /* 0x00007610ff5c7816 */ /* 0x000fe4000000005c */
[----:B------:R-:W-:Y:S02]  /*34400*/  PRMT R87, RZ, 0x7610, R87 ;  /* 0x00007610ff577816 */ /* 0x000fe40000000057 */
[----:B---3--:R-:W-:-:S02]  /*34410*/  PRMT R88, RZ, 0x7610, R88 ;  /* 0x00007610ff587816 */ /* 0x008fc40000000058 */
[----:B------:R-:W-:Y:S01]  /*34420*/  PRMT R80, RZ, 0x7610, R80 ;  /* 0x00007610ff507816 */ /* 0x000fe20000000050 */
[----:B------:R-:W-:Y:S01]  /*34430*/  STL.S16 [R1+0x272c], R86 ;  /* 0x00272c5601007387 */ /* 0x000fe20000100600 */
[----:B------:R-:W-:Y:S02]  /*34440*/  PRMT R81, RZ, 0x7610, R81 ;  /* 0x00007610ff517816 */ /* 0x000fe40000000051 */
[----:B------:R-:W-:Y:S02]  /*34450*/  PRMT R78, RZ, 0x7610, R78 ;  /* 0x00007610ff4e7816 */ /* 0x000fe4000000004e */
[----:B------:R-:W-:Y:S02]  /*34460*/  PRMT R79, RZ, 0x7610, R79 ;  /* 0x00007610ff4f7816 */ /* 0x000fe4000000004f */
[----:B------:R-:W-:Y:S02]  /*34470*/  PRMT R76, RZ, 0x7610, R76 ;  /* 0x00007610ff4c7816 */ /* 0x000fe4000000004c */
[----:B------:R-:W-:-:S02]  /*34480*/  PRMT R77, RZ, 0x7610, R77 ;  /* 0x00007610ff4d7816 */ /* 0x000fc4000000004d */
[----:B------:R-:W-:Y:S02]  /*34490*/  PRMT R74, RZ, 0x7610, R74 ;  /* 0x00007610ff4a7816 */ /* 0x000fe4000000004a */
[----:B------:R-:W-:Y:S02]  /*344a0*/  PRMT R75, RZ, 0x7610, R75 ;  /* 0x00007610ff4b7816 */ /* 0x000fe4000000004b */
[----:B--2---:R-:W-:-:S05]  /*344b0*/  PRMT R90, RZ, 0x7610, R90 ;  /* 0x00007610ff5a7816 */ /* 0x004fca000000005a */
[----:B------:R-:W-:Y:S04]  /*344c0*/  STL.S16 [R1+0x26ec], R90 ;  /* 0x0026ec5a01007387 */ /* 0x000fe80000100600 */
[----:B------:R-:W-:Y:S04]  /*344d0*/  STL.S16 [R1+0x26e4], R92 ;  /* 0x0026e45c01007387 */ /* 0x000fe80000100600 */
[----:B------:R0:W-:Y:S04]  /*344e0*/  STL [R1+0x44f8], R87 ;  /* 0x0044f85701007387 */ /* 0x0001e80000100800 */
[----:B0-----:R-:W2:Y:S04]  /*344f0*/  LDL.64 R86, [R1+0x68] ;  /* 0x0000680001567983 */ /* 0x001ea80000100a00 */
[----:B------:R-:W-:Y:S04]  /*34500*/  STL.S16 [R1+0x26b8], R88 ;  /* 0x0026b85801007387 */ /* 0x000fe80000100600 */
[----:B------:R0:W-:Y:S04]  /*34510*/  STL.64 [R1+0x44b0], R80 ;  /* 0x0044b05001007387 */ /* 0x0001e80000100a00 */
[----:B0-----:R-:W3:Y:S04]  /*34520*/  LDL.64 R80, [R1+0x100] ;  /* 0x0001000001507983 */ /* 0x001ee80000100a00 */
[----:B------:R0:W-:Y:S02]  /*34530*/  STL.64 [R1+0x44b8], R78 ;  /* 0x0044b84e01007387 */ /* 0x0001e40000100a00 */
[----:B0-----:R-:W-:Y:S01]  /*34540*/  IMAD.MOV.U32 R79, RZ, RZ, R88 ;  /* 0x000000ffff4f7224 */ /* 0x001fe200078e0058 */
[----:B------:R-:W-:Y:S01]  /*34550*/  MOV R78, R92 ;  /* 0x0000005c004e7202 */ /* 0x000fe20000000f00 */
[----:B------:R-:W3:Y:S04]  /*34560*/  LDL.LU R88, [R1+0x4534] ;  /* 0x0045340001587983 */ /* 0x000ee80000300800 */
[----:B------:R-:W3:Y:S04]  /*34570*/  LDL.LU R92, [R1+0x4530] ;  /* 0x00453000015c7983 */ /* 0x000ee80000300800 */
[----:B------:R0:W-:Y:S02]  /*34580*/  STL.64 [R1+0x44c0], R76 ;  /* 0x0044c04c01007387 */ /* 0x0001e40000100a00 */
[----:B0-----:R-:W-:-:S02]  /*34590*/  IMAD.MOV.U32 R76, RZ, RZ, R60 ;  /* 0x000000ffff4c7224 */ /* 0x001fc400078e003c */
[----:B------:R-:W-:Y:S02]  /*345a0*/  IMAD.MOV.U32 R77, RZ, RZ, R61 ;  /* 0x000000ffff4d7224 */ /* 0x000fe400078e003d */
[----:B------:R-:W3:Y:S04]  /*345b0*/  LDL.LU.64 R60, [R1+0x4528] ;  /* 0x00452800013c7983 */ /* 0x000ee80000300a00 */
[----:B------:R0:W-:Y:S01]  /*345c0*/  STL.64 [R1+0x44c8], R74 ;  /* 0x0044c84a01007387 */ /* 0x0001e20000100a00 */
[----:B----4-:R-:W-:Y:S02]  /*345d0*/  PRMT R72, RZ, 0x7610, R72 ;  /* 0x00007610ff487816 */ /* 0x010fe40000000048 */
[----:B------:R-:W-:Y:S02]  /*345e0*/  PRMT R73, RZ, 0x7610, R73 ;  /* 0x00007610ff497816 */ /* 0x000fe40000000049 */
[----:B------:R-:W-:-:S02]  /*345f0*/  PRMT R93, RZ, 0x7610, R93 ;  /* 0x00007610ff5d7816 */ /* 0x000fc4000000005d */
[----:B------:R-:W-:Y:S02]  /*34600*/  PRMT R5, RZ, 0x7610, R5 ;  /* 0x00007610ff057816 */ /* 0x000fe40000000005 */
[----:B------:R-:W-:Y:S02]  /*34610*/  PRMT R18, RZ, 0x7610, R18 ;  /* 0x00007610ff127816 */ /* 0x000fe40000000012 */
[----:B------:R-:W-:Y:S02]  /*34620*/  PRMT R19, RZ, 0x7610, R19 ;  /* 0x00007610ff137816 */ /* 0x000fe40000000013 */
[----:B------:R-:W-:Y:S02]  /*34630*/  PRMT R70, RZ, 0x7610, R70 ;  /* 0x00007610ff467816 */ /* 0x000fe40000000046 */
[----:B------:R-:W-:Y:S01]  /*34640*/  PRMT R71, RZ, 0x7610, R71 ;  /* 0x00007610ff477816 */ /* 0x000fe20000000047 */
[----:B------:R-:W4:Y:S04]  /*34650*/  @P3 LDG.E.U16 R93, desc[UR6][R36.64] ;  /* 0x00000006245d3981 */ /* 0x000f28000c1e1500 */
[----:B0-----:R-:W4:Y:S04]  /*34660*/  LDL.64 R74, [R1+0xd8] ;  /* 0x0000d800014a7983 */ /* 0x001f280000100a00 */
[----:B------:R0:W-:Y:S04]  /*34670*/  STL.64 [R1+0x44d0], R72 ;  /* 0x0044d04801007387 */ /* 0x0001e80000100a00 */
[----:B------:R-:W4:Y:S04]  /*34680*/  @P3 LDG.E.U16 R5, desc[UR6][R30.64] ;  /* 0x000000061e053981 */ /* 0x000f28000c1e1500 */
[----:B------:R-:W4:Y:S01]  /*34690*/  @P3 LDG.E.U16 R79, desc[UR6][R76.64] ;  /* 0x000000064c4f3981 */ /* 0x000f22000c1e1500 */
[----:B0-----:R-:W-:-:S03]  /*346a0*/  IMAD.MOV.U32 R73, RZ, RZ, R90 ;  /* 0x000000ffff497224 */ /* 0x001fc600078e005a */
[----:B------:R-:W4:Y:S04]  /*346b0*/  LDL.LU R90, [R1+0x4520] ;  /* 0x00452000015a7983 */ /* 0x000f280000300800 */
[----:B------:R0:W-:Y:S01]  /*346c0*/  STL.64 [R1+0x44e0], R70 ;  /* 0x0044e04601007387 */ /* 0x0001e20000100a00 */
[----:B------:R-:W-:Y:S02]  /*346d0*/  PRMT R10, RZ, 0x7610, R10 ;  /* 0x00007610ff0a7816 */ /* 0x000fe4000000000a */
[----:B------:R-:W-:Y:S02]  /*346e0*/  PRMT R11, RZ, 0x7610, R11 ;  /* 0x00007610ff0b7816 */ /* 0x000fe4000000000b */
[----:B------:R-:W-:Y:S02]  /*346f0*/  PRMT R13, RZ, 0x7610, R13 ;  /* 0x00007610ff0d7816 */ /* 0x000fe4000000000d */
[----:B------:R-:W-:Y:S01]  /*34700*/  PRMT R12, RZ, 0x7610, R12 ;  /* 0x00007610ff0c7816 */ /* 0x000fe2000000000c */
[----:B------:R-:W4:Y:S04]  /*34710*/  @P0 LDG.E.U16 R10, desc[UR6][R8.64] ;  /* 0x00000006080a0981 */ /* 0x000f28000c1e1500 */
[----:B------:R-:W4:Y:S04]  /*34720*/  @P0 LDG.E.U16 R11, desc[UR6][R16.64] ;  /* 0x00000006100b0981 */ /* 0x000f28000c1e1500 */
[----:B------:R1:W4:Y:S04]  /*34730*/  @P0 LDG.E.U16 R13, desc[UR6][R28.64] ;  /* 0x000000061c0d0981 */ /* 0x000328000c1e1500 */
[----:B------:R-:W4:Y:S04]  /*34740*/  @P0 LDG.E.U16 R12, desc[UR6][R22.64] ;  /* 0x00000006160c0981 */ /* 0x000f28000c1e1500 */
[----:B--2---:R-:W2:Y:S04]  /*34750*/  @P0 LDG.E.U16 R18, desc[UR6][R86.64] ;  /* 0x0000000656120981 */ /* 0x004ea8000c1e1500 */
[----:B---3--:R-:W3:Y:S01]  /*34760*/  @P0 LDG.E.U16 R19, desc[UR6][R80.64] ;  /* 0x0000000650130981 */ /* 0x008ee2000c1e1500 */
[----:B0-----:R-:W-:-:S02]  /*34770*/  IMAD.MOV.U32 R70, RZ, RZ, R60 ;  /* 0x000000ffff467224 */ /* 0x001fc400078e003c */
[----:B------:R-:W-:Y:S01]  /*34780*/  IMAD.MOV.U32 R71, RZ, RZ, R61 ;  /* 0x000000ffff477224 */ /* 0x000fe200078e003d */
[----:B----4-:R-:W4:Y:S04]  /*34790*/  @P3 LDG.E.U16 R78, desc[UR6][R74.64] ;  /* 0x000000064a4e3981 */ /* 0x010f28000c1e1500 */
[----:B------:R-:W4:Y:S01]  /*347a0*/  @P3 LDG.E.U16 R73, desc[UR6][R70.64] ;  /* 0x0000000646493981 */ /* 0x000f22000c1e1500 */
[----:B------:R-:W-:Y:S02]  /*347b0*/  PRMT R68, RZ, 0x7610, R68 ;  /* 0x00007610ff447816 */ /* 0x000fe40000000044 */
[----:B------:R-:W-:Y:S01]  /*347c0*/  PRMT R69, RZ, 0x7610, R69 ;  /* 0x00007610ff457816 */ /* 0x000fe20000000045 */
[----:B------:R-:W4:Y:S01]  /*347d0*/  LDL.LU.64 R60, [R1+0x4518] ;  /* 0x00451800013c7983 */ /* 0x000f220000300a00 */
[----:B------:R-:W-:-:S02]  /*347e0*/  PRMT R72, RZ, 0x7610, R72 ;  /* 0x00007610ff487816 */ /* 0x000fc40000000048 */
[----:B------:R-:W-:Y:S01]  /*347f0*/  PRMT R66, RZ, 0x7610, R66 ;  /* 0x00007610ff427816 */ /* 0x000fe20000000042 */
[----:B------:R0:W-:Y:S01]  /*34800*/  STL.64 [R1+0x44f0], R68 ;  /* 0x0044f04401007387 */ /* 0x0001e20000100a00 */
[----:B------:R-:W-:-:S03]  /*34810*/  PRMT R67, RZ, 0x7610, R67 ;  /* 0x00007610ff437816 */ /* 0x000fc60000000043 */
[----:B------:R-:W-:Y:S01]  /*34820*/  STL.S16 [R1+0x2738], R72 ;  /* 0x0027384801007387 */ /* 0x000fe20000100600 */
[----:B------:R-:W-:Y:S02]  /*34830*/  PRMT R91, RZ, 0x7610, R91 ;  /* 0x00007610ff5b7816 */ /* 0x000fe4000000005b */
[----:B0-----:R-:W-:Y:S02]  /*34840*/  PRMT R68, RZ, 0x7610, R68 ;  /* 0x00007610ff447816 */ /* 0x001fe40000000044 */
[----:B------:R-:W-:-:S03]  /*34850*/  PRMT R90, RZ, 0x7610, R90 ;  /* 0x00007610ff5a7816 */ /* 0x000fc6000000005a */
[----:B------:R-:W-:Y:S04]  /*34860*/  STL.S16 [R1+0x2730], R68 ;  /* 0x0027304401007387 */ /* 0x000fe80000100600 */
[----:B------:R0:W-:Y:S01]  /*34870*/  STL.64 [R1+0x4500], R66 ;  /* 0x0045004201007387 */ /* 0x0001e20000100a00 */
[----:B------:R-:W-:Y:S02]  /*34880*/  PRMT R89, RZ, 0x7610, R89 ;  /* 0x00007610ff597816 */ /* 0x000fe40000000059 */
[----:B------:R-:W-:Y:S02]  /*34890*/  PRMT R88, RZ, 0x7610, R88 ;  /* 0x00007610ff587816 */ /* 0x000fe40000000058 */
[----:B------:R-:W-:Y:S02]  /*348a0*/  PRMT R84, RZ, 0x7610, R84 ;  /* 0x00007610ff547816 */ /* 0x000fe40000000054 */
[----:B------:R-:W-:-:S02]  /*348b0*/  PRMT R85, RZ, 0x7610, R85 ;  /* 0x00007610ff557816 */ /* 0x000fc40000000055 */
[----:B------:R-:W-:Y:S02]  /*348c0*/  PRMT R92, RZ, 0x7610, R92 ;  /* 0x00007610ff5c7816 */ /* 0x000fe4000000005c */
[----:B0-----:R-:W-:Y:S02]  /*348d0*/  PRMT R67, RZ, 0x7610, R67 ;  /* 0x00007610ff437816 */ /* 0x001fe40000000043 */
[----:B------:R-:W-:-:S03]  /*348e0*/  PRMT R66, RZ, 0x7610, R66 ;  /* 0x00007610ff427816 */ /* 0x000fc60000000042 */
[----:B------:R-:W-:Y:S04]  /*348f0*/  STL.S16 [R1+0x2728], R67 ;  /* 0x0027284301007387 */ /* 0x000fe80000100600 */
[----:B------:R-:W-:Y:S04]  /*34900*/  STL.S16 [R1+0x2720], R66 ;  /* 0x0027204201007387 */ /* 0x000fe80000100600 */
[----:B------:R-:W-:Y:S04]  /*34910*/  STL.64 [R1+0x44d8], R90 ;  /* 0x0044d85a01007387 */ /* 0x000fe80000100a00 */
[----:B------:R-:W-:Y:S04]  /*34920*/  STL.64 [R1+0x4478], R88 ;  /* 0x0044785801007387 */ /* 0x000fe80000100a00 */
[----:B------:R-:W-:Y:S04]  /*34930*/  STL.64 [R1+0x44e8], R84 ;  /* 0x0044e85401007387 */ /* 0x000fe80000100a00 */
[----:B------:R-:W-:Y:S04]  /*34940*/  STL [R1+0x4454], R93 ;  /* 0x0044545d01007387 */ /* 0x000fe80000100800 */
[----:B------:R-:W-:Y:S04]  /*34950*/  STL [R1+0x4470], R92 ;  /* 0x0044705c01007387 */ /* 0x000fe80000100800 */
[----:B------:R0:W-:Y:S01]  /*34960*/  STL [R1+0x4420], R36 ;  /* 0x0044202401007387 */ /* 0x0001e20000100800 */
[----:B-1----:R-:W-:-:S03]  /*34970*/  IMAD.MOV.U32 R28, RZ, RZ, R32 ;  /* 0x000000ffff1c7224 */ /* 0x002fc600078e0020 */
[----:B0-----:R-:W4:Y:S04]  /*34980*/  LDL.LU R36, [R1+0x2738] ;  /* 0x0027380001247983 */ /* 0x001f280000300800 */
[----:B------:R0:W-:Y:S01]  /*34990*/  STL [R1+0x441c], R37 ;  /* 0x00441c2501007387 */ /* 0x0001e20000100800 */
[----:B------:R-:W-:-:S03]  /*349a0*/  IMAD.MOV.U32 R29, RZ, RZ, R33 ;  /* 0x000000ffff1d7224 */ /* 0x000fc600078e0021 */
[----:B0-----:R-:W4:Y:S04]  /*349b0*/  LDL.LU R37, [R1+0x2744] ;  /* 0x0027440001257983 */ /* 0x001f280000300800 */
[----:B------:R-:W-:Y:S04]  /*349c0*/  STL [R1+0x4458], R5 ;  /* 0x0044580501007387 */ /* 0x000fe80000100800 */
[----:B------:R0:W-:Y:S04]  /*349d0*/  STL [R1+0x4428], R30 ;  /* 0x0044281e01007387 */ /* 0x0001e80000100800 */
[----:B0-----:R-:W4:Y:S04]  /*349e0*/  LDL.LU R30, [R1+0x2730] ;  /* 0x00273000011e7983 */ /* 0x001f280000300800 */
[----:B------:R0:W-:Y:S04]  /*349f0*/  STL [R1+0x4424], R31 ;  /* 0x0044241f01007387 */ /* 0x0001e80000100800 */
[----:B0-----:R-:W4:Y:S04]  /*34a00*/  LDL.LU R31, [R1+0x273c] ;  /* 0x00273c00011f7983 */ /* 0x001f280000300800 */
[----:B--2---:R-:W-:Y:S04]  /*34a10*/  STL [R1+0x26bc], R18 ;  /* 0x0026bc1201007387 */ /* 0x004fe80000100800 */
[----:B---3--:R0:W-:Y:S04]  /*34a20*/  STL [R1+0x26e8], R19 ;  /* 0x0026e81301007387 */ /* 0x0081e80000100800 */
[----:B------:R-:W2:Y:S04]  /*34a30*/  LDL.64 R32, [R1+0x140] ;  /* 0x0001400001207983 */ /* 0x000ea80000100a00 */
[----:B0-----:R-:W3:Y:S04]  /*34a40*/  LDL.64 R18, [R1+0x148] ;  /* 0x0001480001127983 */ /* 0x001ee80000100a00 */
[----:B------:R0:W-:Y:S04]  /*34a50*/  STL [R1+0x4430], R22 ;  /* 0x0044301601007387 */ /* 0x0001e80000100800 */
[----:B0-----:R-:W2:Y:S04]  /*34a60*/  LDL.LU R22, [R1+0x2728] ;  /* 0x0027280001167983 */ /* 0x001ea80000300800 */
[----:B------:R0:W-:Y:S04]  /*34a70*/  STL [R1+0x442c], R23 ;  /* 0x00442c1701007387 */ /* 0x0001e80000100800 */
[----:B0-----:R-:W3:Y:S04]  /*34a80*/  LDL.LU R23, [R1+0x2734] ;  /* 0x0027340001177983 */ /* 0x001ee80000300800 */
[----:B----4-:R-:W-:Y:S04]  /*34a90*/  @P3 STL [R1+0x26ec], R73 ;  /* 0x0026ec4901003387 */ /* 0x010fe80000100800 */
[----:B------:R-:W4:Y:S04]  /*34aa0*/  LDL.64 R92, [R1+0x160] ;  /* 0x00016000015c7983 */ /* 0x000f280000100a00 */
[----:B------:R-:W-:Y:S04]  /*34ab0*/  @P3 STL [R1+0x26e4], R78 ;  /* 0x0026e44e01003387 */ /* 0x000fe80000100800 */
[----:B------:R-:W3:Y:S04]  /*34ac0*/  LDL.64 R84, [R1+0x188] ;  /* 0x0001880001547983 */ /* 0x000ee80000100a00 */
[----:B------:R-:W-:Y:S04]  /*34ad0*/  @P3 STL [R1+0x26b8], R79 ;  /* 0x0026b84f01003387 */ /* 0x000fe80000100800 */
[----:B------:R-:W3:Y:S04]  /*34ae0*/  LDL.64 R88, [R1+0x180] ;  /* 0x0001800001587983 */ /* 0x000ee80000100a00 */
[----:B------:R0:W-:Y:S04]  /*34af0*/  STL [R1+0x4438], R16 ;  /* 0x0044381001007387 */ /* 0x0001e80000100800 */
[----:B0-----:R-:W3:Y:S04]  /*34b00*/  LDL.LU R16, [R1+0x2720] ;  /* 0x0027200001107983 */ /* 0x001ee80000300800 */
[----:B------:R0:W-:Y:S04]  /*34b10*/  STL [R1+0x4434], R17 ;  /* 0x0044341101007387 */ /* 0x0001e80000100800 */
[----:B0-----:R-:W3:Y:S04]  /*34b20*/  LDL.LU R17, [R1+0x272c] ;  /* 0x00272c0001117983 */ /* 0x001ee80000300800 */
[----:B------:R-:W3:Y:S04]  /*34b30*/  LDL.64 R90, [R1+0x1a8] ;  /* 0x0001a800015a7983 */ /* 0x000ee80000100a00 */
        /* <DEDUP_REMOVED lines=9> */
[----:B------:R-:W-:Y:S04]  /*34bd0*/  STL [R1+0x26f0], R10 ;  /* 0x0026f00a01007387 */ /* 0x000fe80000100800 */
[----:B------:R0:W-:Y:S04]  /*34be0*/  STL [R1+0x26fc], R11 ;  /* 0x0026fc0b01007387 */ /* 0x0001e80000100800 */
[----:B0-----:R-:W3:Y:S04]  /*34bf0*/  LDL.64 R10, [R1+0x248] ;  /* 0x00024800010a7983 */ /* 0x001ee80000100a00 */
[----:B------:R-:W-:Y:S04]  /*34c00*/  STL [R1+0x2714], R13 ;  /* 0x0027140d01007387 */ /* 0x000fe80000100800 */
[----:B------:R0:W-:Y:S04]  /*34c10*/  STL [R1+0x2708], R12 ;  /* 0x0027080c01007387 */ /* 0x0001e80000100800 */
[----:B0-----:R-:W3:Y:S04]  /*34c20*/  LDL.64 R12, [R1+0x240] ;  /* 0x00024000010c7983 */ /* 0x001ee80000100a00 */
[----:B------:R-:W-:Y:S04]  /*34c30*/  STL [R1+0x4440], R8 ;  /* 0x0044400801007387 */ /* 0x000fe80000100800 */
[----:B------:R0:W-:Y:S04]  /*34c40*/  STL [R1+0x443c], R9 ;  /* 0x00443c0901007387 */ /* 0x0001e80000100800 */
[----:B0-----:R-:W3:Y:S01]  /*34c50*/  LDL.64 R8, [R1+0x168] ;  /* 0x0001680001087983 */ /* 0x001ee20000100a00 */
[----:B------:R-:W-:-:S06]  /*34c60*/  PRMT R0, RZ, 0x7610, R0 ;  /* 0x00007610ff007816 */ /* 0x000fcc0000000000 */
[----:B------:R-:W3:Y:S01]  /*34c70*/  @P3 LDG.E.U16 R0, desc[UR6][R28.64] ;  /* 0x000000061c003981 */ /* 0x000ee2000c1e1500 */
[----:B------:R-:W-:-:S03]  /*34c80*/  PRMT R40, RZ, 0x7610, R40 ;  /* 0x00007610ff287816 */ /* 0x000fc60000000028 */
[----:B------:R-:W3:Y:S04]  /*34c90*/  LDL.LU.64 R28, [R1+0x4510] ;  /* 0x00451000011c7983 */ /* 0x000ee80000300a00 */
[----:B--2---:R-:W2:Y:S04]  /*34ca0*/  @P0 LDG.E.U16 R22, desc[UR6][R32.64] ;  /* 0x0000000620160981 */ /* 0x004ea8000c1e1500 */
[----:B----4-:R-:W4:Y:S04]  /*34cb0*/  @P0 LDG.E.U16 R30, desc[UR6][R92.64] ;  /* 0x000000065c1e0981 */ /* 0x010f28000c1e1500 */
[----:B---3--:R-:W3:Y:S04]  /*34cc0*/  @P3 LDG.E.U16 R31, desc[UR6][R84.64] ;  /* 0x00000006541f3981 */ /* 0x008ee8000c1e1500 */
[----:B------:R-:W2:Y:S04]  /*34cd0*/  @P0 LDG.E.U16 R36, desc[UR6][R88.64] ;  /* 0x0000000658240981 */ /* 0x000ea8000c1e1500 */
[----:B------:R-:W2:Y:S04]  /*34ce0*/  @P0 LDG.E.U16 R16, desc[UR6][R34.64] ;  /* 0x0000000622100981 */ /* 0x000ea8000c1e1500 */
[----:B------:R-:W3:Y:S04]  /*34cf0*/  LDL.LU.64 R34, [R1+0x4508] ;  /* 0x0045080001227983 */ /* 0x000ee80000300a00 */
[----:B------:R-:W3:Y:S04]  /*34d00*/  @P3 LDG.E.U16 R17, desc[UR6][R18.64] ;  /* 0x0000000612113981 */ /* 0x000ee8000c1e1500 */
[----:B------:R-:W4:Y:S01]  /*34d10*/  @P0 LDG.E.U16 R40, desc[UR6][R66.64] ;  /* 0x0000000642280981 */ /* 0x000f22000c1e1500 */
        /* <DEDUP_REMOVED lines=34> */
[----:B---3--:R0:W-:Y:S04]  /*34f40*/  STL [R1+0x4448], R17 ;  /* 0x0044481101007387 */ /* 0x0081e80000100800 */
[----:B------:R-:W2:Y:S04]  /*34f50*/  LDL.64 R18, [R1+0x88] ;  /* 0x0000880001127983 */ /* 0x000ea80000100a00 */
[----:B------:R-:W3:Y:S04]  /*34f60*/  LDL.64 R32, [R1+0xd0] ;  /* 0x0000d00001207983 */ /* 0x000ee80000100a00 */
[----:B------:R-:W-:Y:S04]  /*34f70*/  STL [R1+0x444c], R22 ;  /* 0x00444c1601007387 */ /* 0x000fe80000100800 */
[----:B----4-:R1:W-:Y:S04]  /*34f80*/  STL [R1+0x4450], R23 ;  /* 0x0044501701007387 */ /* 0x0103e80000100800 */
[----:B------:R-:W-:Y:S04]  /*34f90*/  STL [R1+0x445c], R30 ;  /* 0x00445c1e01007387 */ /* 0x000fe80000100800 */
[----:B------:R4:W-:Y:S04]  /*34fa0*/  STL [R1+0x4460], R31 ;  /* 0x0044601f01007387 */ /* 0x0009e80000100800 */
[----:B------:R-:W-:Y:S04]  /*34fb0*/  STL [R1+0x446c], R36 ;  /* 0x00446c2401007387 */ /* 0x000fe80000100800 */
[----:B0-----:R-:W3:Y:S04]  /*34fc0*/  LDL.64 R16, [R1+0xf0] ;  /* 0x0000f00001107983 */ /* 0x001ee80000100a00 */
[----:B-1----:R-:W3:Y:S04]  /*34fd0*/  LDL.64 R22, [R1+0xf8] ;  /* 0x0000f80001167983 */ /* 0x002ee80000100a00 */
[----:B------:R0:W-:Y:S04]  /*34fe0*/  STL [R1+0x2724], R0 ;  /* 0x0027240001007387 */ /* 0x0001e80000100800 */
        /* <DEDUP_REMOVED lines=18> */
[----:B----4-:R-:W4:Y:S04]  /*35110*/  LDL.64 R30, [R1+0xc8] ;  /* 0x0000c800011e7983 */ /* 0x010f280000100a00 */
[----:B--2---:R-:W2:Y:S04]  /*35120*/  @P3 LDG.E.U16 R54, desc[UR6][R18.64] ;  /* 0x0000000612363981 */ /* 0x004ea8000c1e1500 */
[----:B---3--:R-:W3:Y:S04]  /*35130*/  @P3 LDG.E.U16 R56, desc[UR6][R32.64] ;  /* 0x0000000620383981 */ /* 0x008ee8000c1e1500 */
[----:B------:R-:W2:Y:S04]  /*35140*/  LDL.64 R18, [R1+0x218] ;  /* 0x0002180001127983 */ /* 0x000ea80000100a00 */
[----:B------:R-:W2:Y:S04]  /*35150*/  LDL.64 R32, [R1+0x238] ;  /* 0x0002380001207983 */ /* 0x000ea80000100a00 */
[----:B------:R-:W2:Y:S04]  /*35160*/  @P0 LDG.E.U16 R59, desc[UR6][R16.64] ;  /* 0x00000006103b0981 */ /* 0x000ea8000c1e1500 */
[----:B------:R-:W2:Y:S04]  /*35170*/  @P3 LDG.E.U16 R58, desc[UR6][R22.64] ;  /* 0x00000006163a3981 */ /* 0x000ea8000c1e1500 */
[----:B------:R-:W2:Y:S04]  /*35180*/  @P3 LDG.E.U16 R62, desc[UR6][R92.64] ;  /* 0x000000065c3e3981 */ /* 0x000ea8000c1e1500 */
[----:B------:R-:W2:Y:S04]  /*35190*/  @P0 LDG.E.U16 R63, desc[UR6][R88.64] ;  /* 0x00000006583f0981 */ /* 0x000ea8000c1e1500 */
[----:B------:R-:W2:Y:S04]  /*351a0*/  LDL.64 R16, [R1+0xe8] ;  /* 0x0000e80001107983 */ /* 0x000ea80000100a00 */
[----:B------:R-:W2:Y:S04]  /*351b0*/  @P3 LDG.E.U16 R64, desc[UR6][R66.64] ;  /* 0x0000000642403981 */ /* 0x000ea8000c1e1500 */
[----:B------:R-:W2:Y:S04]  /*351c0*/  LDL.64 R22, [R1+0x58] ;  /* 0x0000580001167983 */ /* 0x000ea80000100a00 */
[----:B------:R-:W2:Y:S04]  /*351d0*/  LDL.64 R88, [R1+0x80] ;  /* 0x0000800001587983 */ /* 0x000ea80000100a00 */
[----:B------:R-:W2:Y:S04]  /*351e0*/  LDL.64 R92, [R1+0x40] ;  /* 0x00004000015c7983 */ /* 0x000ea80000100a00 */
[----:B------:R-:W2:Y:S01]  /*351f0*/  LDL.LU.64 R66, [R1+0x4500] ;  /* 0x0045000001427983 */ /* 0x000ea20000300a00 */
[----:B------:R-:W-:-:S06]  /*35200*/  PRMT R65, RZ, 0x7610, R65 ;  /* 0x00007610ff417816 */ /* 0x000fcc0000000041 */
[----:B------:R-:W3:Y:S04]  /*35210*/  @P0 LDG.E.U16 R65, desc[UR6][R86.64] ;  /* 0x0000000656410981 */ /* 0x000ee8000c1e1500 */
[----:B------:R-:W3:Y:S04]  /*35220*/  LDL.LU R87, [R1+0x44f8] ;  /* 0x0044f80001577983 */ /* 0x000ee80000300800 */
[----:B------:R-:W0:Y:S04]  /*35230*/  LDL R86, [R1+0x2d74] ;  /* 0x002d740001567983 */ /* 0x000e280000100800 */
[----:B--2---:R-:W2:Y:S04]  /*35240*/  @P3 LDG.E.U16 R66, desc[UR6][R8.64] ;  /* 0x0000000608423981 */ /* 0x004ea8000c1e1500 */
[----:B------:R-:W2:Y:S04]  /*35250*/  @P0 LDG.E.U16 R67, desc[UR6][R68.64] ;  /* 0x0000000644430981 */ /* 0x000ea8000c1e1500 */
[----:B------:R-:W2:Y:S04]  /*35260*/  LDL.64 R8, [R1+0xe0] ;  /* 0x0000e00001087983 */ /* 0x000ea80000100a00 */
[----:B------:R-:W2:Y:S04]  /*35270*/  LDL.LU.64 R68, [R1+0x44f0] ;  /* 0x0044f00001447983 */ /* 0x000ea80000300a00 */
[----:B---3--:R-:W3:Y:S04]  /*35280*/  @P3 LDG.E.U16 R87, desc[UR6][R88.64] ;  /* 0x0000000658573981 */ /* 0x008ee8000c1e1500 */
[----:B--2---:R-:W2:Y:S04]  /*35290*/  @P3 LDG.E.U16 R68, desc[UR6][R84.64] ;  /* 0x0000000654443981 */ /* 0x004ea8000c1e1500 */
[----:B------:R-:W2:Y:S04]  /*352a0*/  @P0 LDG.E.U16 R69, desc[UR6][R70.64] ;  /* 0x0000000646450981 */ /* 0x000ea8000c1e1500 */
[----:B------:R-:W2:Y:S04]  /*352b0*/  LDL.LU.64 R84, [R1+0x44e8] ;  /* 0x0044e80001547983 */ /* 0x000ea80000300a00 */
[----:B------:R-:W2:Y:S04]  /*352c0*/  LDL.LU.64 R70, [R1+0x44e0] ;  /* 0x0044e00001467983 */ /* 0x000ea80000300a00 */
[----:B--2---:R-:W2:Y:S04]  /*352d0*/  @P3 LDG.E.U16 R70, desc[UR6][R90.64] ;  /* 0x000000065a463981 */ /* 0x004ea8000c1e1500 */
[----:B------:R-:W2:Y:S04]  /*352e0*/  @P0 LDG.E.U16 R71, desc[UR6][R72.64] ;  /* 0x0000000648470981 */ /* 0x000ea8000c1e1500 */
[----:B------:R-:W2:Y:S04]  /*352f0*/  LDL.LU.64 R90, [R1+0x44d8] ;  /* 0x0044d800015a7983 */ /* 0x000ea80000300a00 */
[----:B------:R-:W3:Y:S01]  /*35300*/  LDL.LU.64 R72, [R1+0x44d0] ;  /* 0x0044d00001487983 */ /* 0x000ee20000300a00 */
[----:B0-----:R-:W-:Y:S01]  /*35310*/  VIADD R0, R86, 0x40000 ;  /* 0x0004000056007836 */ /* 0x001fe20000000000 */
        /* <DEDUP_REMOVED lines=9> */
[----:B------:R-:W-:Y:S01]  /*353b0*/  PRMT R83, RZ, 0x7610, R83 ;  /* 0x00007610ff537816 */ /* 0x000fe20000000053 */
[----:B--2---:R-:W2:Y:S04]  /*353c0*/  @P0 LDG.E.U16 R90, desc[UR6][R22.64] ;  /* 0x00000006165a0981 */ /* 0x004ea8000c1e1500 */
[----:B---3--:R-:W3:Y:S04]  /*353d0*/  @P3 LDG.E.U16 R72, desc[UR6][R74.64] ;  /* 0x000000064a483981 */ /* 0x008ee8000c1e1500 */
[----:B------:R-:W2:Y:S01]  /*353e0*/  @P0 LDG.E.U16 R73, desc[UR6][R76.64] ;  /* 0x000000064c490981 */ /* 0x000ea2000c1e1500 */
[----:B------:R-:W-:-:S03]  /*353f0*/  SHF.R.U32.HI R0, RZ, 0x4, R0 ;  /* 0x00000004ff007819 */ /* 0x000fc60000011600 */
[----:B------:R-:W2:Y:S04]  /*35400*/  @P3 LDG.E.U16 R2, desc[UR6][R16.64] ;  /* 0x0000000610023981 */ /* 0x000ea8000c1e1500 */
[----:B------:R-:W2:Y:S04]  /*35410*/  @P3 LDG.E.U16 R50, desc[UR6][R28.64] ;  /* 0x000000061c323981 */ /* 0x000ea8000c1e1500 */
[----:B------:R-:W2:Y:S04]  /*35420*/  @P3 LDG.E.U16 R52, desc[UR6][R34.64] ;  /* 0x0000000622343981 */ /* 0x000ea8000c1e1500 */
[----:B------:R-:W2:Y:S04]  /*35430*/  @P3 LDG.E.U16 R60, desc[UR6][R24.64] ;  /* 0x00000006183c3981 */ /* 0x000ea8000c1e1500 */
[----:B------:R-:W2:Y:S04]  /*35440*/  @P0 LDG.E.U16 R51, desc[UR6][R14.64] ;  /* 0x000000060e330981 */ /* 0x000ea8000c1e1500 */
[----:B------:R-:W2:Y:S04]  /*35450*/  LDL.LU.64 R74, [R1+0x44c8] ;  /* 0x0044c800014a7983 */ /* 0x000ea80000300a00 */
[----:B------:R-:W3:Y:S04]  /*35460*/  LDL.LU.64 R76, [R1+0x44c0] ;  /* 0x0044c000014c7983 */ /* 0x000ee80000300a00 */
[----:B------:R-:W3:Y:S04]  /*35470*/  @P0 LDG.E.U16 R53, desc[UR6][R20.64] ;  /* 0x0000000614350981 */ /* 0x000ee8000c1e1500 */
[----:B------:R-:W4:Y:S04]  /*35480*/  @P0 LDG.E.U16 R61, desc[UR6][R6.64] ;  /* 0x00000006063d0981 */ /* 0x000f28000c1e1500 */
[----:B--2---:R-:W2:Y:S04]  /*35490*/  @P3 LDG.E.U16 R74, desc[UR6][R78.64] ;  /* 0x000000064e4a3981 */ /* 0x004ea8000c1e1500 */
[----:B------:R-:W2:Y:S04]  /*354a0*/  @P0 LDG.E.U16 R75, desc[UR6][R80.64] ;  /* 0x00000006504b0981 */ /* 0x000ea8000c1e1500 */
[----:B---3--:R-:W3:Y:S04]  /*354b0*/  @P3 LDG.E.U16 R76, desc[UR6][R10.64] ;  /* 0x000000060a4c3981 */ /* 0x008ee8000c1e1500 */
[----:B------:R-:W2:Y:S04]  /*354c0*/  @P0 LDG.E.U16 R77, desc[UR6][R12.64] ;  /* 0x000000060c4d0981 */ /* 0x000ea8000c1e1500 */
[----:B------:R-:W2:Y:S04]  /*354d0*/  LDL.LU.64 R78, [R1+0x44b8] ;  /* 0x0044b800014e7983 */ /* 0x000ea80000300a00 */
[----:B------:R-:W3:Y:S04]  /*354e0*/  LDL.LU.64 R80, [R1+0x44b0] ;  /* 0x0044b00001507983 */ /* 0x000ee80000300a00 */
[----:B------:R-:W3:Y:S04]  /*354f0*/  LDL.LU.64 R10, [R1+0x44a8] ;  /* 0x0044a800010a7983 */ /* 0x000ee80000300a00 */
[----:B------:R-:W4:Y:S04]  /*35500*/  LDL.LU.64 R12, [R1+0x44a0] ;  /* 0x0044a000010c7983 */ /* 0x000f280000300a00 */
[----:B--2---:R-:W2:Y:S04]  /*35510*/  @P3 LDG.E.U16 R78, desc[UR6][R18.64] ;  /* 0x00000006124e3981 */ /* 0x004ea8000c1e1500 */
[----:B------:R-:W2:Y:S04]  /*35520*/  @P0 LDG.E.U16 R79, desc[UR6][R26.64] ;  /* 0x000000061a4f0981 */ /* 0x000ea8000c1e1500 */
[----:B---3--:R-:W3:Y:S04]  /*35530*/  @P3 LDG.E.U16 R80, desc[UR6][R32.64] ;  /* 0x0000000620503981 */ /* 0x008ee8000c1e1500 */
[----:B------:R-:W2:Y:S01]  /*35540*/  @P0 LDG.E.U16 R81, desc[UR6][R38.64] ;  /* 0x0000000626510981 */ /* 0x000ea2000c1e1500 */
[----:B------:R-:W-:-:S03]  /*35550*/  SGXT.U32 R0, R0, 0xe ;  /* 0x0000000e0000781a */ /* 0x000fc60000000000 */
[----:B----4-:R-:W4:Y:S04]  /*35560*/  @P0 LDG.E.U16 R4, desc[UR6][R12.64] ;  /* 0x000000060c040981 */ /* 0x010f28000c1e1500 */
[----:B------:R-:W2:Y:S04]  /*35570*/  @P0 LDG.E.U16 R83, desc[UR6][R10.64] ;  /* 0x000000060a530981 */ /* 0x000ea8000c1e1500 */
[----:B------:R-:W2:Y:S04]  /*35580*/  LDL.LU.64 R18, [R1+0x4498] ;  /* 0x0044980001127983 */ /* 0x000ea80000300a00 */
[----:B------:R-:W3:Y:S04]  /*35590*/  LDL.LU.64 R26, [R1+0x4490] ;  /* 0x00449000011a7983 */ /* 0x000ee80000300a00 */
[----:B------:R-:W3:Y:S04]  /*355a0*/  LDL.LU.64 R32, [R1+0x4488] ;  /* 0x0044880001207983 */ /* 0x000ee80000300a00 */
[----:B------:R-:W3:Y:S04]  /*355b0*/  LDL.LU.64 R38, [R1+0x4480] ;  /* 0x0044800001267983 */ /* 0x000ee80000300a00 */
[----:B------:R-:W4:Y:S04]  /*355c0*/  LDL.LU.64 R88, [R1+0x4478] ;  /* 0x0044780001587983 */ /* 0x000f280000300a00 */
[----:B--2---:R-:W2:Y:S04]  /*355d0*/  @P0 LDG.E.U16 R85, desc[UR6][R18.64] ;  /* 0x0000000612550981 */ /* 0x004ea8000c1e1500 */
[----:B---3--:R-:W3:Y:S04]  /*355e0*/  @P3 LDG.E.U16 R91, desc[UR6][R38.64] ;  /* 0x00000006265b3981 */ /* 0x008ee8000c1e1500 */
[----:B----4-:R-:W4:Y:S04]  /*355f0*/  @P0 LDG.E.U16 R88, desc[UR6][R92.64] ;  /* 0x000000065c580981 */ /* 0x010f28000c1e1500 */
[----:B------:R-:W2:Y:S04]  /*35600*/  @P3 LDG.E.U16 R89, desc[UR6][R30.64] ;  /* 0x000000061e593981 */ /* 0x000ea8000c1e1500 */
[----:B------:R-:W2:Y:S04]  /*35610*/  @P3 LDG.E.U16 R82, desc[UR6][R26.64] ;  /* 0x000000061a523981 */ /* 0x000ea8000c1e1500 */
[----:B------:R-:W2:Y:S04]  /*35620*/  @P3 LDG.E.U16 R84, desc[UR6][R32.64] ;  /* 0x0000000620543981 */ /* 0x000ea8000c1e1500 */
[----:B------:R-:W2:Y:S04]  /*35630*/  LDL.LU R92, [R1+0x4470] ;  /* 0x00447000015c7983 */ /* 0x000ea80000300800 */
[----:B------:R-:W3:Y:S04]  /*35640*/  LDL.LU R30, [R1+0x26ec] ;  /* 0x0026ec00011e7983 */ /* 0x000ee80000300800 */
[----:B------:R-:W3:Y:S04]  /*35650*/  LDL.LU R5, [R1+0x26e4] ;  /* 0x0026e40001057983 */ /* 0x000ee80000300800 */
[----:B------:R-:W3:Y:S04]  /*35660*/  LDL.LU R93, [R1+0x26b8] ;  /* 0x0026b800015d7983 */ /* 0x000ee80000300800 */
[----:B------:R-:W3:Y:S04]  /*35670*/  LDL.LU R23, [R1+0x26e8] ;  /* 0x0026e80001177983 */ /* 0x000ee80000300800 */
[----:B------:R-:W3:Y:S04]  /*35680*/  LDL.LU R22, [R1+0x2714] ;  /* 0x0027140001167983 */ /* 0x000ee80000300800 */
[----:B------:R-:W3:Y:S04]  /*35690*/  LDL.LU R17, [R1+0x2708] ;  /* 0x0027080001117983 */ /* 0x000ee80000300800 */
[----:B------:R-:W3:Y:S04]  /*356a0*/  LDL.LU R16, [R1+0x26fc] ;  /* 0x0026fc0001107983 */ /* 0x000ee80000300800 */
[----:B--2---:R0:W2:Y:S02]  /*356b0*/  @P0 LDG.E.U16 R92, desc[UR6][R8.64] ;  /* 0x00000006085c0981 */ /* 0x0040a4000c1e1500 */
[----:B0-----:R-:W-:-:S02]  /*356c0*/  VIADD R8, R86, 0x90000 ;  /* 0x0009000056087836 */ /* 0x001fc40000000000 */
[----:B------:R-:W2:Y:S03]  /*356d0*/  LDL.LU R9, [R1+0x26f0] ;  /* 0x0026f00001097983 */ /* 0x000ea60000300800 */
[----:B------:R-:W-:Y:S02]  /*356e0*/  SHF.R.U32.HI R31, RZ, 0x4, R8 ;  /* 0x00000004ff1f7819 */ /* 0x000fe40000011608 */
[----:B------:R-:W0:Y:S02]  /*356f0*/  S2R R8, SR_TID.X ;  /* 0x0000000000087919 */ /* 0x000e240000002100 */
[----:B------:R-:W-:Y:S01]  /*35700*/  SGXT.U32 R86, R31, 0xe ;  /* 0x0000000e1f56781a */ /* 0x000fe20000000000 */
[----:B------:R1:W-:Y:S04]  /*35710*/  STL [R1+0x2804], R0 ;  /* 0x0028040001007387 */ /* 0x0003e80000100800 */
[----:B------:R3:W-:Y:S01]  /*35720*/  STL [R1+0x2800], R86 ;  /* 0x0028005601007387 */ /* 0x0007e20000100800 */
[----:B-1----:R-:W-:-:S02]  /*35730*/  IADD3 R0, P2, PT, R0, 0x8000080, RZ ;  /* 0x0800008000007810 */ /* 0x002fc40007f5e0ff */
[----:B---3--:R-:W-:Y:S02]  /*35740*/  IADD3 R86, P3, PT, R86, 0x2, RZ ;  /* 0x0000000256567810 */ /* 0x008fe40007f7e0ff */
[----:B------:R-:W-:Y:S02]  /*35750*/  R2UR UR8, R0 ;  /* 0x00000000000872ca */ /* 0x000fe400000e0000 */
[----:B------:R-:W-:Y:S02]  /*35760*/  R2UR UR10, R86 ;  /* 0x00000000560a72ca */ /* 0x000fe400000e0000 */
[----:B0-----:R-:W-:-:S04]  /*35770*/  SHF.R.U32.HI R36, RZ, 0x5, R8 ;  /* 0x00000005ff247819 */ /* 0x001fc80000011608 */
[----:B------:R-:W-:Y:S02]  /*35780*/  ISETP.NE.U32.AND P0, PT, R36, RZ, PT ;  /* 0x000000ff2400720c */ /* 0x000fe40003f05070 */
[----:B------:R-:W3:Y:S04]  /*35790*/  LDL.LU R36, [R1+0x446c] ;  /* 0x00446c0001247983 */ /* 0x000ee80000300800 */
[----:B------:R-:W2:Y:S04]  /*357a0*/  LDL.LU R0, [R1+0x4468] ;  /* 0x0044680001007983 */ /* 0x000ea80000300800 */
[----:B------:R-:W2:Y:S01]  /*357b0*/  LDL.LU R86, [R1+0x4464] ;  /* 0x0044640001567983 */ /* 0x000ea20000300800 */
[----:B------:R-:W-:-:S02]  /*357c0*/  IMAD.MOV.U32 R31, RZ, RZ, RZ ;  /* 0x000000ffff1f7224 */ /* 0x000fc400078e00ff */
[----:B------:R-:W-:-:S03]  /*357d0*/  IMAD.MOV.U32 R8, RZ, RZ, RZ ;  /* 0x000000ffff087224 */ /* 0x000fc600078e00ff */
[----:B------:R-:W-:Y:S02]  /*357e0*/  IADD3.X R31, PT, PT, R31, 0x40004040, RZ, P2, !PT ;  /* 0x400040401f1f7810 */ /* 0x000fe400017fe4ff */
[----:B------:R-:W-:Y:S02]  /*357f0*/  IADD3.X R8, PT, PT, R8, 0x40004040, RZ, P3, !PT ;  /* 0x4000404008087810 */ /* 0x000fe40001ffe4ff */
[----:B------:R-:W-:Y:S02]  /*35800*/  R2UR UR9, R31 ;  /* 0x000000001f0972ca */ /* 0x000fe400000e0000 */
[----:B------:R-:W-:Y:S02]  /*35810*/  R2UR UR11, R8 ;  /* 0x00000000080b72ca */ /* 0x000fe400000e0000 */
[----:B--2---:R-:W-:Y:S02]  /*35820*/  SHF.R.S32.HI R31, RZ, 0x1f, R86 ;  /* 0x0000001fff1f7819 */ /* 0x004fe40000011456 */
[----:B------:R-:W-:-:S02]  /*35830*/  LOP3.LUT R8, R0, 0x50, RZ, 0x3c, !PT ;  /* 0x0000005000087812 */ /* 0x000fc400078e3cff */
[----:B------:R-:W-:-:S03]  /*35840*/  LEA.HI R31, R31, R86, RZ, 0x8 ;  /* 0x000000561f1f7211 */ /* 0x000fc600078f40ff */
[----:B------:R0:W-:Y:S04]  /*35850*/  STS.U16 [R8+UR76+0x82a80], R30 ;  /* 0x082a801e08007988 */ /* 0x0001e8000800044c */
[----:B------:R1:W-:Y:S04]  /*35860*/  STS.U16 [R8+UR76+0x82e80], R5 ;  /* 0x082e800508007988 */ /* 0x0003e8000800044c */
[----:B------:R2:W-:Y:S04]  /*35870*/  STS.U16 [R8+UR76+0x83280], R93 ;  /* 0x0832805d08007988 */ /* 0x0005e8000800044c */
[----:B------:R-:W3:Y:S04]  /*35880*/  LDL.LU R31, [R1+0x4460] ;  /* 0x00446000011f7983 */ /* 0x000ee80000300800 */
[----:B0-----:R-:W3:Y:S04]  /*35890*/  LDL.LU R30, [R1+0x445c] ;  /* 0x00445c00011e7983 */ /* 0x001ee80000300800 */
[----:B-1----:R-:W3:Y:S04]  /*358a0*/  LDL.LU R5, [R1+0x4458] ;  /* 0x0044580001057983 */ /* 0x002ee80000300800 */
[----:B--2---:R-:W2:Y:S04]  /*358b0*/  LDL.LU R93, [R1+0x4454] ;  /* 0x00445400015d7983 */ /* 0x004ea80000300800 */
[----:B--2---:R0:W-:Y:S04]  /*358c0*/  STS.U16 [R8+UR76+0x83680], R93 ;  /* 0x0836805d08007988 */ /* 0x0041e8000800044c */
[----:B---3--:R1:W-:Y:S04]  /*358d0*/  STS.U16 [R8+UR76+0x83a80], R5 ;  /* 0x083a800508007988 */ /* 0x0083e8000800044c */
[----:B0-----:R-:W2:Y:S04]  /*358e0*/  LDL.LU R93, [R1+0x2724] ;  /* 0x00272400015d7983 */ /* 0x001ea80000300800 */
[----:B-1----:R-:W3:Y:S04]  /*358f0*/  LDL.LU R5, [R1+0x26bc] ;  /* 0x0026bc0001057983 */ /* 0x002ee80000300800 */
[----:B------:R0:W-:Y:S04]  /*35900*/  STS.U16 [R8+UR76+0x8aa80], R23 ;  /* 0x08aa801708007988 */ /* 0x0001e8000800044c */
[----:B0-----:R-:W2:Y:S04]  /*35910*/  LDL.LU R23, [R1+0x4450] ;  /* 0x0044500001177983 */ /* 0x001ea80000300800 */
[----:B---3--:R-:W-:Y:S04]  /*35920*/  STS.U16 [R8+UR76+0x8ae80], R5 ;  /* 0x08ae800508007988 */ /* 0x008fe8000800044c */
[----:B------:R0:W-:Y:S04]  /*35930*/  STS.U16 [R8+UR76+0x8b280], R22 ;  /* 0x08b2801608007988 */ /* 0x0001e8000800044c */
[----:B------:R1:W-:Y:S04]  /*35940*/  STS.U16 [R8+UR76+0x8b680], R17 ;  /* 0x08b6801108007988 */ /* 0x0003e8000800044c */
[----:B------:R3:W-:Y:S04]  /*35950*/  STS.U16 [R8+UR76+0x8ba80], R16 ;  /* 0x08ba801008007988 */ /* 0x0007e8000800044c */
[----:B0-----:R-:W4:Y:S04]  /*35960*/  LDL.LU R22, [R1+0x444c] ;  /* 0x00444c0001167983 */ /* 0x001f280000300800 */
[----:B-1----:R-:W4:Y:S04]  /*35970*/  LDL.LU R17, [R1+0x4448] ;  /* 0x0044480001117983 */ /* 0x002f280000300800 */
[----:B---3--:R-:W3:Y:S01]  /*35980*/  LDL.LU R16, [R1+0x4444] ;  /* 0x0044440001107983 */ /* 0x008ee20000300800 */
[----:B------:R-:W-:-:S03]  /*35990*/  LOP3.LUT R5, R0, 0x60, RZ, 0x3c, !PT ;  /* 0x0000006000057812 */ /* 0x000fc600078e3cff */
[----:B------:R0:W-:Y:S04]  /*359a0*/  STS.U16 [R8+UR76+0x8be80], R9 ;  /* 0x08be800908007988 */ /* 0x0001e8000800044c */
[----:B--2---:R1:W-:Y:S04]  /*359b0*/  STS.U16 [R5+UR76+0x82700], R93 ;  /* 0x0827005d05007988 */ /* 0x0043e8000800044c */
[----:B0-----:R0:W5:Y:S04]  /*359c0*/  LDL.LU R8, [R1+0x4440] ;  /* 0x0044400001087983 */ /* 0x0011680000300800 */
[----:B------:R0:W5:Y:S01]  /*359d0*/  LDL.LU R9, [R1+0x443c] ;  /* 0x00443c0001097983 */ /* 0x0001620000300800 */
[----:B-1----:R-:W-:-:S02]  /*359e0*/  LOP3.LUT R93, R0, 0x70, RZ, 0x3c, !PT ;  /* 0x00000070005d7812 */ /* 0x002fc400078e3cff */
[C---:B------:R-:W-:Y:S02]  /*359f0*/  ISETP.GE.AND P2, PT, R86.reuse, 0x100, PT ;  /* 0x000001005600780c */ /* 0x040fe40003f46270 */
[----:B------:R-:W-:Y:S01]  /*35a00*/  ISETP.LT.OR P3, PT, R86, 0x100, P0 ;  /* 0x000001005600780c */ /* 0x000fe20000761670 */
[----:B---3--:R1:W-:Y:S04]  /*35a10*/  STS.U16 [R5+UR76+0x8a700], R16 ;  /* 0x08a7001005007988 */ /* 0x0083e8000800044c */
[----:B----4-:R2:W-:Y:S04]  /*35a20*/  STS.U16 [R5+UR76+0x82300], R17 ;  /* 0x0823001105007988 */ /* 0x0105e8000800044c */
[----:B------:R3:W-:Y:S04]  /*35a30*/  STS.U16 [R5+UR76+0x8a300], R22 ;  /* 0x08a3001605007988 */ /* 0x0007e8000800044c */
[----:B------:R4:W-:Y:S04]  /*35a40*/  STS.U16 [R5+UR76+0x81f00], R23 ;  /* 0x081f001705007988 */ /* 0x0009e8000800044c */
[----:B------:R0:W-:Y:S04]  /*35a50*/  STS.U16 [R5+UR76+0x89f00], R30 ;  /* 0x089f001e05007988 */ /* 0x0001e8000800044c */
[----:B------:R0:W-:Y:S04]  /*35a60*/  STS.U16 [R5+UR76+0x81b00], R31 ;  /* 0x081b001f05007988 */ /* 0x0001e8000800044c */
[----:B-1----:R1:W5:Y:S04]  /*35a70*/  LDL.LU R16, [R1+0x4438] ;  /* 0x0044380001107983 */ /* 0x0023680000300800 */
[----:B--2---:R1:W5:Y:S04]  /*35a80*/  LDL.LU R17, [R1+0x4434] ;  /* 0x0044340001117983 */ /* 0x0043680000300800 */
[----:B---3--:R1:W5:Y:S04]  /*35a90*/  LDL.LU R22, [R1+0x4430] ;  /* 0x0044300001167983 */ /* 0x0083680000300800 */
[----:B----4-:R1:W5:Y:S04]  /*35aa0*/  LDL.LU R23, [R1+0x442c] ;  /* 0x00442c0001177983 */ /* 0x0103680000300800 */
[----:B0-----:R1:W5:Y:S04]  /*35ab0*/  LDL.LU R30, [R1+0x4428] ;  /* 0x00442800011e7983 */ /* 0x0013680000300800 */
[----:B------:R1:W5:Y:S04]  /*35ac0*/  LDL.LU R31, [R1+0x4424] ;  /* 0x00442400011f7983 */ /* 0x0003680000300800 */
[----:B------:R0:W-:Y:S04]  /*35ad0*/  STS.U16 [R5+UR76+0x89b00], R36 ;  /* 0x089b002405007988 */ /* 0x0001e8000800044c */
[----:B------:R2:W-:Y:S04]  /*35ae0*/  STS.U16 [R5+UR76+0x81700], R37 ;  /* 0x0817002505007988 */ /* 0x0005e8000800044c */
[----:B------:R3:W-:Y:S04]  /*35af0*/  STS.U16 [R5+UR76+0x89700], R40 ;  /* 0x0897002805007988 */ /* 0x0007e8000800044c */
[----:B------:R4:W-:Y:S04]  /*35b00*/  STS.U16 [R5+UR76+0x81300], R41 ;  /* 0x0813002905007988 */ /* 0x0009e8000800044c */
[----:B------:R1:W-:Y:S04]  /*35b10*/  STS.U16 [R5+UR76+0x89300], R3 ;  /* 0x0893000305007988 */ /* 0x0003e8000800044c */
[----:B------:R1:W-:Y:S04]  /*35b20*/  STS.U16 [R5+UR76+0x80f00], R42 ;  /* 0x080f002a05007988 */ /* 0x0003e8000800044c */
[----:B0-----:R0:W5:Y:S04]  /*35b30*/  LDL.LU R36, [R1+0x4420] ;  /* 0x0044200001247983 */ /* 0x0011680000300800 */
[----:B--2---:R0:W5:Y:S04]  /*35b40*/  LDL.LU R37, [R1+0x441c] ;  /* 0x00441c0001257983 */ /* 0x0041680000300800 */
[----:B---3--:R0:W5:Y:S04]  /*35b50*/  LDL.LU R40, [R1+0x4418] ;  /* 0x0044180001287983 */ /* 0x0081680000300800 */
[----:B----4-:R0:W5:Y:S04]  /*35b60*/  LDL.LU R41, [R1+0x4414] ;  /* 0x0044140001297983 */ /* 0x0101680000300800 */
[----:B-1----:R0:W5:Y:S04]  /*35b70*/  LDL.LU R3, [R1+0x4410] ;  /* 0x0044100001037983 */ /* 0x0021680000300800 */
[----:B------:R0:W5:Y:S04]  /*35b80*/  LDL.LU R42, [R1+0x440c] ;  /* 0x00440c00012a7983 */ /* 0x0001680000300800 */
[----:B------:R1:W-:Y:S04]  /*35b90*/  STS.U16 [R5+UR76+0x88f00], R43 ;  /* 0x088f002b05007988 */ /* 0x0003e8000800044c */
[----:B------:R2:W-:Y:S04]  /*35ba0*/  STS.U16 [R5+UR76+0x80b00], R44 ;  /* 0x080b002c05007988 */ /* 0x0005e8000800044c */
        /* <DEDUP_REMOVED lines=75> */
[----:B------:R0:W-:Y:S01]  /*36060*/  STS.U16 [R93+UR76+0x83b80], R82 ;  /* 0x083b80525d007988 */ /* 0x0001e2000800044c */
[----:B------:R-:W-:-:S03]  /*36070*/  SHF.R.S32.HI R5, RZ, 0x1f, R86 ;  /* 0x0000001fff057819 */ /* 0x000fc60000011456 */
        /* <DEDUP_REMOVED lines=8> */
[----:B------:R3:W-:Y:S01]  /*36100*/  STS.U16 [R93+UR76+0x8b780], R85 ;  /* 0x08b780555d007988 */ /* 0x0007e2000800044c */
[----:B------:R-:W-:-:S03]  /*36110*/  LEA.HI R5, R5, R86, RZ, 0x8 ;  /* 0x0000005605057211 */ /* 0x000fc600078f40ff */
[----:B------:R4:W-:Y:S04]  /*36120*/  STS.U16 [R93+UR76+0x83380], R87 ;  /* 0x083380575d007988 */ /* 0x0009e8000800044c */
[----:B------:R1:W-:Y:S04]  /*36130*/  STS.U16 [R93+UR76+0x8b380], R88 ;  /* 0x08b380585d007988 */ /* 0x0003e8000800044c */
[----:B0-----:R0:W5:Y:S04]  /*36140*/  LDL.LU R83, [R1+0x4360] ;  /* 0x0043600001537983 */ /* 0x0011680000300800 */
[----:B--2---:R0:W5:Y:S04]  /*36150*/  LDL.LU R84, [R1+0x435c] ;  /* 0x00435c0001547983 */ /* 0x0041680000300800 */
[----:B---3--:R0:W5:Y:S04]  /*36160*/  LDL.LU R85, [R1+0x4358] ;  /* 0x0043580001557983 */ /* 0x0081680000300800 */
[----:B------:R0:W5:Y:S04]  /*36170*/  LDL.LU R86, [R1+0x4354] ;  /* 0x0043540001567983 */ /* 0x0001680000300800 */
[----:B----4-:R0:W5:Y:S04]  /*36180*/  LDL.LU R87, [R1+0x4350] ;  /* 0x0043500001577983 */ /* 0x0101680000300800 */
[----:B-1----:R0:W5:Y:S04]  /*36190*/  LDL.LU R88, [R1+0x434c] ;  /* 0x00434c0001587983 */ /* 0x0021680000300800 */
[----:B------:R1:W-:Y:S04]  /*361a0*/  STS.U16 [R93+UR76+0x82f80], R89 ;  /* 0x082f80595d007988 */ /* 0x0003e8000800044c */
[----:B------:R2:W-:Y:S04]  /*361b0*/  STS.U16 [R93+UR76+0x8af80], R90 ;  /* 0x08af805a5d007988 */ /* 0x0005e8000800044c */
[----:B-1----:R0:W5:Y:S04]  /*361c0*/  LDL.LU R89, [R1+0x4348] ;  /* 0x0043480001597983 */ /* 0x0021680000300800 */
[----:B--2---:R0:W5:Y:S04]  /*361d0*/  LDL.LU R90, [R1+0x4344] ;  /* 0x00434400015a7983 */ /* 0x0041680000300800 */
[----:B------:R1:W-:Y:S04]  /*361e0*/  STS.U16 [R93+UR76+0x82b80], R2 ;  /* 0x082b80025d007988 */ /* 0x0003e8000800044c */
[----:B------:R2:W-:Y:S01]  /*361f0*/  STS.U16 [R93+UR76+0x8ab80], R92 ;  /* 0x08ab805c5d007988 */ /* 0x0005e2000800044c */
[----:B------:R3:W-:Y:S06]  /*36200*/  MEMBAR.ALL.CTA ;  /* 0x0000000000007992 */ /* 0x0007ec0000008000 */
[----:B---3--:R-:W3:Y:S01]  /*36210*/  FENCE.VIEW.ASYNC.S ;  /* 0x00000000000073c6 */ /* 0x008ee20000000000 */
[----:B-1----:R-:W1:Y:S01]  /*36220*/  S2R R2, SR_TID.X ;  /* 0x0000000000027919 */ /* 0x002e620000002100 */
[----:B--2---:R-:W2:Y:S01]  /*36230*/  LDC R92, c[0x0][0x3a8] ;  /* 0x0000ea00ff5c7b82 */ /* 0x004ea20000000800 */
[----:B------:R-:W-:-:S04]  /*36240*/  SHF.R.S32.HI R5, RZ, 0x8, R5 ;  /* 0x00000008ff057819 */ /* 0x000fc80000011405 */
[----:B------:R-:W-:-:S05]  /*36250*/  VIMNMX R5, PT, PT, R5, 0x1, !PT ;  /* 0x0000000105057848 */ /* 0x000fca0007fe0100 */
[----:B------:R-:W-:Y:S01]  /*36260*/  VIADD R5, R5, 0xffffffff ;  /* 0xffffffff05057836 */ /* 0x000fe20000000000 */
[----:B-1----:R-:W-:-:S04]  /*36270*/  LOP3.LUT R2, R2, 0x7f, RZ, 0xc0, !PT ;  /* 0x0000007f02027812 */ /* 0x002fc800078ec0ff */
[----:B------:R-:W-:Y:S01]  /*36280*/  LOP3.LUT R2, R2, 0x80, RZ, 0xfc, !PT ;  /* 0x0000008002027812 */ /* 0x000fe200078efcff */
[----:B---3--:R-:W-:Y:S06]  /*36290*/  BAR.SYNC.DEFER_BLOCKING 0x0 ;  /* 0x0000000000007b1d */ /* 0x008fec0000010000 */
[----:B0-----:R-:W-:Y:S05]  /*362a0*/  @P3 BRA `(.L_x_6) ;  /* 0x0000001000a83947 */ /* 0x001fea0003800000 */
[----:B-----5:R0:W-:Y:S04]  /*362b0*/  STL.64 [R1+0x4348], R2 ;  /* 0x0043480201007387 */ /* 0x0201e80000100a00 */
[----:B------:R-:W3:Y:S01]  /*362c0*/  LDL.LU R93, [R1+0x2d74] ;  /* 0x002d7400015d7983 */ /* 0x000ee20000300800 */
[----:B------:R-:W-:Y:S01]  /*362d0*/  IMAD.U32 R5, RZ, RZ, UR76 ;  /* 0x0000004cff057e24 */ /* 0x000fe2000f8e00ff */
[----:B------:R-:W-:-:S04]  /*362e0*/  ELECT P3, URZ, PT ;  /* 0x0000000000ff782f */ /* 0x000fc80003860000 */
[----:B------:R-:W-:-:S04]  /*362f0*/  SHF.R.U32.HI R5, RZ, 0x4, R5 ;  /* 0x00000004ff057819 */ /* 0x000fc80000011605 */
[----:B------:R-:W-:-:S04]  /*36300*/  SGXT.U32 R5, R5, 0xe ;  /* 0x0000000e0505781a */ /* 0x000fc80000000000 */
[----:B------:R-:W-:Y:S01]  /*36310*/  LOP3.LUT R91, R5, 0x8000000, RZ, 0xfc, !PT ;  /* 0x08000000055b7812 */ /* 0x000fe200078efcff */
[----:B0-----:R-:W-:-:S03]  /*36320*/  @P3 IMAD.MOV.U32 R3, RZ, RZ, 0x40004040 ;  /* 0x40004040ff033424 */ /* 0x001fc600078e00ff */
[----:B------:R-:W-:Y:S02]  /*36330*/  R2UR UR12, R91 ;  /* 0x000000005b0c72ca */ /* 0x000fe400000e0000 */
[----:B------:R-:W-:-:S11]  /*36340*/  @P3 R2UR UR25, R3 ;  /* 0x00000000031932ca */ /* 0x000fd600000e0000 */
[----:B------:R-:W-:-:S05]  /*36350*/  IMAD.U32 R2, RZ, RZ, UR12 ;  /* 0x0000000cff027e24 */ /* 0x000fca000f8e00ff */
[----:B------:R-:W-:Y:S02]  /*36360*/  @P3 R2UR UR24, R2 ;  /* 0x00000000021832ca */ /* 0x000fe400000e0000 */
[----:B------:R0:W5:Y:S01]  /*36370*/  LDL.LU.64 R2, [R1+0x4348] ;  /* 0x0043480001027983 */ /* 0x0001620000300a00 */
[----:B------:R-:W-:Y:S01]  /*36380*/  IMAD.MOV.U32 R91, RZ, RZ, RZ ;  /* 0x000000ffff5b7224 */ /* 0x000fe200078e00ff */
[----:B------:R-:W-:Y:S01]  /*36390*/  UMOV UR54, 0x0 ;  /* 0x0000000000367882 */ /* 0x000fe20000000000 */
[----:B------:R-:W-:Y:S01]  /*363a0*/  UMOV UR55, 0x8208010 ;  /* 0x0820801000377882 */ /* 0x000fe20000000000 */
[----:B------:R-:W-:Y:S01]  /*363b0*/  UMOV UR19, 0x40004040 ;  /* 0x4000404000137882 */ /* 0x000fe20000000000 */
[----:B------:R-:W-:Y:S01]  /*363c0*/  UMOV UR62, 0x0 ;  /* 0x00000000003e7882 */ /* 0x000fe20000000000 */
[----:B------:R-:W-:Y:S01]  /*363d0*/  @P3 MOV R91, R90 ;  /* 0x0000005a005b3202 */ /* 0x000fe20000000f00 */
[----:B------:R-:W-:Y:S01]  /*363e0*/  UMOV UR63, 0x8208010 ;  /* 0x08208010003f7882 */ /* 0x000fe20000000000 */
[----:B------:R-:W-:Y:S01]  /*363f0*/  UMOV UR50, 0x0 ;  /* 0x0000000000327882 */ /* 0x000fe20000000000 */
[----:B------:R-:W-:Y:S01]  /*36400*/  UMOV UR51, 0x8208010 ;  /* 0x0820801000337882 */ /* 0x000fe20000000000 */
[----:B------:R-:W-:Y:S01]  /*36410*/  @P3 R2UR UR12, R91 ;  /* 0x000000005b0c32ca */ /* 0x000fe200000e0000 */
[----:B------:R-:W-:Y:S01]  /*36420*/  UMOV UR46, 0x0 ;  /* 0x00000000002e7882 */ /* 0x000fe20000000000 */
[----:B------:R-:W-:Y:S01]  /*36430*/  IADD3 R5, P3, PT, R5, 0x8000080, RZ ;  /* 0x0800008005057810 */ /* 0x000fe20007f7e0ff */
[----:B------:R-:W-:Y:S01]  /*36440*/  UMOV UR47, 0x8208010 ;  /* 0x08208010002f7882 */ /* 0x000fe20000000000 */
[----:B------:R-:W-:Y:S01]  /*36450*/  UMOV UR44, 0x0 ;  /* 0x00000000002c7882 */ /* 0x000fe20000000000 */
[----:B------:R-:W-:Y:S01]  /*36460*/  UMOV UR45, 0x8208010 ;  /* 0x08208010002d7882 */ /* 0x000fe20000000000 */
[----:B------:R-:W-:Y:S01]  /*36470*/  R2UR UR60, R5 ;  /* 0x00000000053c72ca */ /* 0x000fe200000e0000 */
[----:B------:R-:W-:Y:S01]  /*36480*/  IMAD.MOV.U32 R5, RZ, RZ, RZ ;  /* 0x000000ffff057224 */ /* 0x000fe200078e00ff */
[----:B------:R-:W-:Y:S01]  /*36490*/  UMOV UR72, 0x0 ;  /* 0x0000000000487882 */ /* 0x000fe20000000000 */
        /* <DEDUP_REMOVED lines=17> */
[----:B------:R-:W-:-:S02]  /*365b0*/  UIADD3 UR23, UPT, UPT, UR5, 0x80, URZ ;  /* 0x0000008005177890 */ /* 0x000fc4000fffe0ff */
[----:B------:R-:W-:Y:S02]  /*365c0*/  UIADD3 UR16, UPT, UPT, UR5, 0x80, URZ ;  /* 0x0000008005107890 */ /* 0x000fe4000fffe0ff */
[----:B------:R-:W-:Y:S02]  /*365d0*/  UIADD3 UR67, UPT, UPT, UR5, 0x80, URZ ;  /* 0x0000008005437890 */ /* 0x000fe4000fffe0ff */
[----:B------:R-:W-:Y:S02]  /*365e0*/  UIADD3 UR66, UPT, UPT, UR5, 0x80, URZ ;  /* 0x0000008005427890 */ /* 0x000fe4000fffe0ff */
[----:B------:R-:W-:Y:S02]  /*365f0*/  UIADD3 UR22, UPT, UPT, UR5, 0x80, URZ ;  /* 0x0000008005167890 */ /* 0x000fe4000fffe0ff */
[----:B------:R-:W-:Y:S02]  /*36600*/  UIADD3 UR77, UPT, UPT, UR5, 0x80, URZ ;  /* 0x00000080054d7890 */ /* 0x000fe4000fffe0ff */
[----:B------:R-:W-:-:S02]  /*36610*/  UIADD3 UR13, UPT, UPT, UR5, 0x80, URZ ;  /* 0x00000080050d7890 */ /* 0x000fc4000fffe0ff */
[----:B------:R-:W-:Y:S01]  /*36620*/  UIADD3 UR17, UPT, UPT, UR5, 0x80, URZ ;  /* 0x0000008005117890 */ /* 0x000fe2000fffe0ff */
[----:B---3--:R-:W-:-:S05]  /*36630*/  VIADD R93, R93, 0x80000 ;  /* 0x000800005d5d7836 */ /* 0x008fca0000000000 */
[----:B------:R-:W-:-:S04]  /*36640*/  SHF.R.U32.HI R93, RZ, 0x4, R93 ;  /* 0x00000004ff5d7819 */ /* 0x000fc8000001165d */
[----:B------:R-:W-:-:S04]  /*36650*/  SGXT.U32 R90, R93, 0xe ;  /* 0x0000000e5d5a781a */ /* 0x000fc80000000000 */
[C---:B------:R-:W-:Y:S02]  /*36660*/  R2UR UR18, R90.reuse ;  /* 0x000000005a1272ca */ /* 0x040fe400000e0000 */
[----:B------:R-:W-:-:S04]  /*36670*/  IADD3 R90, P4, PT, R90, 0x2, RZ ;  /* 0x000000025a5a7810 */ /* 0x000fc80007f9e0ff */
[----:B------:R-:W-:Y:S01]  /*36680*/  R2UR UR28, R90 ;  /* 0x000000005a1c72ca */ /* 0x000fe200000e0000 */
[----:B------:R-:W-:Y:S01]  /*36690*/  IMAD.MOV.U32 R90, RZ, RZ, RZ ;  /* 0x000000ffff5a7224 */ /* 0x000fe200078e00ff */
[----:B------:R-:W-:-:S04]  /*366a0*/  IADD3.X R5, PT, PT, R5, 0x40004040, RZ, P4, !PT ;  /* 0x4000404005057810 */ /* 0x000fc800027fe4ff */
[----:B------:R-:W-:Y:S01]  /*366b0*/  IADD3.X R90, PT, PT, R90, 0x40004040, RZ, P3, !PT ;  /* 0x400040405a5a7810 */ /* 0x000fe20001ffe4ff */
[----:B------:R1:W-:Y:S01]  /*366c0*/  UTCHMMA gdesc[UR24], gdesc[UR18], tmem[UR5], tmem[UR54], idesc[UR55], !UPT ;  /* 0x00ff3612180075ea */ /* 0x0003e2000f800005 */
[----:B------:R-:W-:Y:S02]  /*366d0*/  R2UR UR29, R5 ;  /* 0x00000000051d72ca */ /* 0x000fe400000e0000 */
[----:B------:R-:W-:-:S11]  /*366e0*/  R2UR UR61, R90 ;  /* 0x000000005a3d72ca */ /* 0x000fd600000e0000 */
[----:B------:R-:W-:Y:S02]  /*366f0*/  UIADD3.64 UR48, UPT, UPT, UR28, 0x2, URZ ;  /* 0x000000021c307897 */ /* 0x000fe4000fffe0ff */
[----:B------:R-:W-:Y:S02]  /*36700*/  UIADD3.64 UR56, UPT, UPT, UR60, 0x80, URZ ;  /* 0x000000803c387897 */ /* 0x000fe4000fffe0ff */
[----:B------:R3:W-:Y:S01]  /*36710*/  UTCHMMA gdesc[UR60], gdesc[UR28], tmem[UR5], tmem[UR62], idesc[UR63], UPT ;  /* 0x00ff3e1c3c0075ea */ /* 0x0007e2000b800005 */
[----:B------:R-:W-:Y:S02]  /*36720*/  UIADD3.64 UR40, UPT, UPT, UR28, 0x4, URZ ;  /* 0x000000041c287897 */ /* 0x000fe4000fffe0ff */
[----:B------:R-:W-:Y:S02]  /*36730*/  UIADD3.64 UR74, UPT, UPT, UR60, 0x100, URZ ;  /* 0x000001003c4a7897 */ /* 0x000fe4000fffe0ff */
[----:B-1----:R-:W-:Y:S02]  /*36740*/  UIADD3.64 UR24, UPT, UPT, UR28, 0x3fe, URZ ;  /* 0x000003fe1c187897 */ /* 0x002fe4000fffe0ff */
[----:B------:R-:W-:Y:S01]  /*36750*/  UIADD3.64 UR32, UPT, UPT, UR60, 0x180, URZ ;  /* 0x000001803c207897 */ /* 0x000fe2000fffe0ff */
[----:B------:R1:W-:Y:S01]  /*36760*/  UTCHMMA gdesc[UR56], gdesc[UR48], tmem[UR5], tmem[UR50], idesc[UR51], UPT ;  /* 0x00ff3230380075ea */ /* 0x0003e2000b800005 */
[----:B------:R-:W-:-:S02]  /*36770*/  UIADD3.64 UR68, UPT, UPT, UR28, 0x400, URZ ;  /* 0x000004001c447897 */ /* 0x000fc4000fffe0ff */
[----:B------:R-:W-:Y:S01]  /*36780*/  UIADD3.64 UR42, UPT, UPT, UR60, 0x200, URZ ;  /* 0x000002003c2a7897 */ /* 0x000fe2000fffe0ff */
[----:B------:R-:W-:Y:S01]  /*36790*/  UTCHMMA gdesc[UR74], gdesc[UR40], tmem[UR5], tmem[UR46], idesc[UR47], UPT ;  /* 0x00ff2e284a0075ea */ /* 0x000fe2000b800005 */
[----:B------:R-:W-:Y:S02]  /*367a0*/  UIADD3.64 UR64, UPT, UPT, UR28, 0x402, URZ ;  /* 0x000004021c407897 */ /* 0x000fe4000fffe0ff */
[----:B------:R-:W-:Y:S01]  /*367b0*/  UIADD3.64 UR38, UPT, UPT, UR60, 0x280, URZ ;  /* 0x000002803c267897 */ /* 0x000fe2000fffe0ff */
[----:B------:R4:W-:Y:S01]  /*367c0*/  UTCHMMA gdesc[UR32], gdesc[UR24], tmem[UR5], tmem[UR44], idesc[UR45], UPT ;  /* 0x00ff2c18200075ea */ /* 0x0009e2000b800005 */
[----:B------:R-:W-:Y:S02]  /*367d0*/  UIADD3.64 UR58, UPT, UPT, UR28, 0x404, URZ ;  /* 0x000004041c3a7897 */ /* 0x000fe4000fffe0ff */
[----:B------:R-:W-:Y:S01]  /*367e0*/  UIADD3.64 UR54, UPT, UPT, UR28, 0x7fe, URZ ;  /* 0x000007fe1c367897 */ /* 0x000fe2000fffe0ff */
[----:B------:R2:W-:Y:S01]  /*367f0*/  UTCHMMA gdesc[UR42], gdesc[UR68], tmem[UR5], tmem[UR72], idesc[UR73], UPT ;  /* 0x00ff48442a0075ea */ /* 0x0005e2000b800005 */
[----:B---3--:R-:W-:-:S02]  /*36800*/  UIADD3.64 UR62, UPT, UPT, UR60, 0x380, URZ ;  /* 0x000003803c3e7897 */ /* 0x008fc4000fffe0ff */
[----:B-1----:R-:W-:Y:S01]  /*36810*/  UIADD3.64 UR50, UPT, UPT, UR28, 0x800, URZ ;  /* 0x000008001c327897 */ /* 0x002fe2000fffe0ff */
[----:B------:R1:W-:Y:S01]  /*36820*/  UTCHMMA gdesc[UR38], gdesc[UR64], tmem[UR5], tmem[UR34], idesc[UR35], UPT ;  /* 0x00ff2240260075ea */ /* 0x0003e2000b800005 */
[----:B------:R-:W-:Y:S02]  /*36830*/  UIADD3.64 UR56, UPT, UPT, UR60, 0x400, URZ ;  /* 0x000004003c387897 */ /* 0x000fe4000fffe0ff */
[----:B----4-:R-:W-:Y:S02]  /*36840*/  UIADD3.64 UR32, UPT, UPT, UR60, 0x300, URZ ;  /* 0x000003003c207897 */ /* 0x010fe4000fffe0ff */
[----:B------:R-:W-:Y:S02]  /*36850*/  UIADD3.64 UR46, UPT, UPT, UR28, 0x802, URZ ;  /* 0x000008021c2e7897 */ /* 0x000fe4000fffe0ff */
[----:B------:R-:W-:Y:S02]  /*36860*/  UIADD3.64 UR74, UPT, UPT, UR60, 0x480, URZ ;  /* 0x000004803c4a7897 */ /* 0x000fe4000fffe0ff */
[----:B--2---:R-:W-:-:S02]  /*36870*/  UIADD3.64 UR42, UPT, UPT, UR28, 0x804, URZ ;  /* 0x000008041c2a7897 */ /* 0x004fc4000fffe0ff */
[----:B------:R-:W-:Y:S01]  /*36880*/  UIADD3.64 UR44, UPT, UPT, UR60, 0x500, URZ ;  /* 0x000005003c2c7897 */ /* 0x000fe2000fffe0ff */
[----:B------:R2:W-:Y:S01]  /*36890*/  UTCHMMA gdesc[UR32], gdesc[UR58], tmem[UR5], tmem[UR26], idesc[UR27], UPT ;  /* 0x00ff1a3a200075ea */ /* 0x0005e2000b800005 */
[----:B-1----:R-:W-:Y:S01]  /*368a0*/  UIADD3.64 UR38, UPT, UPT, UR28, 0xbfe, URZ ;  /* 0x00000bfe1c267897 */ /* 0x002fe2000fffe0ff */
[----:B------:R1:W-:Y:S01]  /*368b0*/  UTCHMMA gdesc[UR62], gdesc[UR54], tmem[UR5], tmem[UR20], idesc[UR21], UPT ;  /* 0x00ff14363e0075ea */ /* 0x0003e2000b800005 */
[----:B------:R-:W-:Y:S01]  /*368c0*/  UIADD3.64 UR72, UPT, UPT, UR60, 0x580, URZ ;  /* 0x000005803c487897 */ /* 0x000fe2000fffe0ff */
[----:B------:R3:W-:Y:S01]  /*368d0*/  UTCHMMA gdesc[UR56], gdesc[UR50], tmem[UR5], tmem[UR52], idesc[UR53], UPT ;  /* 0x00ff3432380075ea */ /* 0x0007e2000b800005 */
[----:B------:R-:W-:Y:S01]  /*368e0*/  UIADD3.64 UR34, UPT, UPT, UR60, 0x600, URZ ;  /* 0x000006003c227897 */ /* 0x000fe2000fffe0ff */
[----:B------:R4:W-:Y:S02]  /*368f0*/  UTCHMMA gdesc[UR74], gdesc[UR46], tmem[UR5], tmem[UR70], idesc[UR71], UPT ;  /* 0x00ff462e4a0075ea */ /* 0x0009e4000b800005 */
[----:B------:R0:W-:Y:S01]  /*36900*/  UTCHMMA gdesc[UR44], gdesc[UR42], tmem[UR5], tmem[UR36], idesc[UR37], UPT ;  /* 0x00ff242a2c0075ea */ /* 0x0001e2000b800005 */
[----:B--2---:R-:W-:-:S02]  /*36910*/  UIADD3.64 UR32, UPT, UPT, UR28, 0xc00, URZ ;  /* 0x00000c001c207897 */ /* 0x004fc4000fffe0ff */
[----:B------:R-:W-:Y:S01]  /*36920*/  UIADD3.64 UR26, UPT, UPT, UR28, 0xc02, URZ ;  /* 0x00000c021c1a7897 */ /* 0x000fe2000fffe0ff */
[----:B------:R2:W-:Y:S01]  /*36930*/  UTCHMMA gdesc[UR72], gdesc[UR38], tmem[UR5], tmem[UR14], idesc[UR15], UPT ;  /* 0x00ff0e26480075ea */ /* 0x0005e2000b800005 */
[----:B-1----:R-:W-:Y:S02]  /*36940*/  UIADD3.64 UR62, UPT, UPT, UR60, 0x680, URZ ;  /* 0x000006803c3e7897 */ /* 0x002fe4000fffe0ff */
[----:B------:R-:W-:Y:S02]  /*36950*/  UIADD3.64 UR20, UPT, UPT, UR28, 0xc04, URZ ;  /* 0x00000c041c147897 */ /* 0x000fe4000fffe0ff */
[----:B---3--:R-:W-:Y:S01]  /*36960*/  UIADD3.64 UR56, UPT, UPT, UR60, 0x700, URZ ;  /* 0x000007003c387897 */ /* 0x008fe2000fffe0ff */
[----:B------:R1:W-:Y:S01]  /*36970*/  UTCHMMA gdesc[UR34], gdesc[UR32], tmem[UR5], tmem[UR30], idesc[UR31], UPT ;  /* 0x00ff1e20220075ea */ /* 0x0003e2000b800005 */
[----:B----4-:R-:W-:Y:S01]  /*36980*/  UMOV UR74, 0x0 ;  /* 0x00000000004a7882 */ /* 0x010fe20000000000 */
[----:B------:R-:W-:Y:S01]  /*36990*/  UMOV UR75, 0x8208010 ;  /* 0x08208010004b7882 */ /* 0x000fe20000000000 */
[----:B------:R-:W-:Y:S01]  /*369a0*/  UIADD3.64 UR70, UPT, UPT, UR60, 0xf80, URZ ;  /* 0x00000f803c467897 */ /* 0x000fe2000fffe0ff */
[----:B------:R3:W-:Y:S01]  /*369b0*/  UTCHMMA gdesc[UR62], gdesc[UR26], tmem[UR5], tmem[UR74], idesc[UR75], UPT ;  /* 0x00ff4a1a3e0075ea */ /* 0x0007e2000b800005 */
[----:B0-----:R-:W-:Y:S01]  /*369c0*/  UIADD3.64 UR36, UPT, UPT, UR60, 0x1000, URZ ;  /* 0x000010003c247897 */ /* 0x001fe2000fffe0ff */
[----:B--2---:R-:W-:-:S02]  /*369d0*/  UMOV UR72, 0x0 ;  /* 0x0000000000487882 */ /* 0x004fc40000000000 */
[----:B------:R0:W-:Y:S01]  /*369e0*/  UTCHMMA gdesc[UR56], gdesc[UR20], tmem[UR5], tmem[UR74], idesc[UR75], UPT ;  /* 0x00ff4a14380075ea */ /* 0x0001e2000b800005 */
[----:B------:R-:W-:Y:S01]  /*369f0*/  UMOV UR73, 0x8208010 ;  /* 0x0820801000497882 */ /* 0x000fe20000000000 */
[----:B-1----:R-:W-:Y:S02]  /*36a00*/  UIADD3.64 UR30, UPT, UPT, UR60, 0x1080, URZ ;  /* 0x000010803c1e7897 */ /* 0x002fe4000fffe0ff */
[----:B------:R1:W-:Y:S01]  /*36a10*/  UTCHMMA gdesc[UR70], gdesc[UR18], tmem[UR23], tmem[UR72], idesc[UR73], !UPT ;  /* 0x00ff4812460075ea */ /* 0x0003e2000f800017 */
[----:B------:R-:W-:Y:S01]  /*36a20*/  UMOV UR44, 0x0 ;  /* 0x00000000002c7882 */ /* 0x000fe20000000000 */
[----:B---3--:R-:W-:Y:S01]  /*36a30*/  UIADD3.64 UR62, UPT, UPT, UR60, 0x1100, URZ ;  /* 0x000011003c3e7897 */ /* 0x008fe2000fffe0ff */
[----:B------:R-:W-:Y:S01]  /*36a40*/  UTCHMMA gdesc[UR36], gdesc[UR28], tmem[UR16], tmem[UR72], idesc[UR73], UPT ;  /* 0x00ff481c240075ea */ /* 0x000fe2000b800010 */
[----:B------:R-:W-:Y:S01]  /*36a50*/  UMOV UR45, 0x8208010 ;  /* 0x08208010002d7882 */ /* 0x000fe20000000000 */
[----:B------:R-:W-:Y:S01]  /*36a60*/  UMOV UR34, 0x0 ;  /* 0x0000000000227882 */ /* 0x000fe20000000000 */
[----:B0-----:R-:W-:Y:S01]  /*36a70*/  UIADD3.64 UR56, UPT, UPT, UR60, 0x1180, URZ ;  /* 0x000011803c387897 */ /* 0x001fe2000fffe0ff */
[----:B------:R0:W-:Y:S01]  /*36a80*/  UTCHMMA gdesc[UR30], gdesc[UR48], tmem[UR67], tmem[UR72], idesc[UR73], UPT ;  /* 0x00ff48301e0075ea */ /* 0x0001e2000b800043 */
[----:B------:R-:W-:Y:S01]  /*36a90*/  UIADD3 UR75, UPT, UPT, UR5, 0x80, URZ ;  /* 0x00000080054b7890 */ /* 0x000fe2000fffe0ff */
[----:B-1----:R-:W-:Y:S01]  /*36aa0*/  UMOV UR70, 0x0 ;  /* 0x0000000000467882 */ /* 0x002fe20000000000 */
[----:B------:R-:W-:Y:S01]  /*36ab0*/  UMOV UR71, 0x8208010 ;  /* 0x0820801000477882 */ /* 0x000fe20000000000 */
[----:B------:R1:W-:Y:S01]  /*36ac0*/  UTCHMMA gdesc[UR62], gdesc[UR40], tmem[UR66], tmem[UR72], idesc[UR73], UPT ;  /* 0x00ff48283e0075ea */ /* 0x0003e2000b800042 */
[----:B------:R-:W-:-:S03]  /*36ad0*/  UIADD3 UR74, UPT, UPT, UR5, 0x80, URZ ;  /* 0x00000080054a7890 */ /* 0x000fc6000fffe0ff */
[----:B------:R2:W-:Y:S01]  /*36ae0*/  UTCHMMA gdesc[UR56], gdesc[UR24], tmem[UR22], tmem[UR70], idesc[UR71], UPT ;  /* 0x00ff4618380075ea */ /* 0x0005e2000b800016 */
[----:B------:R-:W-:Y:S01]  /*36af0*/  UMOV UR35, 0x8208010 ;  /* 0x0820801000237882 */ /* 0x000fe20000000000 */
[----:B0-----:R-:W-:Y:S02]  /*36b00*/  UIADD3.64 UR30, UPT, UPT, UR60, 0x1300, URZ ;  /* 0x000013003c1e7897 */ /* 0x001fe4000fffe0ff */
[----:B------:R-:W-:Y:S02]  /*36b10*/  UIADD3 UR37, UPT, UPT, UR5, 0x80, URZ ;  /* 0x0000008005257890 */ /* 0x000fe4000fffe0ff */
[----:B------:R-:W-:Y:S02]  /*36b20*/  UIADD3 UR36, UPT, UPT, UR5, 0x80, URZ ;  /* 0x0000008005247890 */ /* 0x000fe4000fffe0ff */
[----:B-1----:R-:W-:Y:S02]  /*36b30*/  UIADD3.64 UR72, UPT, UPT, UR60, 0x1200, URZ ;  /* 0x000012003c487897 */ /* 0x002fe4000fffe0ff */
[----:B--2---:R-:W-:-:S02]  /*36b40*/  UIADD3.64 UR70, UPT, UPT, UR60, 0x1280, URZ ;  /* 0x000012803c467897 */ /* 0x004fc4000fffe0ff */
[----:B------:R-:W-:Y:S02]  /*36b50*/  UIADD3.64 UR66, UPT, UPT, UR60, 0x1380, URZ ;  /* 0x000013803c427897 */ /* 0x000fe4000fffe0ff */
[----:B------:R-:W-:Y:S02]  /*36b60*/  UIADD3.64 UR56, UPT, UPT, UR60, 0x1400, URZ ;  /* 0x000014003c387897 */ /* 0x000fe4000fffe0ff */
[----:B------:R-:W-:Y:S01]  /*36b70*/  UIADD3 UR63, UPT, UPT, UR5, 0x80, URZ ;  /* 0x00000080053f7890 */ /* 0x000fe2000fffe0ff */
[----:B------:R0:W-:Y:S01]  /*36b80*/  UTCHMMA gdesc[UR72], gdesc[UR68], tmem[UR77], tmem[UR52], idesc[UR53], UPT ;  /* 0x00ff3444480075ea */ /* 0x0001e2000b80004d */
[----:B------:R-:W-:Y:S01]  /*36b90*/  UIADD3 UR62, UPT, UPT, UR5, 0x100, URZ ;  /* 0x00000100053e7890 */ /* 0x000fe2000fffe0ff */
[----:B------:R1:W-:Y:S01]  /*36ba0*/  UTCHMMA gdesc[UR70], gdesc[UR64], tmem[UR13], tmem[UR44], idesc[UR45], UPT ;  /* 0x00ff2c40460075ea */ /* 0x0003e2000b80000d */
[----:B------:R2:W-:Y:S01]  /*36bb0*/  UTCHMMA gdesc[UR30], gdesc[UR58], tmem[UR75], tmem[UR14], idesc[UR15], UPT ;  /* 0x00ff0e3a1e0075ea */ /* 0x0005e2000b80004b */
[----:B------:R3:W-:Y:S01]  /*36bc0*/  UTCHMMA gdesc[UR66], gdesc[UR54], tmem[UR74], tmem[UR34], idesc[UR35], UPT ;  /* 0x00ff2236420075ea */ /* 0x0007e2000b80004a */
[----:B0-----:R-:W-:-:S02]  /*36bd0*/  UIADD3.64 UR52, UPT, UPT, UR60, 0x1480, URZ ;  /* 0x000014803c347897 */ /* 0x001fc4000fffe0ff */
[----:B-1----:R-:W-:Y:S01]  /*36be0*/  UIADD3.64 UR44, UPT, UPT, UR60, 0x1500, URZ ;  /* 0x000015003c2c7897 */ /* 0x002fe2000fffe0ff */
[----:B------:R-:W-:Y:S01]  /*36bf0*/  UMOV UR72, 0x0 ;  /* 0x0000000000487882 */ /* 0x000fe20000000000 */
[----:B------:R-:W-:Y:S01]  /*36c00*/  UMOV UR73, 0x8208010 ;  /* 0x0820801000497882 */ /* 0x000fe20000000000 */
[----:B------:R-:W-:Y:S01]  /*36c10*/  UMOV UR70, 0x0 ;  /* 0x0000000000467882 */ /* 0x000fe20000000000 */
[----:B------:R-:W-:Y:S01]  /*36c20*/  UMOV UR71, 0x8208010 ;  /* 0x0820801000477882 */ /* 0x000fe20000000000 */
[----:B------:R-:W-:Y:S02]  /*36c30*/  UTCHMMA gdesc[UR56], gdesc[UR50], tmem[UR17], tmem[UR72], idesc[UR73], UPT ;  /* 0x00ff4832380075ea */ /* 0x000fe4000b800011 */
[----:B------:R0:W-:Y:S01]  /*36c40*/  UTCHMMA gdesc[UR52], gdesc[UR46], tmem[UR16], tmem[UR70], idesc[UR71], UPT ;  /* 0x00ff462e340075ea */ /* 0x0001e2000b800010 */
[----:B--2---:R-:W-:Y:S01]  /*36c50*/  UIADD3.64 UR30, UPT, UPT, UR60, 0x1580, URZ ;  /* 0x000015803c1e7897 */ /* 0x004fe2000fffe0ff */
[----:B------:R1:W-:Y:S01]  /*36c60*/  UTCHMMA gdesc[UR44], gdesc[UR42], tmem[UR23], tmem[UR34], idesc[UR35], UPT ;  /* 0x00ff222a2c0075ea */ /* 0x0003e2000b800017 */
[----:B---3--:R-:W-:Y:S01]  /*36c70*/  UMOV UR66, 0x0 ;  /* 0x0000000000427882 */ /* 0x008fe20000000000 */
[----:B------:R-:W-:Y:S01]  /*36c80*/  UMOV UR67, 0x8208010 ;  /* 0x0820801000437882 */ /* 0x000fe20000000000 */
[----:B------:R-:W-:-:S02]  /*36c90*/  UIADD3 UR13, UPT, UPT, UR5, 0x100, URZ ;  /* 0x00000100050d7890 */ /* 0x000fc4000fffe0ff */
[----:B------:R-:W-:Y:S02]  /*36ca0*/  UIADD3 UR14, UPT, UPT, UR5, 0x100, URZ ;  /* 0x00000100050e7890 */ /* 0x000fe4000fffe0ff */
[----:B------:R-:W-:Y:S01]  /*36cb0*/  UIADD3 UR15, UPT, UPT, UR5, 0x100, URZ ;  /* 0x00000100050f7890 */ /* 0x000fe2000fffe0ff */
[----:B------:R2:W-:Y:S01]  /*36cc0*/  UTCHMMA gdesc[UR30], gdesc[UR38], tmem[UR22], tmem[UR66], idesc[UR67], UPT ;  /* 0x00ff42261e0075ea */ /* 0x0005e2000b800016 */
[----:B0-----:R-:W-:Y:S01]  /*36cd0*/  UMOV UR52, 0x0 ;  /* 0x0000000000347882 */ /* 0x001fe20000000000 */
[----:B-1----:R-:W-:Y:S01]  /*36ce0*/  UIADD3.64 UR34, UPT, UPT, UR60, 0x1600, URZ ;  /* 0x000016003c227897 */ /* 0x002fe2000fffe0ff */
[----:B------:R-:W-:Y:S01]  /*36cf0*/  UMOV UR53, 0x8208010 ;  /* 0x0820801000357882 */ /* 0x000fe20000000000 */
[----:B------:R-:W-:Y:S01]  /*36d00*/  UMOV UR44, 0x0 ;  /* 0x00000000002c7882 */ /* 0x000fe20000000000 */
[----:B------:R-:W-:Y:S01]  /*36d10*/  UMOV UR45, 0x8208010 ;  /* 0x08208010002d7882 */ /* 0x000fe20000000000 */
[----:B------:R-:W-:Y:S01]  /*36d20*/  UIADD3 UR17, UPT, UPT, UR5, 0x100, URZ ;  /* 0x0000010005117890 */ /* 0x000fe2000fffe0ff */
[----:B------:R-:W-:Y:S01]  /*36d30*/  UMOV UR74, 0x0 ;  /* 0x00000000004a7882 */ /* 0x000fe20000000000 */
[----:B--2---:R-:W-:-:S03]  /*36d40*/  UIADD3.64 UR66, UPT, UPT, UR60, 0x1680, URZ ;  /* 0x000016803c427897 */ /* 0x004fc6000fffe0ff */
[----:B------:R0:W-:Y:S01]  /*36d50*/  UTCHMMA gdesc[UR34], gdesc[UR32], tmem[UR37], tmem[UR52], idesc[UR53], UPT ;  /* 0x00ff3420220075ea */ /* 0x0001e2000b800025 */
[----:B------:R-:W-:Y:S01]  /*36d60*/  UMOV UR30, 0x0 ;  /* 0x00000000001e7882 */ /* 0x000fe20000000000 */
[----:B------:R-:W-:Y:S01]  /*36d70*/  UMOV UR31, 0x8208010 ;  /* 0x08208010001f7882 */ /* 0x000fe20000000000 */
[----:B------:R-:W-:Y:S01]  /*36d80*/  UMOV UR75, 0x8208010 ;  /* 0x08208010004b7882 */ /* 0x000fe20000000000 */
[----:B------:R-:W-:Y:S01]  /*36d90*/  UMOV UR56, 0x0 ;  /* 0x0000000000387882 */ /* 0x000fe20000000000 */
[----:B------:R-:W-:Y:S01]  /*36da0*/  UMOV UR57, 0x8208010 ;  /* 0x0820801000397882 */ /* 0x000fe20000000000 */
[----:B------:R-:W-:Y:S01]  /*36db0*/  UIADD3 UR16, UPT, UPT, UR5, 0x100, URZ ;  /* 0x0000010005107890 */ /* 0x000fe2000fffe0ff */
[----:B------:R1:W-:Y:S01]  /*36dc0*/  UTCHMMA gdesc[UR66], gdesc[UR26], tmem[UR36], tmem[UR44], idesc[UR45], UPT ;  /* 0x00ff2c1a420075ea */ /* 0x0003e2000b800024 */
[----:B------:R-:W-:Y:S02]  /*36dd0*/  UIADD3 UR23, UPT, UPT, UR5, 0x100, URZ ;  /* 0x0000010005177890 */ /* 0x000fe4000fffe0ff */
[----:B0-----:R-:W-:-:S02]  /*36de0*/  UIADD3.64 UR52, UPT, UPT, UR60, 0x1700, URZ ;  /* 0x000017003c347897 */ /* 0x001fc4000fffe0ff */
[----:B------:R-:W-:Y:S02]  /*36df0*/  UIADD3.64 UR34, UPT, UPT, UR60, 0x2080, URZ ;  /* 0x000020803c227897 */ /* 0x000fe4000fffe0ff */
[----:B------:R-:W-:Y:S02]  /*36e00*/  UIADD3 UR22, UPT, UPT, UR5, 0x100, URZ ;  /* 0x0000010005167890 */ /* 0x000fe4000fffe0ff */
[----:B------:R-:W-:Y:S02]  /*36e10*/  UIADD3 UR37, UPT, UPT, UR5, 0x100, URZ ;  /* 0x0000010005257890 */ /* 0x000fe4000fffe0ff */
[----:B-1----:R-:W-:Y:S01]  /*36e20*/  UIADD3.64 UR44, UPT, UPT, UR60, 0x1f80, URZ ;  /* 0x00001f803c2c7897 */ /* 0x002fe2000fffe0ff */
[----:B------:R0:W-:Y:S01]  /*36e30*/  UTCHMMA gdesc[UR52], gdesc[UR20], tmem[UR63], tmem[UR30], idesc[UR31], UPT ;  /* 0x00ff1e14340075ea */ /* 0x0001e2000b80003f */
[----:B------:R-:W-:Y:S02]  /*36e40*/  UIADD3.64 UR66, UPT, UPT, UR60, 0x2100, URZ ;  /* 0x000021003c427897 */ /* 0x000fe4000fffe0ff */
[----:B------:R-:W-:-:S05]  /*36e50*/  UIADD3 UR36, UPT, UPT, UR5, 0x100, URZ ;  /* 0x0000010005247890 */ /* 0x000fca000fffe0ff */
[----:B------:R1:W-:Y:S01]  /*36e60*/  UTCHMMA gdesc[UR44], gdesc[UR18], tmem[UR62], tmem[UR74], idesc[UR75], !UPT ;  /* 0x00ff4a122c0075ea */ /* 0x0003e2000f80003e */
[----:B0-----:R-:W-:Y:S02]  /*36e70*/  UIADD3.64 UR30, UPT, UPT, UR60, 0x2000, URZ ;  /* 0x000020003c1e7897 */ /* 0x001fe4000fffe0ff */
[----:B------:R-:W-:Y:S02]  /*36e80*/  UIADD3.64 UR52, UPT, UPT, UR60, 0x2180, URZ ;  /* 0x000021803c347897 */ /* 0x000fe4000fffe0ff */
[----:B------:R-:W-:Y:S02]  /*36e90*/  UIADD3 UR63, UPT, UPT, UR5, 0x100, URZ ;  /* 0x00000100053f7890 */ /* 0x000fe4000fffe0ff */
[----:B-1----:R-:W-:-:S03]  /*36ea0*/  UIADD3.64 UR44, UPT, UPT, UR60, 0x2200, URZ ;  /* 0x000022003c2c7897 */ /* 0x002fc6000fffe0ff */
[----:B------:R0:W-:Y:S01]  /*36eb0*/  UTCHMMA gdesc[UR30], gdesc[UR28], tmem[UR13], tmem[UR72], idesc[UR73], UPT ;  /* 0x00ff481c1e0075ea */ /* 0x0001e2000b80000d */
[----:B------:R1:W-:Y:S01]  /*36ec0*/  UTCHMMA gdesc[UR34], gdesc[UR48], tmem[UR14], tmem[UR70], idesc[UR71], UPT ;  /* 0x00ff4630220075ea */ /* 0x0003e2000b80000e */
[----:B------:R2:W-:Y:S01]  /*36ed0*/  UTCHMMA gdesc[UR66], gdesc[UR40], tmem[UR15], tmem[UR56], idesc[UR57], UPT ;  /* 0x00ff3828420075ea */ /* 0x0005e2000b80000f */
[----:B------:R3:W-:Y:S03]  /*36ee0*/  UTCHMMA gdesc[UR52], gdesc[UR24], tmem[UR17], tmem[UR74], idesc[UR75], UPT ;  /* 0x00ff4a18340075ea */ /* 0x0007e6000b800011 */
[----:B------:R4:W-:Y:S01]  /*36ef0*/  UTCHMMA gdesc[UR44], gdesc[UR68], tmem[UR16], tmem[UR74], idesc[UR75], UPT ;  /* 0x00ff4a442c0075ea */ /* 0x0009e2000b800010 */
[----:B0-----:R-:W-:Y:S02]  /*36f00*/  UIADD3.64 UR30, UPT, UPT, UR60, 0x2280, URZ ;  /* 0x000022803c1e7897 */ /* 0x001fe4000fffe0ff */
[----:B-1----:R-:W-:Y:S02]  /*36f10*/  UIADD3.64 UR34, UPT, UPT, UR60, 0x2300, URZ ;  /* 0x000023003c227897 */ /* 0x002fe4000fffe0ff */
[----:B--2---:R-:W-:-:S02]  /*36f20*/  UIADD3.64 UR66, UPT, UPT, UR60, 0x2380, URZ ;  /* 0x000023803c427897 */ /* 0x004fc4000fffe0ff */
[----:B---3--:R-:W-:Y:S01]  /*36f30*/  UIADD3.64 UR52, UPT, UPT, UR60, 0x2400, URZ ;  /* 0x000024003c347897 */ /* 0x008fe2000fffe0ff */
[----:B----4-:R-:W-:Y:S02]  /*36f40*/  UMOV UR44, 0x0 ;  /* 0x00000000002c7882 */ /* 0x010fe40000000000 */
[----:B------:R0:W-:Y:S01]  /*36f50*/  UTCHMMA gdesc[UR30], gdesc[UR64], tmem[UR23], tmem[UR70], idesc[UR71], UPT ;  /* 0x00ff46401e0075ea */ /* 0x0001e2000b800017 */
[----:B------:R-:W-:Y:S01]  /*36f60*/  UMOV UR45, 0x8208010 ;  /* 0x08208010002d7882 */ /* 0x000fe20000000000 */
[----:B------:R1:W-:Y:S01]  /*36f70*/  UTCHMMA gdesc[UR34], gdesc[UR58], tmem[UR22], tmem[UR56], idesc[UR57], UPT ;  /* 0x00ff383a220075ea */ /* 0x0003e2000b800016 */
[----:B------:R-:W-:Y:S01]  /*36f80*/  UMOV UR16, 0x0 ;  /* 0x0000000000107882 */ /* 0x000fe20000000000 */
[----:B------:R2:W-:Y:S01]  /*36f90*/  UTCHMMA gdesc[UR66], gdesc[UR54], tmem[UR37], tmem[UR44], idesc[UR45], UPT ;  /* 0x00ff2c36420075ea */ /* 0x0005e2000b800025 */
[----:B------:R-:W-:Y:S01]  /*36fa0*/  UMOV UR17, 0x8208010 ;  /* 0x0820801000117882 */ /* 0x000fe20000000000 */
[----:B0-----:R-:W-:Y:S01]  /*36fb0*/  UMOV UR30, 0x0 ;  /* 0x00000000001e7882 */ /* 0x001fe20000000000 */
[----:B------:R-:W-:Y:S01]  /*36fc0*/  UMOV UR31, 0x8208010 ;  /* 0x08208010001f7882 */ /* 0x000fe20000000000 */
[----:B-1----:R-:W-:Y:S01]  /*36fd0*/  UMOV UR34, 0x0 ;  /* 0x0000000000227882 */ /* 0x002fe20000000000 */
[----:B------:R0:W-:Y:S01]  /*36fe0*/  UTCHMMA gdesc[UR52], gdesc[UR50], tmem[UR36], tmem[UR30], idesc[UR31], UPT ;  /* 0x00ff1e32340075ea */ /* 0x0001e2000b800024 */
[----:B--2---:R-:W-:Y:S01]  /*36ff0*/  UIADD3.64 UR44, UPT, UPT, UR60, 0x2480, URZ ;  /* 0x000024803c2c7897 */ /* 0x004fe2000fffe0ff */
[----:B------:R-:W-:Y:S01]  /*37000*/  UMOV UR35, 0x8208010 ;  /* 0x0820801000237882 */ /* 0x000fe20000000000 */
[----:B------:R-:W-:Y:S01]  /*37010*/  UMOV UR66, 0x0 ;  /* 0x0000000000427882 */ /* 0x000fe20000000000 */
[----:B------:R-:W-:Y:S01]  /*37020*/  UMOV UR67, 0x8208010 ;  /* 0x0820801000437882 */ /* 0x000fe20000000000 */
[----:B------:R-:W-:-:S02]  /*37030*/  UIADD3 UR57, UPT, UPT, UR5, 0x100, URZ ;  /* 0x0000010005397890 */ /* 0x000fc4000fffe0ff */
[----:B------:R-:W-:Y:S02]  /*37040*/  UIADD3 UR56, UPT, UPT, UR5, 0x180, URZ ;  /* 0x0000018005387890 */ /* 0x000fe4000fffe0ff */
[----:B0-----:R-:W-:Y:S01]  /*37050*/  UIADD3.64 UR30, UPT, UPT, UR60, 0x2500, URZ ;  /* 0x000025003c1e7897 */ /* 0x001fe2000fffe0ff */
[----:B------:R0:W-:Y:S01]  /*37060*/  UTCHMMA gdesc[UR44], gdesc[UR46], tmem[UR63], tmem[UR34], idesc[UR35], UPT ;  /* 0x00ff222e2c0075ea */ /* 0x0001e2000b80003f */
[----:B------:R-:W-:Y:S02]  /*37070*/  UIADD3.64 UR52, UPT, UPT, UR60, 0x2680, URZ ;  /* 0x000026803c347897 */ /* 0x000fe4000fffe0ff */
[----:B------:R-:W-:Y:S02]  /*37080*/  UIADD3 UR23, UPT, UPT, UR5, 0x180, URZ ;  /* 0x0000018005177890 */ /* 0x000fe4000fffe0ff */
[----:B------:R-:W-:Y:S02]  /*37090*/  UIADD3 UR22, UPT, UPT, UR5, 0x180, URZ ;  /* 0x0000018005167890 */ /* 0x000fe4000fffe0ff */
[----:B------:R-:W-:Y:S01]  /*370a0*/  UIADD3 UR37, UPT, UPT, UR5, 0x180, URZ ;  /* 0x0000018005257890 */ /* 0x000fe2000fffe0ff */
[----:B------:R1:W-:Y:S01]  /*370b0*/  UTCHMMA gdesc[UR30], gdesc[UR42], tmem[UR62], tmem[UR66], idesc[UR67], UPT ;  /* 0x00ff422a1e0075ea */ /* 0x0003e2000b80003e */
[----:B------:R-:W-:-:S02]  /*370c0*/  UIADD3 UR36, UPT, UPT, UR5, 0x180, URZ ;  /* 0x0000018005247890 */ /* 0x000fc4000fffe0ff */
[----:B0-----:R-:W-:Y:S02]  /*370d0*/  UIADD3.64 UR34, UPT, UPT, UR60, 0x2580, URZ ;  /* 0x000025803c227897 */ /* 0x001fe4000fffe0ff */
[----:B------:R-:W-:Y:S02]  /*370e0*/  UIADD3.64 UR44, UPT, UPT, UR60, 0x2700, URZ ;  /* 0x000027003c2c7897 */ /* 0x000fe4000fffe0ff */
[----:B------:R-:W-:Y:S02]  /*370f0*/  UIADD3 UR63, UPT, UPT, UR5, 0x180, URZ ;  /* 0x00000180053f7890 */ /* 0x000fe4000fffe0ff */
[----:B-1----:R-:W-:Y:S02]  /*37100*/  UIADD3.64 UR66, UPT, UPT, UR60, 0x2600, URZ ;  /* 0x000026003c427897 */ /* 0x002fe4000fffe0ff */
[----:B------:R-:W-:Y:S01]  /*37110*/  UIADD3.64 UR30, UPT, UPT, UR60, 0x2f80, URZ ;  /* 0x00002f803c1e7897 */ /* 0x000fe2000fffe0ff */
[----:B------:R0:W-:Y:S01]  /*37120*/  UTCHMMA gdesc[UR34], gdesc[UR38], tmem[UR13], tmem[UR72], idesc[UR73], UPT ;  /* 0x00ff4826220075ea */ /* 0x0001e2000b80000d */
[----:B------:R-:W-:-:S05]  /*37130*/  UIADD3 UR62, UPT, UPT, UR5, 0x180, URZ ;  /* 0x00000180053e7890 */ /* 0x000fca000fffe0ff */
[----:B------:R1:W-:Y:S01]  /*37140*/  UTCHMMA gdesc[UR66], gdesc[UR32], tmem[UR14], tmem[UR74], idesc[UR75], UPT ;  /* 0x00ff4a20420075ea */ /* 0x0003e2000b80000e */
[----:B------:R2:W-:Y:S01]  /*37150*/  UTCHMMA gdesc[UR52], gdesc[UR26], tmem[UR15], tmem[UR70], idesc[UR71], UPT ;  /* 0x00ff461a340075ea */ /* 0x0005e2000b80000f */
[----:B------:R3:W-:Y:S01]  /*37160*/  UTCHMMA gdesc[UR44], gdesc[UR20], tmem[UR57], tmem[UR16], idesc[UR17], UPT ;  /* 0x00ff10142c0075ea */ /* 0x0007e2000b800039 */
[----:B------:R4:W-:Y:S01]  /*37170*/  UTCHMMA gdesc[UR30], gdesc[UR18], tmem[UR56], tmem[UR74], idesc[UR75], !UPT ;  /* 0x00ff4a121e0075ea */ /* 0x0009e2000f800038 */
[----:B0-----:R-:W-:Y:S02]  /*37180*/  UIADD3.64 UR34, UPT, UPT, UR60, 0x3000, URZ ;  /* 0x000030003c227897 */ /* 0x001fe4000fffe0ff */
[----:B------:R-:W-:Y:S02]  /*37190*/  UIADD3 UR72, UPT, UPT, UR5, 0x180, URZ ;  /* 0x0000018005487890 */ /* 0x000fe4000fffe0ff */
[----:B------:R-:W-:Y:S01]  /*371a0*/  UIADD3 UR13, UPT, UPT, UR5, 0x180, URZ ;  /* 0x00000180050d7890 */ /* 0x000fe2000fffe0ff */
[----:B-1----:R-:W-:Y:S01]  /*371b0*/  UMOV UR66, 0x0 ;  /* 0x0000000000427882 */ /* 0x002fe20000000000 */
[----:B--2---:R-:W-:-:S02]  /*371c0*/  UIADD3.64 UR52, UPT, UPT, UR60, 0x3080, URZ ;  /* 0x000030803c347897 */ /* 0x004fc4000fffe0ff */
[----:B---3--:R-:W-:Y:S01]  /*371d0*/  UIADD3.64 UR44, UPT, UPT, UR60, 0x3100, URZ ;  /* 0x000031003c2c7897 */ /* 0x008fe2000fffe0ff */
[----:B------:R-:W-:Y:S01]  /*371e0*/  UTCHMMA gdesc[UR34], gdesc[UR28], tmem[UR23], tmem[UR74], idesc[UR75], UPT ;  /* 0x00ff4a1c220075ea */ /* 0x000fe2000b800017 */
[----:B----4-:R-:W-:Y:S01]  /*371f0*/  UIADD3.64 UR30, UPT, UPT, UR60, 0x3180, URZ ;  /* 0x000031803c1e7897 */ /* 0x010fe2000fffe0ff */
[----:B------:R-:W-:Y:S01]  /*37200*/  UMOV UR67, 0x8208010 ;  /* 0x0820801000437882 */ /* 0x000fe20000000000 */
[----:B------:R-:W-:-:S03]  /*37210*/  UIADD3.64 UR70, UPT, UPT, UR60, 0x3200, URZ ;  /* 0x000032003c467897 */ /* 0x000fc6000fffe0ff */
[----:B------:R0:W-:Y:S01]  /*37220*/  UTCHMMA gdesc[UR52], gdesc[UR48], tmem[UR22], tmem[UR74], idesc[UR75], UPT ;  /* 0x00ff4a30340075ea */ /* 0x0001e2000b800016 */
[----:B------:R-:W-:Y:S01]  /*37230*/  UIADD3.64 UR56, UPT, UPT, UR60, 0x3300, URZ ;  /* 0x000033003c387897 */ /* 0x000fe2000fffe0ff */
[----:B------:R1:W-:Y:S01]  /*37240*/  UTCHMMA gdesc[UR44], gdesc[UR40], tmem[UR37], tmem[UR66], idesc[UR67], UPT ;  /* 0x00ff42282c0075ea */ /* 0x0003e2000b800025 */
[----:B------:R-:W-:Y:S01]  /*37250*/  UIADD3 UR14, UPT, UPT, UR5, 0x180, URZ ;  /* 0x00000180050e7890 */ /* 0x000fe2000fffe0ff */
[----:B------:R2:W-:Y:S01]  /*37260*/  UTCHMMA gdesc[UR30], gdesc[UR24], tmem[UR36], tmem[UR66], idesc[UR67], UPT ;  /* 0x00ff42181e0075ea */ /* 0x0005e2000b800024 */
[----:B------:R-:W-:Y:S02]  /*37270*/  UIADD3 UR15, UPT, UPT, UR5, 0x180, URZ ;  /* 0x00000180050f7890 */ /* 0x000fe4000fffe0ff */
[----:B------:R-:W-:Y:S02]  /*37280*/  UIADD3 UR16, UPT, UPT, UR5, 0x180, URZ ;  /* 0x0000018005107890 */ /* 0x000fe4000fffe0ff */
[----:B------:R-:W-:Y:S01]  /*37290*/  UIADD3 UR17, UPT, UPT, UR5, 0x180, URZ ;  /* 0x0000018005117890 */ /* 0x000fe2000fffe0ff */
[----:B0-----:R-:W-:Y:S01]  /*372a0*/  UMOV UR48, 0x0 ;  /* 0x0000000000307882 */ /* 0x001fe20000000000 */
[----:B------:R-:W-:Y:S01]  /*372b0*/  UMOV UR49, 0x8208010 ;  /* 0x0820801000317882 */ /* 0x000fe20000000000 */
[----:B-1----:R-:W-:Y:S01]  /*372c0*/  UMOV UR40, 0x0 ;  /* 0x0000000000287882 */ /* 0x002fe20000000000 */
[----:B--2---:R-:W-:Y:S01]  /*372d0*/  UIADD3.64 UR66, UPT, UPT, UR60, 0x3280, URZ ;  /* 0x000032803c427897 */ /* 0x004fe2000fffe0ff */
[----:B------:R0:W-:Y:S01]  /*372e0*/  UTCHMMA gdesc[UR70], gdesc[UR68], tmem[UR72], tmem[UR48], idesc[UR49], UPT ;  /* 0x00ff3044460075ea */ /* 0x0001e2000b800048 */
[----:B------:R-:W-:Y:S01]  /*372f0*/  UMOV UR41, 0x8208010 ;  /* 0x0820801000297882 */ /* 0x000fe20000000000 */
[----:B------:R-:W-:-:S02]  /*37300*/  UIADD3.64 UR52, UPT, UPT, UR60, 0x3380, URZ ;  /* 0x000033803c347897 */ /* 0x000fc4000fffe0ff */
[----:B------:R-:W-:Y:S02]  /*37310*/  UIADD3.64 UR44, UPT, UPT, UR60, 0x3480, URZ ;  /* 0x000034803c2c7897 */ /* 0x000fe4000fffe0ff */
[----:B------:R-:W-:Y:S02]  /*37320*/  UIADD3 UR18, UPT, UPT, UR5, 0x180, URZ ;  /* 0x0000018005127890 */ /* 0x000fe4000fffe0ff */
[----:B------:R1:W-:Y:S01]  /*37330*/  UTCHMMA gdesc[UR66], gdesc[UR64], tmem[UR63], tmem[UR40], idesc[UR41], UPT ;  /* 0x00ff2840420075ea */ /* 0x0003e2000b80003f */
[----:B------:R-:W-:Y:S02]  /*37340*/  UIADD3.64 UR36, UPT, UPT, UR60, 0x3580, URZ ;  /* 0x000035803c247897 */ /* 0x000fe4000fffe0ff */
[----:B0-----:R-:W-:Y:S02]  /*37350*/  UIADD3.64 UR48, UPT, UPT, UR60, 0x3400, URZ ;  /* 0x000034003c307897 */ /* 0x001fe4000fffe0ff */
[----:B------:R-:W-:Y:S02]  /*37360*/  UIADD3 UR19, UPT, UPT, UR5, 0x180, URZ ;  /* 0x0000018005137890 */ /* 0x000fe4000fffe0ff */
[----:B------:R-:W-:Y:S01]  /*37370*/  UIADD3.64 UR30, UPT, UPT, UR60, 0x3600, URZ ;  /* 0x000036003c1e7897 */ /* 0x000fe2000fffe0ff */
[----:B------:R-:W-:Y:S01]  /*37380*/  UMOV UR68, 0x0 ;  /* 0x0000000000447882 */ /* 0x000fe20000000000 */
[----:B-1----:R-:W-:Y:S01]  /*37390*/  UIADD3.64 UR40, UPT, UPT, UR60, 0x3500, URZ ;  /* 0x000035003c287897 */ /* 0x002fe2000fffe0ff */
[----:B------:R-:W-:Y:S01]  /*373a0*/  UMOV UR69, 0x8208010 ;  /* 0x0820801000457882 */ /* 0x000fe20000000000 */
[----:B------:R-:W-:Y:S01]  /*373b0*/  UIADD3.64 UR24, UPT, UPT, UR60, 0x3680, URZ ;  /* 0x000036803c187897 */ /* 0x000fe2000fffe0ff */
[----:B------:R0:W-:Y:S01]  /*373c0*/  UTCHMMA gdesc[UR56], gdesc[UR58], tmem[UR13], tmem[UR68], idesc[UR69], UPT ;  /* 0x00ff443a380075ea */ /* 0x0001e2000b80000d */
[----:B------:R-:W-:-:S02]  /*373d0*/  UIADD3 UR73, UPT, UPT, UR5, 0x180, URZ ;  /* 0x0000018005497890 */ /* 0x000fc4000fffe0ff */
[----:B------:R-:W-:Y:S01]  /*373e0*/  UIADD3.64 UR60, UPT, UPT, UR60, 0x3700, URZ ;  /* 0x000037003c3c7897 */ /* 0x000fe2000fffe0ff */
[----:B------:R-:W-:Y:S01]  /*373f0*/  UMOV UR66, 0x0 ;  /* 0x0000000000427882 */ /* 0x000fe20000000000 */
[----:B------:R-:W-:Y:S01]  /*37400*/  UMOV UR67, 0x8208010 ;  /* 0x0820801000437882 */ /* 0x000fe20000000000 */
[----:B------:R-:W-:Y:S01]  /*37410*/  UMOV UR64, 0x0 ;  /* 0x0000000000407882 */ /* 0x000fe20000000000 */
[----:B------:R-:W-:Y:S01]  /*37420*/  UMOV UR65, 0x8208010 ;  /* 0x0820801000417882 */ /* 0x000fe20000000000 */
[----:B------:R-:W-:Y:S01]  /*37430*/  UMOV UR70, 0x0 ;  /* 0x0000000000467882 */ /* 0x000fe20000000000 */
[----:B------:R-:W-:Y:S01]  /*37440*/  UMOV UR71, 0x8208010 ;  /* 0x0820801000477882 */ /* 0x000fe20000000000 */
[----:B------:R0:W-:Y:S01]  /*37450*/  UTCHMMA gdesc[UR52], gdesc[UR54], tmem[UR14], tmem[UR66], idesc[UR67], UPT ;  /* 0x00ff4236340075ea */ /* 0x0001e2000b80000e */
[----:B------:R0:W-:Y:S01]  /*37460*/  UTCHMMA gdesc[UR48], gdesc[UR50], tmem[UR15], tmem[UR64], idesc[UR65], UPT ;  /* 0x00ff4032300075ea */ /* 0x0001e2000b80000f */
[----:B------:R0:W-:Y:S01]  /*37470*/  UTCHMMA gdesc[UR44], gdesc[UR46], tmem[UR16], tmem[UR70], idesc[UR71], UPT ;  /* 0x00ff462e2c0075ea */ /* 0x0001e2000b800010 */
[----:B------:R-:W-:Y:S01]  /*37480*/  UMOV UR34, 0x0 ;  /* 0x0000000000227882 */ /* 0x000fe20000000000 */
[----:B------:R-:W-:Y:S01]  /*37490*/  UMOV UR35, 0x8208010 ;  /* 0x0820801000237882 */ /* 0x000fe20000000000 */
[----:B------:R0:W-:Y:S01]  /*374a0*/  UTCHMMA gdesc[UR40], gdesc[UR42], tmem[UR17], tmem[UR68], idesc[UR69], UPT ;  /* 0x00ff442a280075ea */ /* 0x0001e2000b800011 */
[----:B------:R-:W-:Y:S01]  /*374b0*/  UMOV UR28, 0x0 ;  /* 0x00000000001c7882 */ /* 0x000fe20000000000 */
[----:B------:R-:W-:Y:S01]  /*374c0*/  UMOV UR29, 0x8208010 ;  /* 0x08208010001d7882 */ /* 0x000fe20000000000 */
[----:B------:R0:W-:Y:S01]  /*374d0*/  UTCHMMA gdesc[UR36], gdesc[UR38], tmem[UR18], tmem[UR74], idesc[UR75], UPT ;  /* 0x00ff4a26240075ea */ /* 0x0001e2000b800012 */
[----:B------:R-:W-:Y:S01]  /*374e0*/  UMOV UR22, 0x0 ;  /* 0x0000000000167882 */ /* 0x000fe20000000000 */
[----:B------:R-:W-:Y:S01]  /*374f0*/  UMOV UR23, 0x8208010 ;  /* 0x0820801000177882 */ /* 0x000fe20000000000 */
[----:B------:R0:W-:Y:S01]  /*37500*/  UTCHMMA gdesc[UR30], gdesc[UR32], tmem[UR19], tmem[UR34], idesc[UR35], UPT ;  /* 0x00ff22201e0075ea */ /* 0x0001e2000b800013 */
[----:B------:R0:W-:Y:S01]  /*37510*/  UTCHMMA gdesc[UR24], gdesc[UR26], tmem[UR62], tmem[UR28], idesc[UR29], UPT ;  /* 0x00ff1c1a180075ea */ /* 0x0001e2000b80003e */
[----:B------:R0:W-:Y:S01]  /*37520*/  UTCHMMA gdesc[UR60], gdesc[UR20], tmem[UR73], tmem[UR22], idesc[UR23], UPT ;  /* 0x00ff16143c0075ea */ /* 0x0001e2000b800049 */
[----:B------:R0:W-:Y:S01]  /*37530*/  UTCBAR [UR12], URZ ;  /* 0x000000ff0c0073e9 */ /* 0x0001e200080000ff */
[----:B------:R-:W-:Y:S01]  /*37540*/  NOP ;  /* 0x0000000000007918 */ /* 0x000fe20000000000 */
.L_x_6:
[----:B-----5:R-:W1:Y:S01]  /*37550*/  LDC R90, c[0x0][0x3a0] ;  /* 0x0000e800ff5a7b82 */ /* 0x020e620000000800 */
[----:B------:R3:W-:Y:S01]  /*37560*/  STL [R1+0x26e4], RZ ;  /* 0x0026e4ff01007387 */ /* 0x0007e20000100800 */
[----:B--2---:R-:W-:-:S03]  /*37570*/  IMAD.SHL.U32 R92, R92, 0x100, RZ ;  /* 0x000001005c5c7824 */ /* 0x004fc600078e00ff */
[----:B------:R3:W-:Y:S01]  /*37580*/  STL [R1+0x26b8], RZ ;  /* 0x0026b8ff01007387 */ /* 0x0007e20000100800 */
[----:B-1----:R-:W-:-:S05]  /*37590*/  VIADD R90, R90, 0xff ;  /* 0x000000ff5a5a7836 */ /* 0x002fca0000000000 */
[----:B------:R-:W-:-:S04]  /*375a0*/  SHF.R.S32.HI R5, RZ, 0x1f, R90 ;  /* 0x0000001fff057819 */ /* 0x000fc8000001145a */
[----:B------:R-:W-:Y:S02]  /*375b0*/  LEA.HI R90, R5, R90, RZ, 0x8 ;  /* 0x0000005a055a7211 */ /* 0x000fe400078f40ff */
[----:B------:R-:W1:Y:S02]  /*375c0*/  LDC R5, c[0x0][0x3ac] ;  /* 0x0000eb00ff057b82 */ /* 0x000e640000000800 */
[----:B------:R-:W-:-:S04]  /*375d0*/  SHF.R.S32.HI R90, RZ, 0x8, R90 ;  /* 0x00000008ff5a7819 */ /* 0x000fc8000001145a */
[----:B------:R-:W-:-:S05]  /*375e0*/  VIMNMX R90, PT, PT, R90, 0x1, !PT ;  /* 0x000000015a5a7848 */ /* 0x000fca0007fe0100 */
[----:B------:R-:W-:-:S05]  /*375f0*/  VIADD R90, R90, 0xffffffff ;  /* 0xffffffff5a5a7836 */ /* 0x000fca0000000000 */
[----:B------:R-:W-:Y:S01]  /*37600*/  ISETP.NE.U32.AND P3, PT, R90, RZ, PT ;  /* 0x000000ff5a00720c */ /* 0x000fe20003f65070 */
[----:B-1----:R-:W-:-:S12]  /*37610*/  IMAD.SHL.U32 R93, R5, 0x100, RZ ;  /* 0x00000100055d7824 */ /* 0x002fd800078e00ff */
[----:B---3--:R-:W-:Y:S05]  /*37620*/  @!P3 BRA `(.L_x_7) ;  /* 0x0000060c007cb947 */ /* 0x008fea0003800000 */
[----:B------:R-:W2:Y:S01]  /*37630*/  LDL.LU R5, [R1+0x2800] ;  /* 0x0028000001057983 */ /* 0x000ea20000300800 */
[----:B0-----:R-:W-:Y:S02]  /*37640*/  UIADD3.64 UR42, UPT, UPT, UR8, 0x700, URZ ;  /* 0x00000700082a7897 */ /* 0x001fe4000fffe0ff */
[----:B------:R-:W-:Y:S01]  /*37650*/  UIADD3.64 UR16, UPT, UPT, UR8, 0x80, URZ ;  /* 0x0000008008107897 */ /* 0x000fe2000fffe0ff */
[----:B------:R-:W3:Y:S01]  /*37660*/  LDL.LU R91, [R1+0x2804] ;  /* 0x00280400015b7983 */ /* 0x000ee20000300800 */
[----:B------:R-:W-:Y:S02]  /*37670*/  UIADD3.64 UR42, UPT, UPT, UR8, 0xf80, URZ ;  /* 0x00000f80082a7897 */ /* 0x000fe4000fffe0ff */
[----:B------:R-:W-:Y:S02]  /*37680*/  UIADD3.64 UR42, UPT, UPT, UR8, 0x1000, URZ ;  /* 0x00001000082a7897 */ /* 0x000fe4000fffe0ff */
[----:B------:R-:W-:Y:S02]  /*37690*/  UIADD3.64 UR42, UPT, UPT, UR8, 0x1080, URZ ;  /* 0x00001080082a7897 */ /* 0x000fe4000fffe0ff */
[----:B------:R-:W-:-:S02]  /*376a0*/  UIADD3.64 UR44, UPT, UPT, UR8, 0x1100, URZ ;  /* 0x00001100082c7897 */ /* 0x000fc4000fffe0ff */
[----:B------:R-:W-:Y:S02]  /*376b0*/  UIADD3.64 UR46, UPT, UPT, UR8, 0x1180, URZ ;  /* 0x00001180082e7897 */ /* 0x000fe4000fffe0ff */
[----:B------:R-:W-:Y:S02]  /*376c0*/  UIADD3.64 UR42, UPT, UPT, UR8, 0x1200, URZ ;  /* 0x00001200082a7897 */ /* 0x000fe4000fffe0ff */
        /* <DEDUP_REMOVED lines=51> */
[----:B------:R-:W-:Y:S01]  /*37a00*/  UIADD3.64 UR40, UPT, UPT, UR10, 0xc04, URZ ;  /* 0x00000c040a287897 */ /* 0x000fe2000fffe0ff */
[----:B------:R-:W-:Y:S01]  /*37a10*/  UMOV UR13, 0x40004040 ;  /* 0x40004040000d7882 */ /* 0x000fe20000000000 */
        /* <DEDUP_REMOVED lines=15> */
[----:B------:R-:W-:Y:S01]  /*37b10*/  UIADD3.64 UR72, UPT, UPT, UR8, 0x3700, URZ ;  /* 0x0000370008487897 */ /* 0x000fe2000fffe0ff */
[----:B--2---:R-:W-:Y:S02]  /*37b20*/  R2UR UR12, R5 ;  /* 0x00000000050c72ca */ /* 0x004fe400000e0000 */
[----:B------:R-:W-:Y:S02]  /*37b30*/  SHF.R.S32.HI R5, RZ, 0x1f, R93 ;  /* 0x0000001fff057819 */ /* 0x000fe4000001145d */
[----:B---3--:R-:W-:Y:S02]  /*37b40*/  LOP3.LUT R90, R91, 0x8000000, RZ, 0xfc, !PT ;  /* 0x080000005b5a7812 */ /* 0x008fe400078efcff */
[----:B------:R-:W-:-:S03]  /*37b50*/  SHF.L.U64.HI R5, R93, 0x1, R5 ;  /* 0x000000015d057819 */ /* 0x000fc60000010205 */
[----:B------:R0:W-:Y:S04]  /*37b60*/  STL [R1+0x4320], R90 ;  /* 0x0043205a01007387 */ /* 0x0001e80000100800 */
[----:B------:R1:W-:Y:S01]  /*37b70*/  STL [R1+0x36e8], RZ ;  /* 0x0036e8ff01007387 */ /* 0x0003e20000100800 */
[----:B0-----:R-:W-:Y:S02]  /*37b80*/  IMAD.SHL.U32 R90, R93, 0x2, RZ ;  /* 0x000000025d5a7824 */ /* 0x001fe400078e00ff */
[----:B------:R-:W-:-:S05]  /*37b90*/  IMAD.MOV.U32 R93, RZ, RZ, 0x1 ;  /* 0x00000001ff5d7424 */ /* 0x000fca00078e00ff */
[----:B------:R1:W-:Y:S01]  /*37ba0*/  STL [R1+0x3690], R93 ;  /* 0x0036905d01007387 */ /* 0x0003e20000100800 */
[----:B------:R-:W-:-:S04]  /*37bb0*/  SHF.R.S32.HI R91, RZ, 0x1f, R92 ;  /* 0x0000001fff5b7819 */ /* 0x000fc8000001145c */
[C---:B------:R-:W-:Y:S01]  /*37bc0*/  SHF.L.U64.HI R91, R92.reuse, 0x1, R91 ;  /* 0x000000015c5b7819 */ /* 0x040fe2000001025b */
[----:B------:R-:W-:-:S07]  /*37bd0*/  IMAD.SHL.U32 R92, R92, 0x2, RZ ;  /* 0x000000025c5c7824 */ /* 0x000fce00078e00ff */
.L_x_10:
[----:B-1----:R-:W2:Y:S02]  /*37be0*/  LDL.LU R93, [R1+0x26b8] ;  /* 0x0026b800015d7983 */ /* 0x002ea40000300800 */
[----:B--2---:R-:W-:-:S04]  /*37bf0*/  SHF.L.U32 R93, R93, 0x1f, RZ ;  /* 0x0000001f5d5d7819 */ /* 0x004fc800000006ff */
[----:B0-----:R-:W0:Y:S02]  /*37c00*/  SYNCS.PHASECHK.TRANS64.TRYWAIT P3, [UR4], R93 ;  /* 0x0000005dff0075a7 */ /* 0x001e240008061104 */
[----:B0----5:R-:W-:Y:S05]  /*37c10*/  @!P3 BRA `(.L_x_8) ;  /* 0x000007340074b947 */ /* 0x021fea0003800000 */
.L_x_16:
[----:B------:R0:W-:Y:S04]  /*37c20*/  STL.64 [R1+0x6e48], R82 ;  /* 0x006e485201007387 */ /* 0x0001e80000100a00 */
[----:B0-----:R-:W2:Y:S04]  /*37c30*/  LDL.LU.64 R82, [R1+0x800] ;  /* 0x0008000001527983 */ /* 0x001ea80000300a00 */
[----:B------:R0:W-:Y:S04]  /*37c40*/  STL.64 [R1+0x6e40], R84 ;  /* 0x006e405401007387 */ /* 0x0001e80000100a00 */
[----:B0-----:R-:W3:Y:S04]  /*37c50*/  LDL.LU.64 R84, [R1+0x830] ;  /* 0x0008300001547983 */ /* 0x001ee80000300a00 */
[----:B------:R0:W-:Y:S04]  /*37c60*/  STL.64 [R1+0x6e38], R86 ;  /* 0x006e385601007387 */ /* 0x0001e80000100a00 */
[----:B0-----:R-:W4:Y:S04]  /*37c70*/  LDL.LU.64 R86, [R1+0x828] ;  /* 0x0008280001567983 */ /* 0x001f280000300a00 */
[----:B------:R0:W-:Y:S04]  /*37c80*/  STL.64 [R1+0x6e30], R88 ;  /* 0x006e305801007387 */ /* 0x0001e80000100a00 */
[----:B0-----:R-:W2:Y:S04]  /*37c90*/  LDL.LU.64 R88, [R1+0x820] ;  /* 0x0008200001587983 */ /* 0x001ea80000300a00 */
        /* <DEDUP_REMOVED lines=642> */
[----:B------:R0:W-:Y:S04]  /*3a4c0*/  STL.64 [R1+0x6e50], R12 ;  /* 0x006e500c01007387 */ /* 0x0001e80000100a00 */
[----:B0-----:R-:W2:Y:S04]  /*3a4d0*/  LDL.LU.64 R12, [R1+0x818] ;  /* 0x00081800010c7983 */ /* 0x001ea80000300a00 */
[----:B------:R-:W-:Y:S04]  /*3a4e0*/  STL [R1+0x4b44], R5 ;  /* 0x004b440501007387 */ /* 0x000fe80000100800 */
[----:B------:R0:W-:Y:S04]  /*3a4f0*/  STL.64 [R1+0x6e58], R4 ;  /* 0x006e580401007387 */ /* 0x0001e80000100a00 */
[----:B0-----:R-:W2:Y:S04]  /*3a500*/  LDL.LU.64 R4, [R1+0x808] ;  /* 0x0008080001047983 */ /* 0x001ea80000300a00 */
[----:B------:R-:W-:Y:S04]  /*3a510*/  STL [R1+0x4b40], R38 ;  /* 0x004b402601007387 */ /* 0x000fe80000100800 */
[----:B------:R-:W-:Y:S04]  /*3a520*/  STL [R1+0x4b3c], R39 ;  /* 0x004b3c2701007387 */ /* 0x000fe80000100800 */
[----:B------:R0:W-:Y:S04]  /*3a530*/  STL.64 [R1+0x6e60], R38 ;  /* 0x006e602601007387 */ /* 0x0001e80000100a00 */
[----:B0-----:R-:W2:Y:S04]  /*3a540*/  LDL.LU.64 R38, [R1+0x810] ;  /* 0x0008100001267983 */ /* 0x001ea80000300a00 */
[----:B------:R-:W-:Y:S04]  /*3a550*/  STL [R1+0x4b38], R6 ;  /* 0x004b380601007387 */ /* 0x000fe80000100800 */
[----:B------:R-:W-:Y:S04]  /*3a560*/  STL [R1+0x4b34], R7 ;  /* 0x004b340701007387 */ /* 0x000fe80000100800 */
[----:B------:R-:W-:Y:S04]  /*3a570*/  STL.64 [R1+0x6e68], R6 ;  /* 0x006e680601007387 */ /* 0x000fe80000100a00 */
        /* <DEDUP_REMOVED lines=104> */
[----:B------:R-:W-:Y:S01]  /*3ac00*/  STL [R1+0x4cd8], R0 ;  /* 0x004cd80001007387 */ /* 0x000fe20000100800 */
[----:B--2---:R-:W-:-:S02]  /*3ac10*/  IADD3 R3, P4, PT, R82, R92, RZ ;  /* 0x0000005c52037210 */ /* 0x004fc40007f9e0ff */
[-C--:B------:R-:W-:Y:S01]  /*3ac20*/  IADD3 R2, P3, PT, R4, R92.reuse, RZ ;  /* 0x0000005c04027210 */ /* 0x080fe20007f7e0ff */
[----:B------:R-:W-:Y:S02]  /*3ac30*/  STL [R1+0x4e50], R0 ;  /* 0x004e500001007387 */ /* 0x000fe40000100800 */
[--C-:B------:R-:W-:Y:S01]  /*3ac40*/  IMAD.X R7, R83, 0x1, R91.reuse, P4 ;  /* 0x0000000153077824 */ /* 0x100fe200020e065b */
[----:B------:R-:W-:Y:S01]  /*3ac50*/  IADD3 R6, P4, PT, R38, R92, RZ ;  /* 0x0000005c26067210 */ /* 0x000fe20007f9e0ff */
[----:B------:R-:W-:Y:S04]  /*3ac60*/  STL [R1+0x4e78], R0 ;  /* 0x004e780001007387 */ /* 0x000fe80000100800 */
[----:B------:R-:W-:Y:S04]  /*3ac70*/  STL [R1+0x4f08], R0 ;  /* 0x004f080001007387 */ /* 0x000fe80000100800 */
[----:B------:R-:W-:Y:S04]  /*3ac80*/  STL [R1+0x4f48], R0 ;  /* 0x004f480001007387 */ /* 0x000fe80000100800 */
[----:B------:R-:W-:Y:S04]  /*3ac90*/  STL [R1+0x4f98], R0 ;  /* 0x004f980001007387 */ /* 0x000fe80000100800 */
[----:B------:R-:W-:Y:S04]  /*3aca0*/  STL [R1+0x4fc8], R0 ;  /* 0x004fc80001007387 */ /* 0x000fe80000100800 */
[----:B------:R-:W-:Y:S04]  /*3acb0*/  STL [R1+0x3f4c], R3 ;  /* 0x003f4c0301007387 */ /* 0x000fe80000100800 */
[----:B------:R0:W-:Y:S04]  /*3acc0*/  STL [R1+0x3f50], R2 ;  /* 0x003f500201007387 */ /* 0x0001e80000100800 */
[----:B0-----:R-:W2:Y:S04]  /*3acd0*/  LDL.LU.64 R2, [R1+0x838] ;  /* 0x0008380001027983 */ /* 0x001ea80000300a00 */
[----:B------:R0:W-:Y:S04]  /*3ace0*/  STL [R1+0x800], R7 ;  /* 0x0008000701007387 */ /* 0x0001e80000100800 */
[----:B------:R-:W2:Y:S04]  /*3acf0*/  LDL.LU.64 R82, [R1+0x840] ;  /* 0x0008400001527983 */ /* 0x000ea80000300a00 */
[----:B------:R1:W-:Y:S01]  /*3ad00*/  STL [R1+0x3f54], R6 ;  /* 0x003f540601007387 */ /* 0x0003e20000100800 */
[----:B0-----:R-:W-:-:S03]  /*3ad10*/  IMAD.X R7, R5, 0x1, R91, P3 ;  /* 0x0000000105077824 */ /* 0x001fc600018e065b */
[----:B------:R-:W2:Y:S01]  /*3ad20*/  LDL.LU.64 R4, [R1+0x848] ;  /* 0x0008480001047983 */ /* 0x000ea20000300a00 */
[----:B-1----:R-:W-:-:S05]  /*3ad30*/  IADD3 R6, P5, PT, R12, R92, RZ ;  /* 0x0000005c0c067210 */ /* 0x002fca0007fbe0ff */
[----:B------:R0:W-:Y:S01]  /*3ad40*/  STL [R1+0x3f58], R6 ;  /* 0x003f580601007387 */ /* 0x0001e20000100800 */
[----:B------:R-:W-:-:S03]  /*3ad50*/  IMAD.X R8, R13, 0x1, R91, P5 ;  /* 0x000000010d087824 */ /* 0x000fc600028e065b */
[----:B------:R1:W-:Y:S01]  /*3ad60*/  STL [R1+0x808], R7 ;  /* 0x0008080701007387 */ /* 0x0003e20000100800 */
[----:B0-----:R-:W-:Y:S01]  /*3ad70*/  IMAD.X R6, R39, 0x1, R91, P4 ;  /* 0x0000000127067824 */ /* 0x001fe200020e065b */
[----:B-1----:R-:W-:-:S04]  /*3ad80*/  IADD3 R7, P3, PT, R88, R92, RZ ;  /* 0x0000005c58077210 */ /* 0x002fc80007f7e0ff */
[----:B------:R4:W-:Y:S04]  /*3ad90*/  STL [R1+0x810], R6 ;  /* 0x0008100601007387 */ /* 0x0009e80000100800 */
[----:B------:R-:W-:Y:S04]  /*3ada0*/  STL [R1+0x818], R8 ;  /* 0x0008180801007387 */ /* 0x000fe80000100800 */
[----:B------:R-:W2:Y:S01]  /*3adb0*/  LDL.LU.64 R12, [R1+0x850] ;  /* 0x00085000010c7983 */ /* 0x000ea20000300a00 */
[----:B----4-:R-:W-:-:S03]  /*3adc0*/  IADD3 R6, P4, PT, R86, R92, RZ ;  /* 0x0000005c56067210 */ /* 0x010fc60007f9e0ff */
[----:B------:R3:W-:Y:S04]  /*3add0*/  STL [R1+0x3f5c], R7 ;  /* 0x003f5c0701007387 */ /* 0x0007e80000100800 */
[----:B------:R-:W4:Y:S04]  /*3ade0*/  LDL.LU.64 R24, [R1+0x858] ;  /* 0x0008580001187983 */ /* 0x000f280000300a00 */
[----:B------:R0:W-:Y:S01]  /*3adf0*/  STL [R1+0x3f60], R6 ;  /* 0x003f600601007387 */ /* 0x0001e20000100800 */
[----:B---3--:R-:W-:-:S03]  /*3ae00*/  IADD3 R7, P5, PT, R84, R92, RZ ;  /* 0x0000005c54077210 */ /* 0x008fc60007fbe0ff */
[----:B------:R-:W3:Y:S01]  /*3ae10*/  LDL.LU.64 R8, [R1+0x860] ;  /* 0x0008600001087983 */ /* 0x000ee20000300a00 */
[----:B0-----:R-:W-:-:S03]  /*3ae20*/  IMAD.X R6, R89, 0x1, R91, P3 ;  /* 0x0000000159067824 */ /* 0x001fc600018e065b */
[----:B------:R0:W-:Y:S04]  /*3ae30*/  STL [R1+0x3f64], R7 ;  /* 0x003f640701007387 */ /* 0x0001e80000100800 */
[----:B------:R1:W-:Y:S01]  /*3ae40*/  STL [R1+0x820], R6 ;  /* 0x0008200601007387 */ /* 0x0003e20000100800 */
[--C-:B0-----:R-:W-:Y:S02]  /*3ae50*/  IMAD.X R7, R87, 0x1, R91.reuse, P4 ;  /* 0x0000000157077824 */ /* 0x101fe400020e065b */
[----:B-1----:R-:W-:-:S03]  /*3ae60*/  IMAD.X R6, R85, 0x1, R91, P5 ;  /* 0x0000000155067824 */ /* 0x002fc600028e065b */
[----:B------:R-:W-:Y:S04]  /*3ae70*/  STL [R1+0x828], R7 ;  /* 0x0008280701007387 */ /* 0x000fe80000100800 */
[----:B------:R0:W-:Y:S04]  /*3ae80*/  STL [R1+0x830], R6 ;  /* 0x0008300601007387 */ /* 0x0001e80000100800 */
[----:B0-----:R-:W3:Y:S01]  /*3ae90*/  LDL.LU.64 R6, [R1+0x868] ;  /* 0x0008680001067983 */ /* 0x001ee20000300a00 */
[----:B--2---:R-:W-:-:S05]  /*3aea0*/  IADD3 R38, P3, PT, R2, R92, RZ ;  /* 0x0000005c02267210 */ /* 0x004fca0007f7e0ff */
[----:B------:R0:W-:Y:S01]  /*3aeb0*/  STL [R1+0x3f68], R38 ;  /* 0x003f682601007387 */ /* 0x0001e20000100800 */
[----:B------:R-:W-:-:S03]  /*3aec0*/  IADD3 R84, P4, PT, R82, R92, RZ ;  /* 0x0000005c52547210 */ /* 0x000fc60007f9e0ff */
[----:B0-----:R-:W2:Y:S01]  /*3aed0*/  LDL.LU.64 R38, [R1+0x870] ;  /* 0x0008700001267983 */ /* 0x001ea20000300a00 */
[----:B------:R-:W-:-:S03]  /*3aee0*/  IADD3 R85, P5, PT, R4, R92, RZ ;  /* 0x0000005c04557210 */ /* 0x000fc60007fbe0ff */
[----:B------:R0:W-:Y:S01]  /*3aef0*/  STL [R1+0x3f6c], R84 ;  /* 0x003f6c5401007387 */ /* 0x0001e20000100800 */
[--C-:B------:R-:W-:Y:S02]  /*3af00*/  IMAD.X R83, R83, 0x1, R91.reuse, P4 ;  /* 0x0000000153537824 */ /* 0x100fe400020e065b */
[--C-:B------:R-:W-:Y:S02]  /*3af10*/  IMAD.X R4, R5, 0x1, R91.reuse, P5 ;  /* 0x0000000105047824 */ /* 0x100fe400028e065b */
[----:B0-----:R-:W-:Y:S02]  /*3af20*/  IMAD.X R84, R3, 0x1, R91, P3 ;  /* 0x0000000103547824 */ /* 0x001fe400018e065b */
[----:B------:R-:W2:Y:S04]  /*3af30*/  LDL.LU.64 R2, [R1+0x878] ;  /* 0x0008780001027983 */ /* 0x000ea80000300a00 */
[----:B------:R-:W-:Y:S04]  /*3af40*/  STL [R1+0x3f70], R85 ;  /* 0x003f705501007387 */ /* 0x000fe80000100800 */
[----:B------:R-:W-:Y:S04]  /*3af50*/  STL [R1+0x838], R84 ;  /* 0x0008385401007387 */ /* 0x000fe80000100800 */
[----:B------:R-:W-:Y:S04]  /*3af60*/  STL [R1+0x840], R83 ;  /* 0x0008405301007387 */ /* 0x000fe80000100800 */
[----:B------:R0:W-:Y:S04]  /*3af70*/  STL [R1+0x848], R4 ;  /* 0x0008480401007387 */ /* 0x0001e80000100800 */
[----:B0-----:R-:W2:Y:S01]  /*3af80*/  LDL.LU.64 R4, [R1+0x880] ;  /* 0x0008800001047983 */ /* 0x001ea20000300a00 */
[----:B------:R-:W-:-:S02]  /*3af90*/  IADD3 R82, P3, PT, R12, R92, RZ ;  /* 0x0000005c0c527210 */ /* 0x000fc40007f7e0ff */
[----:B----4-:R-:W-:-:S03]  /*3afa0*/  IADD3 R84, P4, PT, R24, R92, RZ ;  /* 0x0000005c18547210 */ /* 0x010fc60007f9e0ff */
[----:B------:R0:W-:Y:S01]  /*3afb0*/  STL [R1+0x3f74], R82 ;  /* 0x003f745201007387 */ /* 0x0001e20000100800 */
[----:B---3--:R-:W-:-:S03]  /*3afc0*/  IADD3 R85, P5, PT, R8, R92, RZ ;  /* 0x0000005c08557210 */ /* 0x008fc60007fbe0ff */
[----:B0-----:R-:W3:Y:S04]  /*3afd0*/  LDL.LU.64 R82, [R1+0x888] ;  /* 0x0008880001527983 */ /* 0x001ee80000300a00 */
[----:B------:R0:W-:Y:S01]  /*3afe0*/  STL [R1+0x3f78], R84 ;  /* 0x003f785401007387 */ /* 0x0001e20000100800 */
[--C-:B------:R-:W-:Y:S02]  /*3aff0*/  IMAD.X R25, R25, 0x1, R91.reuse, P4 ;  /* 0x0000000119197824 */ /* 0x100fe400020e065b */
[--C-:B0-----:R-:W-:Y:S02]  /*3b000*/  IMAD.X R84, R13, 0x1, R91.reuse, P3 ;  /* 0x000000010d547824 */ /* 0x101fe400018e065b */
[----:B------:R-:W4:Y:S01]  /*3b010*/  LDL.LU.64 R12, [R1+0x890] ;  /* 0x00089000010c7983 */ /* 0x000f220000300a00 */
[----:B------:R-:W-:-:S03]  /*3b020*/  IMAD.X R8, R9, 0x1, R91, P5 ;  /* 0x0000000109087824 */ /* 0x000fc600028e065b */
[----:B------:R-:W-:Y:S04]  /*3b030*/  STL [R1+0x3f7c], R85 ;  /* 0x003f7c5501007387 */ /* 0x000fe80000100800 */
[----:B------:R-:W-:Y:S01]  /*3b040*/  STL [R1+0x850], R84 ;  /* 0x0008505401007387 */ /* 0x000fe20000100800 */
[----:B------:R-:W-:-:S03]  /*3b050*/  IADD3 R24, P3, PT, R6, R92, RZ ;  /* 0x0000005c06187210 */ /* 0x000fc60007f7e0ff */
[----:B------:R-:W-:Y:S04]  /*3b060*/  STL [R1+0x858], R25 ;  /* 0x0008581901007387 */ /* 0x000fe80000100800 */
[----:B------:R0:W-:Y:S04]  /*3b070*/  STL [R1+0x860], R8 ;  /* 0x0008600801007387 */ /* 0x0001e80000100800 */
[----:B0-----:R-:W4:Y:S04]  /*3b080*/  LDL.LU.64 R8, [R1+0x898] ;  /* 0x0008980001087983 */ /* 0x001f280000300a00 */
[----:B------:R0:W-:Y:S04]  /*3b090*/  STL [R1+0x3f80], R24 ;  /* 0x003f801801007387 */ /* 0x0001e80000100800 */
[----:B0-----:R-:W4:Y:S01]  /*3b0a0*/  LDL.LU.64 R24, [R1+0x8a0] ;  /* 0x0008a00001187983 */ /* 0x001f220000300a00 */
[----:B--2---:R-:W-:-:S05]  /*3b0b0*/  IADD3 R84, P4, PT, R38, R92, RZ ;  /* 0x0000005c26547210 */ /* 0x004fca0007f9e0ff */
[----:B------:R0:W-:Y:S01]  /*3b0c0*/  STL [R1+0x3f84], R84 ;  /* 0x003f845401007387 */ /* 0x0001e20000100800 */
[--C-:B------:R-:W-:Y:S02]  /*3b0d0*/  IMAD.X R39, R39, 0x1, R91.reuse, P4 ;  /* 0x0000000127277824 */ /* 0x100fe400020e065b */
[----:B0-----:R-:W-:Y:S02]  /*3b0e0*/  IMAD.X R84, R7, 0x1, R91, P3 ;  /* 0x0000000107547824 */ /* 0x001fe400018e065b */
[----:B------:R-:W2:Y:S01]  /*3b0f0*/  LDL.LU.64 R6, [R1+0x8a8] ;  /* 0x0008a80001067983 */ /* 0x000ea20000300a00 */
[----:B------:R-:W-:-:S05]  /*3b100*/  IADD3 R85, P5, PT, R2, R92, RZ ;  /* 0x0000005c02557210 */ /* 0x000fca0007fbe0ff */
[----:B------:R-:W-:Y:S01]  /*3b110*/  IMAD.X R2, R3, 0x1, R91, P5 ;  /* 0x0000000103027824 */ /* 0x000fe200028e065b */
[----:B------:R-:W-:Y:S04]  /*3b120*/  STL [R1+0x3f88], R85 ;  /* 0x003f885501007387 */ /* 0x000fe80000100800 */
[----:B------:R-:W-:Y:S04]  /*3b130*/  STL [R1+0x868], R84 ;  /* 0x0008685401007387 */ /* 0x000fe80000100800 */
[----:B------:R-:W-:Y:S04]  /*3b140*/  STL [R1+0x870], R39 ;  /* 0x0008702701007387 */ /* 0x000fe80000100800 */
[----:B------:R0:W-:Y:S01]  /*3b150*/  STL [R1+0x878], R2 ;  /* 0x0008780201007387 */ /* 0x0001e20000100800 */
[----:B------:R-:W-:-:S03]  /*3b160*/  IADD3 R38, P3, PT, R4, R92, RZ ;  /* 0x0000005c04267210 */ /* 0x000fc60007f7e0ff */
[----:B0-----:R-:W2:Y:S04]  /*3b170*/  LDL.LU.64 R2, [R1+0x8b0] ;  /* 0x0008b00001027983 */ /* 0x001ea80000300a00 */
[----:B------:R0:W-:Y:S04]  /*3b180*/  STL [R1+0x3f8c], R38 ;  /* 0x003f8c2601007387 */ /* 0x0001e80000100800 */
[----:B0-----:R-:W2:Y:S01]  /*3b190*/  LDL.LU.64 R38, [R1+0x8b8] ;  /* 0x0008b80001267983 */ /* 0x001ea20000300a00 */
[----:B---3--:R-:W-:-:S05]  /*3b1a0*/  IADD3 R84, P4, PT, R82, R92, RZ ;  /* 0x0000005c52547210 */ /* 0x008fca0007f9e0ff */
[----:B------:R0:W-:Y:S01]  /*3b1b0*/  STL [R1+0x3f90], R84 ;  /* 0x003f905401007387 */ /* 0x0001e20000100800 */
[--C-:B------:R-:W-:Y:S01]  /*3b1c0*/  IMAD.X R83, R83, 0x1, R91.reuse, P4 ;  /* 0x0000000153537824 */ /* 0x100fe200020e065b */
[-C--:B----4-:R-:W-:Y:S01]  /*3b1d0*/  IADD3 R85, P5, PT, R12, R92.reuse, RZ ;  /* 0x0000005c0c557210 */ /* 0x090fe20007fbe0ff */
[--C-:B0-----:R-:W-:Y:S02]  /*3b1e0*/  IMAD.X R84, R5, 0x1, R91.reuse, P3 ;  /* 0x0000000105547824 */ /* 0x101fe400018e065b */
[----:B------:R-:W3:Y:S02]  /*3b1f0*/  LDL.LU.64 R4, [R1+0xdc8] ;  /* 0x000dc80001047983 */ /* 0x000ee40000300a00 */
[----:B------:R-:W-:Y:S02]  /*3b200*/  IMAD.X R12, R13, 0x1, R91, P5 ;  /* 0x000000010d0c7824 */ /* 0x000fe400028e065b */
[----:B------:R-:W-:Y:S04]  /*3b210*/  STL [R1+0x3f94], R85 ;  /* 0x003f945501007387 */ /* 0x000fe80000100800 */
[----:B------:R-:W-:Y:S04]  /*3b220*/  STL [R1+0x880], R84 ;  /* 0x0008805401007387 */ /* 0x000fe80000100800 */
[----:B------:R-:W-:Y:S04]  /*3b230*/  STL [R1+0x888], R83 ;  /* 0x0008885301007387 */ /* 0x000fe80000100800 */
[----:B------:R0:W-:Y:S01]  /*3b240*/  STL [R1+0x890], R12 ;  /* 0x0008900c01007387 */ /* 0x0001e20000100800 */
[----:B------:R-:W-:-:S03]  /*3b250*/  IADD3 R82, P3, PT, R8, R92, RZ ;  /* 0x0000005c08527210 */ /* 0x000fc60007f7e0ff */
[----:B0-----:R-:W4:Y:S04]  /*3b260*/  LDL.LU.64 R12, [R1+0xdd0] ;  /* 0x000dd000010c7983 */ /* 0x001f280000300a00 */
[----:B------:R0:W-:Y:S01]  /*3b270*/  STL [R1+0x3f98], R82 ;  /* 0x003f985201007387 */ /* 0x0001e20000100800 */
[----:B------:R-:W-:-:S03]  /*3b280*/  IADD3 R84, P4, PT, R24, R92, RZ ;  /* 0x0000005c18547210 */ /* 0x000fc60007f9e0ff */
[----:B0-----:R-:W4:Y:S04]  /*3b290*/  LDL.LU.64 R82, [R1+0xdd8] ;  /* 0x000dd80001527983 */ /* 0x001f280000300a00 */
[----:B------:R0:W-:Y:S01]  /*3b2a0*/  STL [R1+0x3f9c], R84 ;  /* 0x003f9c5401007387 */ /* 0x0001e20000100800 */
[--C-:B------:R-:W-:Y:S02]  /*3b2b0*/  IMAD.X R25, R25, 0x1, R91.reuse, P4 ;  /* 0x0000000119197824 */ /* 0x100fe400020e065b */
[----:B0-----:R-:W-:Y:S02]  /*3b2c0*/  IMAD.X R84, R9, 0x1, R91, P3 ;  /* 0x0000000109547824 */ /* 0x001fe400018e065b */
[----:B------:R-:W4:Y:S01]  /*3b2d0*/  LDL.LU.64 R8, [R1+0xde0] ;  /* 0x000de00001087983 */ /* 0x000f220000300a00 */
[----:B--2---:R-:W-:-:S05]  /*3b2e0*/  IADD3 R85, P5, PT, R6, R92, RZ ;  /* 0x0000005c06557210 */ /* 0x004fca0007fbe0ff */
[----:B------:R-:W-:Y:S01]  /*3b2f0*/  IMAD.X R6, R7, 0x1, R91, P5 ;  /* 0x0000000107067824 */ /* 0x000fe200028e065b */
[----:B------:R-:W-:Y:S04]  /*3b300*/  STL [R1+0x3fa0], R85 ;  /* 0x003fa05501007387 */ /* 0x000fe80000100800 */
[----:B------:R-:W-:Y:S04]  /*3b310*/  STL [R1+0x898], R84 ;  /* 0x0008985401007387 */ /* 0x000fe80000100800 */
[----:B------:R-:W-:Y:S04]  /*3b320*/  STL [R1+0x8a0], R25 ;  /* 0x0008a01901007387 */ /* 0x000fe80000100800 */
[----:B------:R0:W-:Y:S04]  /*3b330*/  STL [R1+0x8a8], R6 ;  /* 0x0008a80601007387 */ /* 0x0001e80000100800 */
[----:B0-----:R-:W2:Y:S01]  /*3b340*/  LDL.LU.64 R6, [R1+0xdf0] ;  /* 0x000df00001067983 */ /* 0x001ea20000300a00 */
[----:B------:R-:W-:-:S05]  /*3b350*/  IADD3 R24, P3, PT, R2, R92, RZ ;  /* 0x0000005c02187210 */ /* 0x000fca0007f7e0ff */
[----:B------:R0:W-:Y:S01]  /*3b360*/  STL [R1+0x3fa4], R24 ;  /* 0x003fa41801007387 */ /* 0x0001e20000100800 */
[----:B------:R-:W-:-:S03]  /*3b370*/  IADD3 R84, P4, PT, R38, R92, RZ ;  /* 0x0000005c26547210 */ /* 0x000fc60007f9e0ff */
[----:B0-----:R-:W2:Y:S04]  /*3b380*/  LDL.LU.64 R24, [R1+0xdf8] ;  /* 0x000df80001187983 */ /* 0x001ea80000300a00 */
[----:B------:R0:W-:Y:S02]  /*3b390*/  STL [R1+0x3fa8], R84 ;  /* 0x003fa85401007387 */ /* 0x0001e40000100800 */
[--C-:B0-----:R-:W-:Y:S02]  /*3b3a0*/  IMAD.X R84, R3, 0x1, R91.reuse, P3 ;  /* 0x0000000103547824 */ /* 0x101fe400018e065b */
[----:B------:R-:W2:Y:S01]  /*3b3b0*/  LDL.LU.64 R2, [R1+0xe00] ;  /* 0x000e000001027983 */ /* 0x000ea20000300a00 */
[----:B---3--:R-:W-:Y:S01]  /*3b3c0*/  IADD3 R85, P5, PT, R4, R92, RZ ;  /* 0x0000005c04557210 */ /* 0x008fe20007fbe0ff */
[----:B------:R-:W-:-:S04]  /*3b3d0*/  IMAD.X R39, R39, 0x1, R91, P4 ;  /* 0x0000000127277824 */ /* 0x000fc800020e065b */
[----:B------:R-:W-:Y:S01]  /*3b3e0*/  IMAD.X R4, R5, 0x1, R91, P5 ;  /* 0x0000000105047824 */ /* 0x000fe200028e065b */
[----:B------:R-:W-:Y:S04]  /*3b3f0*/  STL [R1+0x3fac], R85 ;  /* 0x003fac5501007387 */ /* 0x000fe80000100800 */
[----:B------:R-:W-:Y:S04]  /*3b400*/  STL [R1+0x8b0], R84 ;  /* 0x0008b05401007387 */ /* 0x000fe80000100800 */
[----:B------:R-:W-:Y:S04]  /*3b410*/  STL [R1+0x8b8], R39 ;  /* 0x0008b82701007387 */ /* 0x000fe80000100800 */
[----:B------:R0:W-:Y:S01]  /*3b420*/  STL [R1+0xdc8], R4 ;  /* 0x000dc80401007387 */ /* 0x0001e20000100800 */
[----:B----4-:R-:W-:-:S03]  /*3b430*/  IADD3 R38, P3, PT, R12, R92, RZ ;  /* 0x0000005c0c267210 */ /* 0x010fc60007f7e0ff */
[----:B0-----:R-:W3:Y:S04]  /*3b440*/  LDL.LU.64 R4, [R1+0xe08] ;  /* 0x000e080001047983 */ /* 0x001ee80000300a00 */
[----:B------:R0:W-:Y:S01]  /*3b450*/  STL [R1+0x3fb0], R38 ;  /* 0x003fb02601007387 */ /* 0x0001e20000100800 */
[----:B------:R-:W-:-:S03]  /*3b460*/  IADD3 R84, P4, PT, R82, R92, RZ ;  /* 0x0000005c52547210 */ /* 0x000fc60007f9e0ff */
[----:B0-----:R-:W4:Y:S01]  /*3b470*/  LDL.LU.64 R38, [R1+0x8c0] ;  /* 0x0008c00001267983 */ /* 0x001f220000300a00 */
[----:B------:R-:W-:-:S03]  /*3b480*/  IADD3.X R83, PT, PT, R83, R91, RZ, P4, !PT ;  /* 0x0000005b53537210 */ /* 0x000fc600027fe4ff */
[----:B------:R0:W-:Y:S01]  /*3b490*/  STL [R1+0x3fb4], R84 ;  /* 0x003fb45401007387 */ /* 0x0001e20000100800 */
[-C--:B------:R-:W-:Y:S01]  /*3b4a0*/  IADD3 R85, P5, PT, R8, R92.reuse, RZ ;  /* 0x0000005c08557210 */ /* 0x080fe20007fbe0ff */
[--C-:B0-----:R-:W-:Y:S02]  /*3b4b0*/  IMAD.X R84, R13, 0x1, R91.reuse, P3 ;  /* 0x000000010d547824 */ /* 0x101fe400018e065b */
[----:B------:R-:W4:Y:S02]  /*3b4c0*/  LDL.LU.64 R12, [R1+0x8c8] ;  /* 0x0008c800010c7983 */ /* 0x000f240000300a00 */
[----:B------:R-:W-:Y:S02]  /*3b4d0*/  IMAD.X R8, R9, 0x1, R91, P5 ;  /* 0x0000000109087824 */ /* 0x000fe400028e065b */
[----:B------:R-:W-:Y:S04]  /*3b4e0*/  STL [R1+0x3fb8], R85 ;  /* 0x003fb85501007387 */ /* 0x000fe80000100800 */
[----:B------:R-:W-:Y:S04]  /*3b4f0*/  STL [R1+0xdd0], R84 ;  /* 0x000dd05401007387 */ /* 0x000fe80000100800 */
[----:B------:R-:W-:Y:S04]  /*3b500*/  STL [R1+0xdd8], R83 ;  /* 0x000dd85301007387 */ /* 0x000fe80000100800 */
[----:B------:R0:W-:Y:S04]  /*3b510*/  STL [R1+0xde0], R8 ;  /* 0x000de00801007387 */ /* 0x0001e80000100800 */
[----:B0-----:R-:W4:Y:S01]  /*3b520*/  LDL.LU.64 R8, [R1+0x8d0] ;  /* 0x0008d00001087983 */ /* 0x001f220000300a00 */
[----:B--2---:R-:W-:-:S05]  /*3b530*/  IADD3 R82, P3, PT, R6, R92, RZ ;  /* 0x0000005c06527210 */ /* 0x004fca0007f7e0ff */
[----:B------:R0:W-:Y:S04]  /*3b540*/  STL [R1+0x3fbc], R82 ;  /* 0x003fbc5201007387 */ /* 0x0001e80000100800 */
[----:B0-----:R-:W2:Y:S01]  /*3b550*/  LDL.LU.64 R82, [R1+0x8d8] ;  /* 0x0008d80001527983 */ /* 0x001ea20000300a00 */
[----:B------:R-:W-:-:S05]  /*3b560*/  IADD3 R84, P4, PT, R24, R92, RZ ;  /* 0x0000005c18547210 */ /* 0x000fca0007f9e0ff */
[----:B------:R0:W-:Y:S01]  /*3b570*/  STL [R1+0x3fc0], R84 ;  /* 0x003fc05401007387 */ /* 0x0001e20000100800 */
[--C-:B------:R-:W-:Y:S02]  /*3b580*/  IMAD.X R25, R25, 0x1, R91.reuse, P4 ;  /* 0x0000000119197824 */ /* 0x100fe400020e065b */
[--C-:B0-----:R-:W-:Y:S01]  /*3b590*/  IMAD.X R84, R7, 0x1, R91.reuse, P3 ;  /* 0x0000000107547824 */ /* 0x101fe200018e065b */
[-C--:B------:R-:W-:Y:S01]  /*3b5a0*/  IADD3 R85, P5, PT, R2, R92.reuse, RZ ;  /* 0x0000005c02557210 */ /* 0x080fe20007fbe0ff */
[----:B------:R-:W2:Y:S04]  /*3b5b0*/  LDL.LU.64 R6, [R1+0x8e0] ;  /* 0x0008e00001067983 */ /* 0x000ea80000300a00 */
[----:B------:R-:W-:Y:S01]  /*3b5c0*/  IMAD.X R2, R3, 0x1, R91, P5 ;  /* 0x0000000103027824 */ /* 0x000fe200028e065b */
[----:B------:R-:W-:Y:S04]  /*3b5d0*/  STL [R1+0x3fc4], R85 ;  /* 0x003fc45501007387 */ /* 0x000fe80000100800 */
[----:B------:R-:W-:Y:S04]  /*3b5e0*/  STL [R1+0xdf0], R84 ;  /* 0x000df05401007387 */ /* 0x000fe80000100800 */
[----:B------:R-:W-:Y:S04]  /*3b5f0*/  STL [R1+0xdf8], R25 ;  /* 0x000df81901007387 */ /* 0x000fe80000100800 */
[----:B------:R0:W-:Y:S04]  /*3b600*/  STL [R1+0xe00], R2 ;  /* 0x000e000201007387 */ /* 0x0001e80000100800 */
[----:B0-----:R-:W2:Y:S01]  /*3b610*/  LDL.LU.64 R2, [R1+0x8e8] ;  /* 0x0008e80001027983 */ /* 0x001ea20000300a00 */
[----:B---3--:R-:W-:-:S05]  /*3b620*/  IADD3 R24, P3, PT, R4, R92, RZ ;  /* 0x0000005c04187210 */ /* 0x008fca0007f7e0ff */
[----:B------:R0:W-:Y:S01]  /*3b630*/  STL [R1+0xe08], R24 ;  /* 0x000e081801007387 */ /* 0x0001e20000100800 */
[----:B----4-:R-:W-:-:S03]  /*3b640*/  IADD3 R84, P4, PT, R38, R92, RZ ;  /* 0x0000005c26547210 */ /* 0x010fc60007f9e0ff */
[----:B0-----:R-:W3:Y:S04]  /*3b650*/  LDL.LU.64 R24, [R1+0x8f0] ;  /* 0x0008f00001187983 */ /* 0x001ee80000300a00 */
[----:B------:R0:W-:Y:S01]  /*3b660*/  STL [R1+0x3fc8], R84 ;  /* 0x003fc85401007387 */ /* 0x0001e20000100800 */
[--C-:B------:R-:W-:Y:S02]  /*3b670*/  IMAD.X R39, R39, 0x1, R91.reuse, P4 ;  /* 0x0000000127277824 */ /* 0x100fe400020e065b */
[----:B0-----:R-:W-:Y:S02]  /*3b680*/  IMAD.X R84, R5, 0x1, R91, P3 ;  /* 0x0000000105547824 */ /* 0x001fe400018e065b */
[----:B------:R-:W4:Y:S01]  /*3b690*/  LDL.LU.64 R4, [R1+0x8f8] ;  /* 0x0008f80001047983 */ /* 0x000f220000300a00 */
[----:B------:R-:W-:-:S05]  /*3b6a0*/  IADD3 R85, P5, PT, R12, R92, RZ ;  /* 0x0000005c0c557210 */ /* 0x000fca0007fbe0ff */
[----:B------:R-:W-:Y:S01]  /*3b6b0*/  IMAD.X R12, R13, 0x1, R91, P5 ;  /* 0x000000010d0c7824 */ /* 0x000fe200028e065b */
[----:B------:R-:W-:Y:S04]  /*3b6c0*/  STL [R1+0x3fcc], R85 ;  /* 0x003fcc5501007387 */ /* 0x000fe80000100800 */
[----:B------:R-:W-:Y:S04]  /*3b6d0*/  STL [R1+0x8c0], R84 ;  /* 0x0008c05401007387 */ /* 0x000fe80000100800 */
[----:B------:R-:W-:Y:S04]  /*3b6e0*/  STL [R1+0x8c4], R39 ;  /* 0x0008c42701007387 */ /* 0x000fe80000100800 */
[----:B------:R0:W-:Y:S01]  /*3b6f0*/  STL [R1+0x8c8], R12 ;  /* 0x0008c80c01007387 */ /* 0x0001e20000100800 */
[----:B------:R-:W-:-:S03]  /*3b700*/  IADD3 R38, P3, PT, R8, R92, RZ ;  /* 0x0000005c08267210 */ /* 0x000fc60007f7e0ff */
        /* <DEDUP_REMOVED lines=28> */
[----:B------:R0:W-:Y:S04]  /*3b8d0*/  STL [R1+0x8f8], R4 ;  /* 0x0008f80401007387 */ /* 0x0001e80000100800 */
[----:B0-----:R-:W4:Y:S01]  /*3b8e0*/  LDL.LU.64 R4, [R1+0x930] ;  /* 0x0009300001047983 */ /* 0x001f220000300a00 */
[----:B------:R-:W-:-:S05]  /*3b8f0*/  IADD3 R24, P3, PT, R12, R92, RZ ;  /* 0x0000005c0c187210 */ /* 0x000fca0007f7e0ff */
        /* <DEDUP_REMOVED lines=30> */
[----:B------:R0:W-:Y:S04]  /*3bae0*/  STL [R1+0x4000], R82 ;  /* 0x0040005201007387 */ /* 0x0001e80000100800 */
[----:B0-----:R-:W4:Y:S01]  /*3baf0*/  LDL.LU.64 R82, [R1+0xe78] ;  /* 0x000e780001527983 */ /* 0x001f220000300a00 */
[----:B------:R-:W-:-:S05]  /*3bb00*/  IADD3 R84, P4, PT, R24, R92, RZ ;  /* 0x0000005c18547210 */ /* 0x000fca0007f9e0ff */
[----:B------:R0:W-:Y:S01]  /*3bb10*/  STL [R1+0x4004], R84 ;  /* 0x0040045401007387 */ /* 0x0001e20000100800 */
[--C-:B------:R-:W-:Y:S01]  /*3bb20*/  IMAD.X R25, R25, 0x1, R91.reuse, P4 ;  /* 0x0000000119197824 */ /* 0x100fe200020e065b */
        /* <DEDUP_REMOVED lines=29> */
[----:B------:R-:W-:Y:S01]  /*3bd00*/  IADD3.X R83, PT, PT, R83, R91, RZ, P4, !PT ;  /* 0x0000005b53537210 */ /* 0x000fe200027fe4ff */
        /* <DEDUP_REMOVED lines=61> */
[----:B------:R-:W-:Y:S01]  /*3c0e0*/  IMAD.X R25, R25, 0x1, R91, P4 ;  /* 0x0000000119197824 */ /* 0x000fe200020e065b */
[----:B---3--:R-:W-:-:S05]  /*3c0f0*/  IADD3 R85, P5, PT, R6, R92, RZ ;  /* 0x0000005c06557210 */ /* 0x008fca0007fbe0ff */
        /* <DEDUP_REMOVED lines=71> */
[----:B------:R-:W-:Y:S02]  /*3c570*/  IADD3.X R83, PT, PT, R83, R91, RZ, P4, !PT ;  /* 0x0000005b53537210 */ /* 0x000fe400027fe4ff */
        /* <DEDUP_REMOVED lines=134> */
[----:B0-----:R-:W-:Y:S02]  /*3cde0*/  IMAD.X R84, R5, 0x1, R91, P3 ;  /* 0x0000000105547824 */ /* 0x001fe400018e065b */
[----:B------:R-:W2:Y:S01]  /*3cdf0*/  LDL.LU.64 R4, [R1+0x1108] ;  /* 0x0011080001047983 */ /* 0x000ea20000300a00 */
[----:B------:R-:W-:Y:S02]  /*3ce00*/  IADD3.X R83, PT, PT, R83, R91, RZ, P4, !PT ;  /* 0x0000005b53537210 */ /* 0x000fe400027fe4ff */
        /* <DEDUP_REMOVED lines=132> */
[----:B------:R-:W-:Y:S01]  /*3d650*/  IADD3.X R83, PT, PT, R83, R91, RZ, P4, !PT ;  /* 0x0000005b53537210 */ /* 0x000fe200027fe4ff */
        /* <DEDUP_REMOVED lines=21> */
[----:B------:R0:W-:Y:S04]  /*3d7b0*/  STL [R1+0x1200], R24 ;  /* 0x0012001801007387 */ /* 0x0001e80000100800 */
[----:B------:R-:W-:Y:S04]  /*3d7c0*/  STL [R1+0x1208], R13 ;  /* 0x0012080d01007387 */ /* 0x000fe80000100800 */
[----:B0-----:R-:W4:Y:S01]  /*3d7d0*/  LDL.LU.64 R24, [R1+0x1250] ;  /* 0x0012500001187983 */ /* 0x001f220000300a00 */
[----:B------:R-:W-:-:S05]  /*3d7e0*/  IADD3 R12, P3, PT, R8, R92, RZ ;  /* 0x0000005c080c7210 */ /* 0x000fca0007f7e0ff */
        /* <DEDUP_REMOVED lines=109> */
[----:B------:R-:W-:Y:S01]  /*3dec0*/  IADD3.X R83, PT, PT, R83, R91, RZ, P4, !PT ;  /* 0x0000005b53537210 */ /* 0x000fe200027fe4ff */
        /* <DEDUP_REMOVED lines=24> */
[----:B------:R-:W-:-:S03]  /*3e050*/  IADD3 R3, P3, PT, R4, R92, RZ ;  /* 0x0000005c04037210 */ /* 0x000fc60007f7e0ff */
[----:B------:R-:W4:Y:S01]  /*3e060*/  LDL.LU.64 R84, [R1+0x6a0] ;  /* 0x0006a00001547983 */ /* 0x000f220000300a00 */
[----:B------:R-:W-:-:S05]  /*3e070*/  IADD3 R2, P4, PT, R38, R92, RZ ;  /* 0x0000005c26027210 */ /* 0x000fca0007f9e0ff */
        /* <DEDUP_REMOVED lines=28> */
[----:B0-----:R-:W4:Y:S02]  /*3e240*/  LDL.LU.64 R82, [R1+0x6c0] ;  /* 0x0006c00001527983 */ /* 0x001f240000300a00 */
[--C-:B------:R-:W-:Y:S02]  /*3e250*/  IMAD.X R85, R85, 0x1, R91.reuse, P4 ;  /* 0x0000000155557824 */ /* 0x100fe400020e065b */
[----:B------:R0:W-:Y:S01]  /*3e260*/  STL [R1+0x41f4], R86 ;  /* 0x0041f45601007387 */ /* 0x0001e20000100800 */
[----:B------:R-:W-:Y:S01]  /*3e270*/  IADD3 R87, P5, PT, R4, R92, RZ ;  /* 0x0000005c04577210 */ /* 0x000fe20007fbe0ff */
[--C-:B0-----:R-:W-:Y:S02]  /*3e280*/  IMAD.X R86, R13, 0x1, R91.reuse, P3 ;  /* 0x000000010d567824 */ /* 0x101fe400018e065b */
[----:B------:R-:W4:Y:S02]  /*3e290*/  LDL.LU.64 R12, [R1+0x6c8] ;  /* 0x0006c800010c7983 */ /* 0x000f240000300a00 */
[----:B------:R-:W-:-:S02]  /*3e2a0*/  IMAD.X R4, R5, 0x1, R91, P5 ;  /* 0x0000000105047824 */ /* 0x000fc400028e065b */
        /* <DEDUP_REMOVED lines=70> */
[----:B------:R-:W-:Y:S01]  /*3e710*/  IADD3.X R83, PT, PT, R83, R91, RZ, P4, !PT ;  /* 0x0000005b53537210 */ /* 0x000fe200027fe4ff */
        /* <DEDUP_REMOVED lines=134> */
[----:B------:R-:W-:Y:S02]  /*3ef80*/  IADD3.X R83, PT, PT, R83, R91, RZ, P4, !PT ;  /* 0x0000005b53537210 */ /* 0x000fe400027fe4ff */
        /* <DEDUP_REMOVED lines=1215> */
[----:B----4-:R-:W-:Y:S02]  /*43b80*/  IADD3 R87, P5, PT, R4, R92, RZ ;  /* 0x0000005c04577210 */ /* 0x010fe40007fbe0ff */
[----:B0-----:R-:W-:Y:S02]  /*43b90*/  IADD3.X R86, PT, PT, R13, R91, RZ, P3, !PT ;  /* 0x0000005b0d567210 */ /* 0x001fe40001ffe4ff */
[----:B------:R-:W3:Y:S01]  /*43ba0*/  LDL.LU.64 R12, [R1+0x1560] ;  /* 0x00156000010c7983 */ /* 0x000ee20000300a00 */
[----:B------:R-:W-:-:S03]  /*43bb0*/  IMAD.X R4, R5, 0x1, R91, P5 ;  /* 0x0000000105047824 */ /* 0x000fc600028e065b */
        /* <DEDUP_REMOVED lines=118> */
[----:B--2---:R-:W-:-:S04]  /*44320*/  IADD3 R87, P5, PT, R24, R92, RZ ;  /* 0x0000005c18577210 */ /* 0x004fc80007fbe0ff */
[----:B------:R-:W-:Y:S01]  /*44330*/  IADD3.X R24, PT, PT, R25, R91, RZ, P5, !PT ;  /* 0x0000005b19187210 */ /* 0x000fe20002ffe4ff */
        /* <DEDUP_REMOVED lines=69> */
[----:B------:R0:W-:Y:S02]  /*44790*/  STL [R1+0x3ae0], R86 ;  /* 0x003ae05601007387 */ /* 0x0001e40000100800 */
[--C-:B0-----:R-:W-:Y:S02]  /*447a0*/  IMAD.X R86, R5, 0x1, R91.reuse, P3 ;  /* 0x0000000105567824 */ /* 0x101fe400018e065b */
[----:B------:R-:W2:Y:S01]  /*447b0*/  LDL.LU.64 R4, [R1+0x1698] ;  /* 0x0016980001047983 */ /* 0x000ea20000300a00 */
[----:B------:R-:W-:Y:S01]  /*447c0*/  IMAD.X R85, R85, 0x1, R91, P4 ;  /* 0x0000000155557824 */ /* 0x000fe200020e065b */
        /* <DEDUP_REMOVED lines=192> */
[----:B------:R-:W-:Y:S01]  /*453d0*/  IMAD.X R39, R39, 0x1, R91, P4 ;  /* 0x0000000127277824 */ /* 0x000fe200020e065b */
[----:B0-----:R-:W-:Y:S02]  /*453e0*/  IADD3.X R86, PT, PT, R25, R91, RZ, P3, !PT ;  /* 0x0000005b19567210 */ /* 0x001fe40001ffe4ff */
        /* <DEDUP_REMOVED lines=121> */
[----:B------:R-:W-:-:S04]  /*45b80*/  IADD3 R87, P5, PT, R6, R92, RZ ;  /* 0x0000005c06577210 */ /* 0x000fc80007fbe0ff */
[----:B------:R-:W-:Y:S01]  /*45b90*/  IADD3.X R6, PT, PT, R7, R91, RZ, P5, !PT ;  /* 0x0000005b07067210 */ /* 0x000fe20002ffe4ff */
        /* <DEDUP_REMOVED lines=266> */
[----:B------:R-:W-:Y:S02]  /*46c40*/  IADD3 R87, P5, PT, R12, R92, RZ ;  /* 0x0000005c0c577210 */ /* 0x000fe40007fbe0ff */
[----:B0-----:R-:W-:Y:S02]  /*46c50*/  IADD3.X R86, PT, PT, R7, R91, RZ, P3, !PT ;  /* 0x0000005b07567210 */ /* 0x001fe40001ffe4ff */
[----:B------:R-:W4:Y:S01]  /*46c60*/  LDL.LU.64 R6, [R1+0x1a40] ;  /* 0x001a400001067983 */ /* 0x000f220000300a00 */
[----:B------:R-:W-:-:S03]  /*46c70*/  IMAD.X R12, R13, 0x1, R91, P5 ;  /* 0x000000010d0c7824 */ /* 0x000fc600028e065b */
        /* <DEDUP_REMOVED lines=116> */
[----:B0-----:R-:W-:Y:S01]  /*473c0*/  IMAD.X R86, R13, 0x1, R91, P3 ;  /* 0x000000010d567824 */ /* 0x001fe200018e065b */
[-C--:B------:R-:W-:Y:S01]  /*473d0*/  IADD3 R87, P5, PT, R4, R92.reuse, RZ ;  /* 0x0000005c04577210 */ /* 0x080fe20007fbe0ff */
[----:B------:R-:W2:Y:S03]  /*473e0*/  LDL.LU.64 R12, [R1+0x1b00] ;  /* 0x001b0000010c7983 */ /* 0x000ea60000300a00 */
[----:B------:R-:W-:Y:S01]  /*473f0*/  IADD3.X R4, PT, PT, R5, R91, RZ, P5, !PT ;  /* 0x0000005b05047210 */ /* 0x000fe20002ffe4ff */
        /* <DEDUP_REMOVED lines=265> */
[----:B------:R-:W-:Y:S01]  /*48490*/  IMAD.X R83, R83, 0x1, R91, P4 ;  /* 0x0000000153537824 */ /* 0x000fe200020e065b */
[----:B0-----:R-:W-:Y:S02]  /*484a0*/  IADD3.X R86, PT, PT, R5, R91, RZ, P3, !PT ;  /* 0x0000005b05567210 */ /* 0x001fe40001ffe4ff */
        /* <DEDUP_REMOVED lines=121> */
[----:B---3--:R-:W-:-:S04]  /*48c40*/  IADD3 R87, P5, PT, R8, R92, RZ ;  /* 0x0000005c08577210 */ /* 0x008fc80007fbe0ff */
[----:B------:R-:W-:Y:S01]  /*48c50*/  IADD3.X R8, PT, PT, R9, R91, RZ, P5, !PT ;  /* 0x0000005b09087210 */ /* 0x000fe20002ffe4ff */
        /* <DEDUP_REMOVED lines=265> */
[----:B------:R-:W-:Y:S01]  /*49cf0*/  IMAD.X R39, R39, 0x1, R91, P4 ;  /* 0x0000000127277824 */ /* 0x000fe200020e065b */
[----:B0-----:R-:W-:Y:S02]  /*49d00*/  IADD3.X R86, PT, PT, R9, R91, RZ, P3, !PT ;  /* 0x0000005b09567210 */ /* 0x001fe40001ffe4ff */
        /* <DEDUP_REMOVED lines=119> */
[----:B----4-:R-:W-:Y:S01]  /*4a480*/  IADD3 R87, P5, PT, R12, R92, RZ ;  /* 0x0000005c0c577210 */ /* 0x010fe20007fbe0ff */
[----:B0-----:R-:W-:Y:S02]  /*4a490*/  IMAD.X R86, R7, 0x1, R91, P3 ;  /* 0x0000000107567824 */ /* 0x001fe400018e065b */
[----:B------:R-:W3:Y:S01]  /*4a4a0*/  LDL.LU.64 R6, [R1+0x1fe0] ;  /* 0x001fe00001067983 */ /* 0x000ee20000300a00 */
[----:B------:R-:W-:-:S03]  /*4a4b0*/  IADD3.X R12, PT, PT, R13, R91, RZ, P5, !PT ;  /* 0x0000005b0d0c7210 */ /* 0x000fc60002ffe4ff */
        /* <DEDUP_REMOVED lines=265> */
[--C-:B------:R-:W-:Y:S01]  /*4b550*/  IMAD.X R85, R85, 0x1, R91.reuse, P4 ;  /* 0x0000000155557824 */ /* 0x100fe200020e065b */
[----:B0-----:R-:W-:Y:S02]  /*4b560*/  IADD3.X R86, PT, PT, R13, R91, RZ, P3, !PT ;  /* 0x0000005b0d567210 */ /* 0x001fe40001ffe4ff */
        /* <DEDUP_REMOVED lines=121> */
[----:B------:R-:W-:-:S04]  /*4bd00*/  IADD3 R87, P5, PT, R24, R92, RZ ;  /* 0x0000005c18577210 */ /* 0x000fc80007fbe0ff */
[----:B------:R-:W-:Y:S01]  /*4bd10*/  IADD3.X R24, PT, PT, R25, R91, RZ, P5, !PT ;  /* 0x0000005b19187210 */ /* 0x000fe20002ffe4ff */
        /* <DEDUP_REMOVED lines=265> */
[----:B0-----:R-:W-:Y:S02]  /*4cdb0*/  IADD3.X R86, PT, PT, R25, R91, RZ, P3, !PT ;  /* 0x0000005b19567210 */ /* 0x001fe40001ffe4ff */
        /* <DEDUP_REMOVED lines=120> */
[----:B------:R-:W-:Y:S01]  /*4d540*/  IADD3 R87, P5, PT, R6, R92, RZ ;  /* 0x0000005c06577210 */ /* 0x000fe20007fbe0ff */
[----:B0-----:R-:W-:Y:S02]  /*4d550*/  IMAD.X R86, R9, 0x1, R91, P3 ;  /* 0x0000000109567824 */ /* 0x001fe400018e065b */
[----:B------:R-:W4:Y:S01]  /*4d560*/  LDL.LU.64 R8, [R1+0x24c0] ;  /* 0x0024c00001087983 */ /* 0x000f220000300a00 */
[----:B------:R-:W-:-:S03]  /*4d570*/  IADD3.X R6, PT, PT, R7, R91, RZ, P5, !PT ;  /* 0x0000005b07067210 */ /* 0x000fc60002ffe4ff */
        /* <DEDUP_REMOVED lines=183> */
[----:B------:R-:W-:Y:S04]  /*4e0f0*/  STL [R1+0x12fc], R9 ;  /* 0x0012fc0901007387 */ /* 0x000fe80000100800 */
        /* <DEDUP_REMOVED lines=13> */
[----:B------:R0:W-:Y:S04]  /*4e1d0*/  STL [R1+0x1324], R82 ;  /* 0x0013245201007387 */ /* 0x0001e80000100800 */
[----:B------:R-:W-:Y:S04]  /*4e1e0*/  STL [R1+0x1388], R13 ;  /* 0x0013880d01007387 */ /* 0x000fe80000100800 */
[----:B0-----:R-:W3:Y:S01]  /*4e1f0*/  LDL.LU.64 R82, [R1+0x2600] ;  /* 0x0026000001527983 */ /* 0x001ee20000300a00 */
[----:B----4-:R-:W-:-:S05]  /*4e200*/  IADD3 R12, P3, PT, R4, R92, RZ ;  /* 0x0000005c040c7210 */ /* 0x010fca0007f7e0ff */
        /* <DEDUP_REMOVED lines=10> */
[----:B------:R0:W-:Y:S04]  /*4e2b0*/  STL [R1+0x138c], R86 ;  /* 0x00138c5601007387 */ /* 0x0001e80000100800 */
[----:B------:R-:W-:Y:S04]  /*4e2c0*/  STL [R1+0x1390], R85 ;  /* 0x0013905501007387 */ /* 0x000fe80000100800 */
[----:B------:R1:W-:Y:S04]  /*4e2d0*/  STL [R1+0x1394], R84 ;  /* 0x0013945401007387 */ /* 0x0003e80000100800 */
[----:B0-----:R-:W4:Y:S01]  /*4e2e0*/  LDL.LU.64 R86, [R1+0x2618] ;  /* 0x0026180001567983 */ /* 0x001f220000300a00 */
[----:B--2---:R-:W-:-:S05]  /*4e2f0*/  IADD3 R39, P3, PT, R24, R92, RZ ;  /* 0x0000005c18277210 */ /* 0x004fca0007f7e0ff */
[----:B------:R-:W-:Y:S04]  /*4e300*/  STL [R1+0x14b4], R39 ;  /* 0x0014b42701007387 */ /* 0x000fe80000100800 */
[----:B-1----:R-:W2:Y:S01]  /*4e310*/  LDL.LU.64 R84, [R1+0x2620] ;  /* 0x0026200001547983 */ /* 0x002ea20000300a00 */
[----:B------:R-:W-:-:S05]  /*4e320*/  IADD3 R38, P4, PT, R8, R92, RZ ;  /* 0x0000005c08267210 */ /* 0x000fca0007f9e0ff */
[----:B------:R0:W-:Y:S02]  /*4e330*/  STL [R1+0x1508], R38 ;  /* 0x0015082601007387 */ /* 0x0001e40000100800 */
[----:B0-----:R-:W-:-:S05]  /*4e340*/  IADD3 R38, P5, PT, R6, R92, RZ ;  /* 0x0000005c06267210 */ /* 0x001fca0007fbe0ff */
[----:B------:R0:W-:Y:S04]  /*4e350*/  STL [R1+0x150c], R38 ;  /* 0x00150c2601007387 */ /* 0x0001e80000100800 */
[----:B0-----:R-:W2:Y:S01]  /*4e360*/  LDL.LU.64 R38, [R1+0x2628] ;  /* 0x0026280001267983 */ /* 0x001ea20000300a00 */
[--C-:B------:R-:W-:Y:S02]  /*4e370*/  IMAD.X R24, R25, 0x1, R91.reuse, P3 ;  /* 0x0000000119187824 */ /* 0x100fe400018e065b */
[--C-:B------:R-:W-:Y:S02]  /*4e380*/  IMAD.X R9, R9, 0x1, R91.reuse, P4 ;  /* 0x0000000109097824 */ /* 0x100fe400020e065b */
[----:B------:R-:W-:Y:S01]  /*4e390*/  IMAD.X R8, R7, 0x1, R91, P5 ;  /* 0x0000000107087824 */ /* 0x000fe200028e065b */
[----:B------:R0:W-:Y:S04]  /*4e3a0*/  STL [R1+0x13e8], R24 ;  /* 0x0013e81801007387 */ /* 0x0001e80000100800 */
[----:B------:R-:W-:Y:S04]  /*4e3b0*/  STL [R1+0x13ec], R9 ;  /* 0x0013ec0901007387 */ /* 0x000fe80000100800 */
[----:B------:R1:W-:Y:S04]  /*4e3c0*/  STL [R1+0xbc0], R8 ;  /* 0x000bc00801007387 */ /* 0x0003e80000100800 */
[----:B0-----:R-:W2:Y:S01]  /*4e3d0*/  LDL.LU.64 R24, [R1+0x2630] ;  /* 0x0026300001187983 */ /* 0x001ea20000300a00 */
[----:B---3--:R-:W-:-:S05]  /*4e3e0*/  IADD3 R7, P3, PT, R82, R92, RZ ;  /* 0x0000005c52077210 */ /* 0x008fca0007f7e0ff */
[----:B------:R-:W-:Y:S04]  /*4e3f0*/  STL [R1+0xdb8], R7 ;  /* 0x000db80701007387 */ /* 0x000fe80000100800 */
[----:B-1----:R-:W3:Y:S01]  /*4e400*/  LDL.LU.64 R8, [R1+0x2638] ;  /* 0x0026380001087983 */ /* 0x002ee20000300a00 */
[----:B----4-:R-:W-:-:S05]  /*4e410*/  IADD3 R6, P4, PT, R12, R92, RZ ;  /* 0x0000005c0c067210 */ /* 0x010fca0007f9e0ff */
[----:B------:R0:W-:Y:S01]  /*4e420*/  STL [R1+0xdbc], R6 ;  /* 0x000dbc0601007387 */ /* 0x0001e20000100800 */
[--C-:B------:R-:W-:Y:S02]  /*4e430*/  IMAD.X R82, R83, 0x1, R91.reuse, P3 ;  /* 0x0000000153527824 */ /* 0x100fe400018e065b */
[----:B------:R-:W-:Y:S01]  /*4e440*/  IMAD.X R12, R13, 0x1, R91, P4 ;  /* 0x000000010d0c7824 */ /* 0x000fe200020e065b */
[----:B0-----:R-:W4:Y:S01]  /*4e450*/  LDL.LU.64 R6, [R1+0x2640] ;  /* 0x0026400001067983 */ /* 0x001f220000300a00 */
[----:B------:R-:W-:-:S05]  /*4e460*/  IADD3 R88, P5, PT, R4, R92, RZ ;  /* 0x0000005c04587210 */ /* 0x000fca0007fbe0ff */
[----:B------:R-:W-:Y:S01]  /*4e470*/  IMAD.X R4, R5, 0x1, R91, P5 ;  /* 0x0000000105047824 */ /* 0x000fe200028e065b */
[----:B------:R-:W-:Y:S04]  /*4e480*/  STL [R1+0xe80], R88 ;  /* 0x000e805801007387 */ /* 0x000fe80000100800 */
[----:B------:R-:W-:Y:S04]  /*4e490*/  STL [R1+0xbc4], R82 ;  /* 0x000bc45201007387 */ /* 0x000fe80000100800 */
[----:B------:R-:W-:Y:S01]  /*4e4a0*/  STL [R1+0xc98], R12 ;  /* 0x000c980c01007387 */ /* 0x000fe20000100800 */
[----:B------:R-:W-:-:S03]  /*4e4b0*/  IADD3 R13, P3, PT, R86, R92, RZ ;  /* 0x0000005c560d7210 */ /* 0x000fc60007f7e0ff */
[----:B------:R0:W-:Y:S04]  /*4e4c0*/  STL [R1+0xc9c], R4 ;  /* 0x000c9c0401007387 */ /* 0x0001e80000100800 */
[----:B0-----:R-:W4:Y:S04]  /*4e4d0*/  LDL.LU.64 R4, [R1+0x2648] ;  /* 0x0026480001047983 */ /* 0x001f280000300a00 */
[----:B------:R-:W-:Y:S04]  /*4e4e0*/  STL [R1+0xe84], R13 ;  /* 0x000e840d01007387 */ /* 0x000fe80000100800 */
[----:B------:R-:W4:Y:S01]  /*4e4f0*/  LDL.LU.64 R82, [R1+0x2650] ;  /* 0x0026500001527983 */ /* 0x000f220000300a00 */
[----:B------:R-:W-:Y:S01]  /*4e500*/  IMAD.X R86, R87, 0x1, R91, P3 ;  /* 0x0000000157567824 */ /* 0x000fe200018e065b */
[----:B--2---:R-:W-:-:S05]  /*4e510*/  IADD3 R12, P4, PT, R84, R92, RZ ;  /* 0x0000005c540c7210 */ /* 0x004fca0007f9e0ff */
[----:B------:R0:W-:Y:S04]  /*4e520*/  STL [R1+0xea0], R12 ;  /* 0x000ea00c01007387 */ /* 0x0001e80000100800 */
[----:B0-----:R-:W2:Y:S01]  /*4e530*/  LDL.LU.64 R12, [R1+0x2658] ;  /* 0x00265800010c7983 */ /* 0x001ea20000300a00 */
[----:B------:R-:W-:Y:S01]  /*4e540*/  IMAD.X R85, R85, 0x1, R91, P4 ;  /* 0x0000000155557824 */ /* 0x000fe200020e065b */
[----:B------:R-:W-:-:S05]  /*4e550*/  IADD3 R88, P5, PT, R38, R92, RZ ;  /* 0x0000005c26587210 */ /* 0x000fca0007fbe0ff */
[----:B------:R-:W-:Y:S01]  /*4e560*/  IMAD.X R84, R39, 0x1, R91, P5 ;  /* 0x0000000127547824 */ /* 0x000fe200028e065b */
[----:B------:R-:W-:Y:S04]  /*4e570*/  STL [R1+0xea4], R88 ;  /* 0x000ea45801007387 */ /* 0x000fe80000100800 */
[----:B------:R0:W-:Y:S04]  /*4e580*/  STL [R1+0xcb0], R86 ;  /* 0x000cb05601007387 */ /* 0x0001e80000100800 */
[----:B------:R-:W-:Y:S04]  /*4e590*/  STL [R1+0xcb4], R85 ;  /* 0x000cb45501007387 */ /* 0x000fe80000100800 */
[----:B------:R-:W-:Y:S04]  /*4e5a0*/  STL [R1+0xd50], R84 ;  /* 0x000d505401007387 */ /* 0x000fe80000100800 */
[----:B0-----:R-:W2:Y:S01]  /*4e5b0*/  LDL.LU.64 R86, [R1+0x2660] ;  /* 0x0026600001567983 */ /* 0x001ea20000300a00 */
[----:B------:R-:W-:-:S05]  /*4e5c0*/  IADD3 R39, P3, PT, R24, R92, RZ ;  /* 0x0000005c18277210 */ /* 0x000fca0007f7e0ff */
[----:B------:R-:W-:Y:S01]  /*4e5d0*/  STL [R1+0xff8], R39 ;  /* 0x000ff82701007387 */ /* 0x000fe20000100800 */
[----:B------:R-:W-:Y:S02]  /*4e5e0*/  IADD3.X R24, PT, PT, R25, R91, RZ, P3, !PT ;  /* 0x0000005b19187210 */ /* 0x000fe40001ffe4ff */
[----:B---3--:R-:W-:-:S05]  /*4e5f0*/  IADD3 R38, P4, PT, R8, R92, RZ ;  /* 0x0000005c08267210 */ /* 0x008fca0007f9e0ff */
[----:B------:R0:W-:Y:S02]  /*4e600*/  STL [R1+0xffc], R38 ;  /* 0x000ffc2601007387 */ /* 0x0001e40000100800 */
[----:B0-----:R-:W-:Y:S01]  /*4e610*/  IMAD.X R38, R9, 0x1, R91, P4 ;  /* 0x0000000109267824 */ /* 0x001fe200020e065b */
[----:B----4-:R-:W-:-:S05]  /*4e620*/  IADD3 R39, P5, PT, R6, R92, RZ ;  /* 0x0000005c06277210 */ /* 0x010fca0007fbe0ff */
[----:B------:R-:W-:Y:S04]  /*4e630*/  STL [R1+0x1020], R39 ;  /* 0x0010202701007387 */ /* 0x000fe80000100800 */
[----:B------:R-:W3:Y:S04]  /*4e640*/  LDL.LU.64 R8, [R1+0x2668] ;  /* 0x0026680001087983 */ /* 0x000ee80000300a00 */
[----:B------:R0:W-:Y:S04]  /*4e650*/  STL [R1+0xd54], R24 ;  /* 0x000d541801007387 */ /* 0x0001e80000100800 */
[----:B0-----:R-:W4:Y:S04]  /*4e660*/  LDL.LU.64 R24, [R1+0x2670] ;  /* 0x0026700001187983 */ /* 0x001f280000300a00 */
[----:B------:R0:W-:Y:S02]  /*4e670*/  STL [R1+0xd58], R38 ;  /* 0x000d582601007387 */ /* 0x0001e40000100800 */
[----:B0-----:R-:W-:Y:S01]  /*4e680*/  IMAD.X R38, R7, 0x1, R91, P5 ;  /* 0x0000000107267824 */ /* 0x001fe200028e065b */
[----:B------:R-:W-:-:S04]  /*4e690*/  IADD3 R7, P3, PT, R4, R92, RZ ;  /* 0x0000005c04077210 */ /* 0x000fc80007f7e0ff */
[----:B------:R-:W-:Y:S01]  /*4e6a0*/  STL [R1+0xd5c], R38 ;  /* 0x000d5c2601007387 */ /* 0x000fe20000100800 */
[----:B------:R-:W-:-:S03]  /*4e6b0*/  IADD3 R6, P4, PT, R82, R92, RZ ;  /* 0x0000005c52067210 */ /* 0x000fc60007f9e0ff */
[----:B------:R-:W-:Y:S01]  /*4e6c0*/  STL [R1+0x1024], R7 ;  /* 0x0010240701007387 */ /* 0x000fe20000100800 */
[----:B------:R-:W-:-:S03]  /*4e6d0*/  IMAD.X R4, R5, 0x1, R91, P3 ;  /* 0x0000000105047824 */ /* 0x000fc600018e065b */
[----:B------:R0:W-:Y:S04]  /*4e6e0*/  STL [R1+0x1178], R6 ;  /* 0x0011780601007387 */ /* 0x0001e80000100800 */
[----:B0-----:R-:W4:Y:S01]  /*4e6f0*/  LDL.LU.64 R6, [R1+0x2678] ;  /* 0x0026780001067983 */ /* 0x001f220000300a00 */
[----:B------:R-:W-:Y:S01]  /*4e700*/  IMAD.X R83, R83, 0x1, R91, P4 ;  /* 0x0000000153537824 */ /* 0x000fe200020e065b */
[----:B--2---:R-:W-:-:S05]  /*4e710*/  IADD3 R38, P5, PT, R12, R92, RZ ;  /* 0x0000005c0c267210 */ /* 0x004fca0007fbe0ff */
[----:B------:R0:W-:Y:S04]  /*4e720*/  STL [R1+0x117c], R38 ;  /* 0x00117c2601007387 */ /* 0x0001e80000100800 */
[----:B0-----:R-:W2:Y:S04]  /*4e730*/  LDL.LU.64 R38, [R1+0x2680] ;  /* 0x0026800001267983 */ /* 0x001ea80000300a00 */
[----:B------:R0:W-:Y:S01]  /*4e740*/  STL [R1+0xdb0], R4 ;  /* 0x000db00401007387 */ /* 0x0001e20000100800 */
[----:B------:R-:W-:-:S03]  /*4e750*/  IMAD.X R82, R13, 0x1, R91, P5 ;  /* 0x000000010d527824 */ /* 0x000fc600028e065b */
[----:B0-----:R-:W2:Y:S04]  /*4e760*/  LDL.LU.64 R4, [R1+0x2688] ;  /* 0x0026880001047983 */ /* 0x001ea80000300a00 */
[----:B------:R-:W-:Y:S04]  /*4e770*/  STL [R1+0xdb4], R83 ;  /* 0x000db45301007387 */ /* 0x000fe80000100800 */
[----:B------:R-:W2:Y:S04]  /*4e780*/  LDL.LU.64 R12, [R1+0x2690] ;  /* 0x00269000010c7983 */ /* 0x000ea80000300a00 */
[----:B------:R0:W-:Y:S04]  /*4e790*/  STL [R1+0x9f8], R82 ;  /* 0x0009f85201007387 */ /* 0x0001e80000100800 */
[----:B0-----:R-:W2:Y:S01]  /*4e7a0*/  LDL.LU.64 R82, [R1+0x2698] ;  /* 0x0026980001527983 */ /* 0x001ea20000300a00 */
[----:B------:R-:W-:-:S05]  /*4e7b0*/  IADD3 R84, P3, PT, R86, R92, RZ ;  /* 0x0000005c56547210 */ /* 0x000fca0007f7e0ff */
[----:B------:R0:W-:Y:S04]  /*4e7c0*/  STL [R1+0xa94], R84 ;  /* 0x000a945401007387 */ /* 0x0001e80000100800 */
[----:B0-----:R-:W2:Y:S01]  /*4e7d0*/  LDL.LU.64 R84, [R1+0x26a0] ;  /* 0x0026a00001547983 */ /* 0x001ea20000300a00 */
[----:B------:R-:W-:Y:S01]  /*4e7e0*/  IMAD.X R90, R87, 0x1, R91, P3 ;  /* 0x00000001575a7824 */ /* 0x000fe200018e065b */
[----:B---3--:R-:W-:-:S05]  /*4e7f0*/  IADD3 R89, P4, PT, R8, R92, RZ ;  /* 0x0000005c08597210 */ /* 0x008fca0007f9e0ff */
[----:B------:R-:W-:Y:S04]  /*4e800*/  STL [R1+0xad8], R89 ;  /* 0x000ad85901007387 */ /* 0x000fe80000100800 */
[----:B------:R-:W3:Y:S01]  /*4e810*/  LDL.LU.64 R86, [R1+0x26a8] ;  /* 0x0026a80001567983 */ /* 0x000ee20000300a00 */
[----:B----4-:R-:W-:-:S05]  /*4e820*/  IADD3 R88, P5, PT, R24, R92, RZ ;  /* 0x0000005c18587210 */ /* 0x010fca0007fbe0ff */
[----:B------:R0:W-:Y:S01]  /*4e830*/  STL [R1+0xadc], R88 ;  /* 0x000adc5801007387 */ /* 0x0001e20000100800 */
[----:B------:R-:W-:-:S03]  /*4e840*/  IMAD.X R93, R25, 0x1, R91, P5 ;  /* 0x00000001195d7824 */ /* 0x000fc600028e065b */
[----:B0-----:R-:W4:Y:S04]  /*4e850*/  LDL.LU.64 R88, [R1+0x26b0] ;  /* 0x0026b00001587983 */ /* 0x001f280000300a00 */
[----:B------:R0:W-:Y:S02]  /*4e860*/  STL [R1+0x9fc], R90 ;  /* 0x0009fc5a01007387 */ /* 0x0001e40000100800 */
[----:B0-----:R-:W-:Y:S02]  /*4e870*/  IMAD.X R90, R9, 0x1, R91, P4 ;  /* 0x00000001095a7824 */ /* 0x001fe400020e065b */
[----:B------:R-:W4:Y:S04]  /*4e880*/  LDL.LU.64 R8, [R1+0x6e78] ;  /* 0x006e780001087983 */ /* 0x000f280000300a00 */
[----:B------:R-:W4:Y:S04]  /*4e890*/  LDL.LU.64 R24, [R1+0x6e70] ;  /* 0x006e700001187983 */ /* 0x000f280000300a00 */
[----:B------:R0:W-:Y:S04]  /*4e8a0*/  STL [R1+0xa00], R90 ;  /* 0x000a005a01007387 */ /* 0x0001e80000100800 */
[----:B------:R2:W-:Y:S01]  /*4e8b0*/  STL [R1+0xa04], R93 ;  /* 0x000a045d01007387 */ /* 0x0005e20000100800 */
[----:B0-----:R-:W-:-:S05]  /*4e8c0*/  IADD3 R90, P3, PT, R6, R92, RZ ;  /* 0x0000005c065a7210 */ /* 0x001fca0007f7e0ff */
[----:B------:R0:W-:Y:S01]  /*4e8d0*/  STL [R1+0xae0], R90 ;  /* 0x000ae05a01007387 */ /* 0x0001e20000100800 */
[----:B--2---:R-:W-:-:S05]  /*4e8e0*/  IADD3 R93, P4, PT, R38, R92, RZ ;  /* 0x0000005c265d7210 */ /* 0x004fca0007f9e0ff */
[----:B------:R1:W-:Y:S01]  /*4e8f0*/  STL [R1+0xae4], R93 ;  /* 0x000ae45d01007387 */ /* 0x0003e20000100800 */
[----:B0-----:R-:W-:Y:S01]  /*4e900*/  IADD3 R90, P5, PT, R4, R92, RZ ;  /* 0x0000005c045a7210 */ /* 0x001fe20007fbe0ff */
[--C-:B-1----:R-:W-:Y:S02]  /*4e910*/  IMAD.X R93, R7, 0x1, R91.reuse, P3 ;  /* 0x00000001075d7824 */ /* 0x102fe400018e065b */
[----:B------:R-:W2:Y:S04]  /*4e920*/  LDL.LU.64 R6, [R1+0x6e68] ;  /* 0x006e680001067983 */ /* 0x000ea80000300a00 */
[----:B------:R0:W-:Y:S02]  /*4e930*/  STL [R1+0xb18], R90 ;  /* 0x000b185a01007387 */ /* 0x0001e40000100800 */
[----:B0-----:R-:W-:-:S02]  /*4e940*/  IMAD.X R90, R39, 0x1, R91, P4 ;  /* 0x00000001275a7824 */ /* 0x001fc400020e065b */
[----:B------:R-:W2:Y:S04]  /*4e950*/  LDL.LU.64 R38, [R1+0x6e60] ;  /* 0x006e600001267983 */ /* 0x000ea80000300a00 */
[----:B------:R0:W-:Y:S02]  /*4e960*/  STL [R1+0xa48], R93 ;  /* 0x000a485d01007387 */ /* 0x0001e40000100800 */
[----:B0-----:R-:W-:Y:S02]  /*4e970*/  IMAD.X R93, R5, 0x1, R91, P5 ;  /* 0x00000001055d7824 */ /* 0x001fe400028e065b */
[----:B------:R-:W2:Y:S04]  /*4e980*/  LDL.LU.64 R4, [R1+0x6e58] ;  /* 0x006e580001047983 */ /* 0x000ea80000300a00 */
[----:B------:R0:W-:Y:S04]  /*4e990*/  STL [R1+0xa4c], R90 ;  /* 0x000a4c5a01007387 */ /* 0x0001e80000100800 */
[----:B------:R1:W-:Y:S01]  /*4e9a0*/  STL [R1+0xa50], R93 ;  /* 0x000a505d01007387 */ /* 0x0003e20000100800 */
[----:B0-----:R-:W-:-:S02]  /*4e9b0*/  IADD3 R90, P3, PT, R12, R92, RZ ;  /* 0x0000005c0c5a7210 */ /* 0x001fc40007f7e0ff */
[----:B-1----:R-:W-:-:S03]  /*4e9c0*/  IADD3 R93, P4, PT, R82, R92, RZ ;  /* 0x0000005c525d7210 */ /* 0x002fc60007f9e0ff */
[----:B------:R0:W-:Y:S04]  /*4e9d0*/  STL [R1+0xb1c], R90 ;  /* 0x000b1c5a01007387 */ /* 0x0001e80000100800 */
        /* <DEDUP_REMOVED lines=12> */
[----:B---3--:R-:W-:-:S05]  /*4eaa0*/  IADD3 R90, P3, PT, R86, R92, RZ ;  /* 0x0000005c565a7210 */ /* 0x008fca0007f7e0ff */
[----:B------:R2:W-:Y:S01]  /*4eab0*/  STL [R1+0xba8], R90 ;  /* 0x000ba85a01007387 */ /* 0x0005e20000100800 */
[----:B----4-:R-:W-:-:S05]  /*4eac0*/  IADD3 R93, P4, PT, R88, R92, RZ ;  /* 0x0000005c585d7210 */ /* 0x010fca0007f9e0ff */
[----:B------:R0:W-:Y:S01]  /*4ead0*/  STL [R1+0xbac], R93 ;  /* 0x000bac5d01007387 */ /* 0x0001e20000100800 */
[----:B--2---:R-:W-:Y:S01]  /*4eae0*/  IADD3 R90, P5, PT, R82, R92, RZ ;  /* 0x0000005c525a7210 */ /* 0x004fe20007fbe0ff */
[--C-:B------:R-:W-:Y:S02]  /*4eaf0*/  IMAD.X R82, R87, 0x1, R91.reuse, P3 ;  /* 0x0000000157527824 */ /* 0x100fe400018e065b */
[----:B------:R-:W2:Y:S04]  /*4eb00*/  LDL.LU.64 R86, [R1+0x6e38] ;  /* 0x006e380001567983 */ /* 0x000ea80000300a00 */
[----:B------:R1:W-:Y:S04]  /*4eb10*/  STL [R1+0x430c], R90 ;  /* 0x00430c5a01007387 */ /* 0x0003e80000100800 */
[----:B0-----:R-:W3:Y:S01]  /*4eb20*/  LDL.LU R93, [R1+0x26e4] ;  /* 0x0026e400015d7983 */ /* 0x001ee20000300800 */
[----:B-1----:R-:W-:-:S03]  /*4eb30*/  IMAD.X R90, R89, 0x1, R91, P4 ;  /* 0x00000001595a7824 */ /* 0x002fc600020e065b */
[----:B------:R-:W4:Y:S01]  /*4eb40*/  LDL.LU.64 R88, [R1+0x6e30] ;  /* 0x006e300001587983 */ /* 0x000f220000300a00 */
[----:B------:R-:W-:-:S05]  /*4eb50*/  IMAD.X R83, R83, 0x1, R91, P5 ;  /* 0x0000000153537824 */ /* 0x000fca00028e065b */
[----:B------:R-:W-:Y:S04]  /*4eb60*/  STL [R1+0x5060], R83 ;  /* 0x0050605301007387 */ /* 0x000fe80000100800 */
[----:B------:R0:W-:Y:S02]  /*4eb70*/  STL [R1+0xa90], R90 ;  /* 0x000a905a01007387 */ /* 0x0001e40000100800 */
[----:B0-----:R-:W-:-:S05]  /*4eb80*/  IADD3 R90, P3, PT, R84, R92, RZ ;  /* 0x0000005c545a7210 */ /* 0x001fca0007f7e0ff */
[----:B------:R2:W-:Y:S02]  /*4eb90*/  STL [R1+0x4310], R90 ;  /* 0x0043105a01007387 */ /* 0x0005e40000100800 */
[----:B--2---:R-:W-:-:S05]  /*4eba0*/  IADD3 R90, P4, PT, R86, R92, RZ ;  /* 0x0000005c565a7210 */ /* 0x004fca0007f9e0ff */
[----:B------:R4:W-:Y:S02]  /*4ebb0*/  STL [R1+0x4314], R90 ;  /* 0x0043145a01007387 */ /* 0x0009e40000100800 */
[----:B----4-:R-:W-:-:S05]  /*4ebc0*/  IADD3 R90, P5, PT, R88, R92, RZ ;  /* 0x0000005c585a7210 */ /* 0x010fca0007fbe0ff */
[----:B------:R0:W-:Y:S04]  /*4ebd0*/  STL [R1+0x4318], R90 ;  /* 0x0043185a01007387 */ /* 0x0001e80000100800 */
[----:B0-----:R-:W2:Y:S01]  /*4ebe0*/  LDL.LU R90, [R1+0x6e2c] ;  /* 0x006e2c00015a7983 */ /* 0x001ea20000300800 */
[--C-:B------:R-:W-:Y:S02]  /*4ebf0*/  IMAD.X R84, R85, 0x1, R91.reuse, P3 ;  /* 0x0000000155547824 */ /* 0x100fe400018e065b */
[--C-:B------:R-:W-:Y:S02]  /*4ec00*/  IMAD.X R86, R87, 0x1, R91.reuse, P4 ;  /* 0x0000000157567824 */ /* 0x100fe400020e065b */
[----:B------:R-:W-:Y:S01]  /*4ec10*/  IMAD.X R88, R89, 0x1, R91, P5 ;  /* 0x0000000159587824 */ /* 0x000fe200028e065b */
[----:B------:R-:W-:Y:S04]  /*4ec20*/  STL [R1+0x44b0], R92 ;  /* 0x0044b05c01007387 */ /* 0x000fe80000100800 */
[----:B------:R-:W-:Y:S04]  /*4ec30*/  STL [R1+0x5064], R84 ;  /* 0x0050645401007387 */ /* 0x000fe80000100800 */
[----:B------:R-:W-:Y:S04]  /*4ec40*/  STL [R1+0x5018], R86 ;  /* 0x0050185601007387 */ /* 0x000fe80000100800 */
[----:B------:R-:W-:Y:S04]  /*4ec50*/  STL [R1+0x5028], R88 ;  /* 0x0050285801007387 */ /* 0x000fe80000100800 */
[----:B------:R-:W-:Y:S04]  /*4ec60*/  STL [R1+0x4344], R91 ;  /* 0x0043445b01007387 */ /* 0x000fe80000100800 */
[----:B------:R-:W-:Y:S01]  /*4ec70*/  STL [R1+0x44b4], R91 ;  /* 0x0044b45b01007387 */ /* 0x000fe20000100800 */
        /* <DEDUP_REMOVED lines=9> */
[----:B---3--:R-:W-:-:S05]  /*4ed10*/  VIADD R93, R93, 0x1 ;  /* 0x000000015d5d7836 */ /* 0x008fca0000000000 */
        /* <DEDUP_REMOVED lines=283> */
[----:B------:R-:W-:Y:S01]  /*4fed0*/  PRMT R38, RZ, 0x7610, R38 ;  /* 0x00007610ff267816 */ /* 0x000fe20000000026 */
[----:B------:R0:W-:Y:S02]  /*4fee0*/  STL.64 [R1+0x6110], R12 ;  /* 0x0061100c01007387 */ /* 0x0001e40000100a00 */
[----:B0-----:R-:W-:-:S02]  /*4fef0*/  IMAD.MOV.U32 R13, RZ, RZ, R93 ;  /* 0x000000ffff0d7224 */ /* 0x001fc400078e005d */
[----:B------:R-:W3:Y:S04]  /*4ff00*/  LDL.LU R93, [R1+0x6ca8] ;  /* 0x006ca800015d7983 */ /* 0x000ee80000300800 */
[----:B------:R-:W-:Y:S04]  /*4ff10*/  STL.64 [R1+0x6100], R4 ;  /* 0x0061000401007387 */ /* 0x000fe80000100a00 */
        /* <DEDUP_REMOVED lines=89> */
[----:B------:R-:W-:Y:S04]  /*504b0*/  STL [R1+0x6038], R39 ;  /* 0x0060382701007387 */ /* 0x000fe80000100800 */
        /* <DEDUP_REMOVED lines=270> */
[----:B------:R-:W-:Y:S01]  /*515a0*/  PRMT R51, RZ, 0x7610, R51 ;  /* 0x00007610ff337816 */ /* 0x000fe20000000033 */
[----:B------:R-:W-:Y:S04]  /*515b0*/  STL [R1+0x5da0], R45 ;  /* 0x005da02d01007387 */ /* 0x000fe80000100800 */
[----:B------:R-:W-:Y:S01]  /*515c0*/  STL.64 [R1+0x5d40], R50 ;  /* 0x005d403201007387 */ /* 0x000fe20000100a00 */
        /* <DEDUP_REMOVED lines=179> */
[----:B------:R-:W-:Y:S04]  /*52100*/  STL.64 [R1+0x5c48], R60 ;  /* 0x005c483c01007387 */ /* 0x000fe80000100a00 */
        /* <DEDUP_REMOVED lines=1168> */
[----:B------:R-:W-:-:S02]  /*56a10*/  PRMT R92, RZ, 0x7610, R92 ;  /* 0x00007610ff5c7816 */ /* 0x000fc4000000005c */
[----:B---3--:R-:W-:Y:S01]  /*56a20*/  PRMT R93, RZ, 0x7610, R93 ;  /* 0x00007610ff5d7816 */ /* 0x008fe2000000005d */
[----:B------:R-:W-:Y:S01]  /*56a30*/  STL.64 [R1+0x5230], R36 ;  /* 0x0052302401007387 */ /* 0x000fe20000100a00 */
[----:B--2---:R-:W-:-:S05]  /*56a40*/  PRMT R90, RZ, 0x7610, R90 ;  /* 0x00007610ff5a7816 */ /* 0x004fca000000005a */
[----:B------:R-:W-:Y:S04]  /*56a50*/  STL.64 [R1+0x51a0], R90 ;  /* 0x0051a05a01007387 */ /* 0x000fe80000100a00 */
[----:B------:R-:W-:Y:S04]  /*56a60*/  STL [R1+0x5cc8], R92 ;  /* 0x005cc85c01007387 */ /* 0x000fe80000100800 */
        /* <DEDUP_REMOVED lines=87> */
[----:B--2---:R-:W-:-:S05]  /*56fe0*/  PRMT R93, RZ, 0x7610, R93 ;  /* 0x00007610ff5d7816 */ /* 0x004fca000000005d */
        /* <DEDUP_REMOVED lines=59> */
[----:B------:R-:W-:Y:S04]  /*573a0*/  STL.64 [R1+0x5080], R84 ;  /* 0x0050805401007387 */ /* 0x000fe80000100a00 */
[----:B------:R-:W-:Y:S04]  /*573b0*/  STL.S16 [R1+0x2a60], R9 ;  /* 0x002a600901007387 */ /* 0x000fe80000100600 */
[----:B------:R-:W-:Y:S04]  /*573c0*/  STL [R1+0x5cd8], R83 ;  /* 0x005cd85301007387 */ /* 0x000fe80000100800 */
[----:B------:R0:W-:Y:S04]  /*573d0*/  STL.S16 [R1+0x2a54], R8 ;  /* 0x002a540801007387 */ /* 0x0001e80000100600 */
[----:B------:R-:W-:Y:S04]  /*573e0*/  STL.S16 [R1+0x2a50], R7 ;  /* 0x002a500701007387 */ /* 0x000fe80000100600 */
[----:B------:R1:W-:Y:S04]  /*573f0*/  STL.S16 [R1+0x2a4c], R6 ;  /* 0x002a4c0601007387 */ /* 0x0003e80000100600 */
[----:B------:R-:W-:Y:S01]  /*57400*/  STL.S16 [R1+0x2a48], R5 ;  /* 0x002a480501007387 */ /* 0x000fe20000100600 */
[----:B------:R-:W-:-:S02]  /*57410*/  PRMT R29, RZ, 0x7610, R29 ;  /* 0x00007610ff1d7816 */ /* 0x000fc4000000001d */
[----:B------:R-:W-:Y:S02]  /*57420*/  PRMT R28, RZ, 0x7610, R28 ;  /* 0x00007610ff1c7816 */ /* 0x000fe4000000001c */
[----:B------:R-:W-:Y:S02]  /*57430*/  PRMT R88, RZ, 0x7610, R88 ;  /* 0x00007610ff587816 */ /* 0x000fe40000000058 */
[----:B------:R-:W-:Y:S02]  /*57440*/  PRMT R27, RZ, 0x7610, R27 ;  /* 0x00007610ff1b7816 */ /* 0x000fe4000000001b */
[----:B------:R-:W-:Y:S02]  /*57450*/  PRMT R89, RZ, 0x7610, R89 ;  /* 0x00007610ff597816 */ /* 0x000fe40000000059 */
[----:B------:R-:W-:Y:S01]  /*57460*/  PRMT R86, RZ, 0x7610, R86 ;  /* 0x00007610ff567816 */ /* 0x000fe20000000056 */
[----:B0-----:R-:W2:Y:S04]  /*57470*/  LDL.LU R8, [R1+0x800] ;  /* 0x0008000001087983 */ /* 0x001ea80000300800 */
[----:B------:R0:W-:Y:S04]  /*57480*/  STL.S16 [R1+0x2a3c], R4 ;  /* 0x002a3c0401007387 */ /* 0x0001e80000100600 */
[----:B------:R-:W2:Y:S04]  /*57490*/  LDL.LU R9, [R1+0x3f4c] ;  /* 0x003f4c0001097983 */ /* 0x000ea80000300800 */
[----:B------:R-:W3:Y:S04]  /*574a0*/  LDL.LU R25, [R1+0x808] ;  /* 0x0008080001197983 */ /* 0x000ee80000300800 */
[----:B------:R-:W4:Y:S04]  /*574b0*/  LDL.LU R24, [R1+0x3f50] ;  /* 0x003f500001187983 */ /* 0x000f280000300800 */
[----:B-1----:R-:W3:Y:S04]  /*574c0*/  LDL.LU R6, [R1+0x810] ;  /* 0x0008100001067983 */ /* 0x002ee80000300800 */
[----:B------:R-:W3:Y:S04]  /*574d0*/  LDL.LU R7, [R1+0x3f54] ;  /* 0x003f540001077983 */ /* 0x000ee80000300800 */
[----:B------:R-:W3:Y:S04]  /*574e0*/  LDL.LU R39, [R1+0x818] ;  /* 0x0008180001277983 */ /* 0x000ee80000300800 */
[----:B------:R-:W3:Y:S04]  /*574f0*/  LDL.LU R38, [R1+0x3f58] ;  /* 0x003f580001267983 */ /* 0x000ee80000300800 */
[----:B0-----:R-:W3:Y:S04]  /*57500*/  LDL.LU R4, [R1+0x820] ;  /* 0x0008200001047983 */ /* 0x001ee80000300800 */
[----:B------:R-:W3:Y:S01]  /*57510*/  LDL.LU R5, [R1+0x3f5c] ;  /* 0x003f5c0001057983 */ /* 0x000ee20000300800 */
[----:B------:R-:W-:-:S03]  /*57520*/  IMAD.MOV.U32 R40, RZ, RZ, R13 ;  /* 0x000000ffff287224 */ /* 0x000fc600078e000d */
[----:B------:R-:W3:Y:S04]  /*57530*/  LDL.LU R12, [R1+0x828] ;  /* 0x00082800010c7983 */ /* 0x000ee80000300800 */
[----:B------:R-:W3:Y:S04]  /*57540*/  LDL.LU R13, [R1+0x3f60] ;  /* 0x003f6000010d7983 */ /* 0x000ee80000300800 */
[----:B------:R-:W-:Y:S01]  /*57550*/  STL.S16 [R1+0x2a38], R29 ;  /* 0x002a381d01007387 */ /* 0x000fe20000100600 */
[----:B------:R-:W-:-:S03]  /*57560*/  PRMT R87, RZ, 0x7610, R87 ;  /* 0x00007610ff577816 */ /* 0x000fc60000000057 */
[----:B------:R-:W-:Y:S04]  /*57570*/  STL.S16 [R1+0x2a34], R28 ;  /* 0x002a341c01007387 */ /* 0x000fe80000100600 */
[----:B------:R-:W-:Y:S01]  /*57580*/  STL [R1+0x5038], R88 ;  /* 0x0050385801007387 */ /* 0x000fe20000100800 */
[----:B------:R-:W-:-:S03]  /*57590*/  PRMT R26, RZ, 0x7610, R26 ;  /* 0x00007610ff1a7816 */ /* 0x000fc6000000001a */
[----:B------:R-:W-:Y:S01]  /*575a0*/  STL.S16 [R1+0x2a30], R27 ;  /* 0x002a301b01007387 */ /* 0x000fe20000100600 */
[----:B------:R-:W-:-:S03]  /*575b0*/  PRMT R23, RZ, 0x7610, R23 ;  /* 0x00007610ff177816 */ /* 0x000fc60000000017 */
[----:B------:R-:W-:Y:S01]  /*575c0*/  STL [R1+0x5078], R89 ;  /* 0x0050785901007387 */ /* 0x000fe20000100800 */
[----:B------:R-:W-:-:S03]  /*575d0*/  PRMT R22, RZ, 0x7610, R22 ;  /* 0x00007610ff167816 */ /* 0x000fc60000000016 */
[----:B------:R-:W-:Y:S01]  /*575e0*/  STL [R1+0x5048], R86 ;  /* 0x0050485601007387 */ /* 0x000fe20000100800 */
[----:B------:R-:W-:-:S03]  /*575f0*/  PRMT R21, RZ, 0x7610, R21 ;  /* 0x00007610ff157816 */ /* 0x000fc60000000015 */
[----:B------:R-:W-:Y:S01]  /*57600*/  STL [R1+0x507c], R87 ;  /* 0x00507c5701007387 */ /* 0x000fe20000100800 */
[----:B------:R-:W-:-:S03]  /*57610*/  PRMT R20, RZ, 0x7610, R20 ;  /* 0x00007610ff147816 */ /* 0x000fc60000000014 */
[----:B------:R-:W-:Y:S01]  /*57620*/  STL.S16 [R1+0x2a24], R26 ;  /* 0x002a241a01007387 */ /* 0x000fe20000100600 */
        /* <DEDUP_REMOVED lines=17> */
[----:B------:R-:W-:Y:S04]  /*57740*/  STL.S16 [R1+0x2a00], R15 ;  /* 0x002a000f01007387 */ /* 0x000fe80000100600 */
[----:B------:R4:W-:Y:S04]  /*57750*/  STL.S16 [R1+0x29fc], R14 ;  /* 0x0029fc0e01007387 */ /* 0x0009e80000100600 */
[----:B------:R-:W-:Y:S04]  /*57760*/  STL.S16 [R1+0x29f8], R11 ;  /* 0x0029f80b01007387 */ /* 0x000fe80000100600 */
[----:B------:R-:W-:Y:S04]  /*57770*/  STL [R1+0x4fcc], R0 ;  /* 0x004fcc0001007387 */ /* 0x000fe80000100800 */
[----:B------:R0:W-:Y:S01]  /*57780*/  STL.S16 [R1+0x29f4], R10 ;  /* 0x0029f40a01007387 */ /* 0x0001e20000100600 */
[----:B------:R-:W1:Y:S02]  /*57790*/  LDC R93, c[0x0][0x3a0] ;  /* 0x0000e800ff5d7b82 */ /* 0x000e640000000800 */
[----:B-1----:R-:W-:Y:S01]  /*577a0*/  IMAD R93, R40, -0x100, R93 ;  /* 0xffffff00285d7824 */ /* 0x002fe200078e025d */
[----:B--2---:R-:W-:-:S04]  /*577b0*/  LOP3.LUT R9, R9, R8, RZ, 0x3c, !PT ;  /* 0x0000000809097212 */ /* 0x004fc800078e3cff */
[----:B------:R-:W-:-:S04]  /*577c0*/  LOP3.LUT R8, R9, R8, RZ, 0x3c, !PT ;  /* 0x0000000809087212 */ /* 0x000fc800078e3cff */
[----:B------:R-:W-:Y:S01]  /*577d0*/  LOP3.LUT R9, R9, R8, RZ, 0x3c, !PT ;  /* 0x0000000809097212 */ /* 0x000fe200078e3cff */
[----:B----4-:R-:W-:Y:S02]  /*577e0*/  IMAD.MOV.U32 R14, RZ, RZ, R24 ;  /* 0x000000ffff0e7224 */ /* 0x010fe400078e0018 */
[----:B---3--:R-:W-:Y:S01]  /*577f0*/  IMAD.MOV.U32 R15, RZ, RZ, R25 ;  /* 0x000000ffff0f7224 */ /* 0x008fe200078e0019 */
[----:B0-----:R-:W-:Y:S01]  /*57800*/  MOV R10, R7 ;  /* 0x00000007000a7202 */ /* 0x001fe20000000f00 */
[----:B------:R-:W-:Y:S01]  /*57810*/  IMAD.MOV.U32 R11, RZ, RZ, R6 ;  /* 0x000000ffff0b7224 */ /* 0x000fe200078e0006 */
[----:B------:R0:W-:Y:S01]  /*57820*/  STL.64 [R1+0x800], R8 ;  /* 0x0008000801007387 */ /* 0x0001e20000100a00 */
[----:B------:R-:W-:Y:S02]  /*57830*/  IMAD.MOV.U32 R6, RZ, RZ, R5 ;  /* 0x000000ffff067224 */ /* 0x000fe400078e0005 */
[----:B------:R-:W-:Y:S01]  /*57840*/  IMAD.MOV.U32 R7, RZ, RZ, R4 ;  /* 0x000000ffff077224 */ /* 0x000fe200078e0004 */
[----:B------:R1:W-:Y:S04]  /*57850*/  STL.64 [R1+0x808], R14 ;  /* 0x0008080e01007387 */ /* 0x0003e80000100a00 */
[----:B------:R2:W-:Y:S01]  /*57860*/  STL.64 [R1+0x810], R10 ;  /* 0x0008100a01007387 */ /* 0x0005e20000100a00 */
[----:B------:R-:W-:-:S02]  /*57870*/  IMAD.MOV.U32 R4, RZ, RZ, R13 ;  /* 0x000000ffff047224 */ /* 0x000fc400078e000d */
[----:B------:R-:W-:Y:S02]  /*57880*/  IMAD.MOV.U32 R5, RZ, RZ, R12 ;  /* 0x000000ffff057224 */ /* 0x000fe400078e000c */
[----:B0-----:R-:W-:Y:S02]  /*57890*/  IMAD.MOV.U32 R8, RZ, RZ, R38 ;  /* 0x000000ffff087224 */ /* 0x001fe400078e0026 */
[----:B------:R-:W-:-:S05]  /*578a0*/  IMAD.MOV.U32 R9, RZ, RZ, R39 ;  /* 0x000000ffff097224 */ /* 0x000fca00078e0027 */
[----:B------:R0:W-:Y:S04]  /*578b0*/  STL.64 [R1+0x818], R8 ;  /* 0x0008180801007387 */ /* 0x0001e80000100a00 */
[----:B------:R-:W3:Y:S04]  /*578c0*/  LDL.LU R72, [R1+0x830] ;  /* 0x0008300001487983 */ /* 0x000ee80000300800 */
[----:B------:R4:W-:Y:S04]  /*578d0*/  STL.64 [R1+0x820], R6 ;  /* 0x0008200601007387 */ /* 0x0009e80000100a00 */
[----:B------:R-:W3:Y:S04]  /*578e0*/  LDL.LU R73, [R1+0x3f64] ;  /* 0x003f640001497983 */ /* 0x000ee80000300800 */
[----:B------:R0:W-:Y:S04]  /*578f0*/  STL.64 [R1+0x828], R4 ;  /* 0x0008280401007387 */ /* 0x0001e80000100a00 */
        /* <DEDUP_REMOVED lines=20> */
[----:B-1----:R-:W3:Y:S04]  /*57a40*/  LDL.LU R14, [R1+0x888] ;  /* 0x00088800010e7983 */ /* 0x002ee80000300800 */
[----:B------:R-:W3:Y:S04]  /*57a50*/  LDL.LU R15, [R1+0x3f90] ;  /* 0x003f9000010f7983 */ /* 0x000ee80000300800 */
[----:B------:R-:W3:Y:S04]  /*57a60*/  LDL.LU R26, [R1+0x890] ;  /* 0x00089000011a7983 */ /* 0x000ee80000300800 */
[----:B------:R-:W3:Y:S04]  /*57a70*/  LDL.LU R27, [R1+0x3f94] ;  /* 0x003f9400011b7983 */ /* 0x000ee80000300800 */
[----:B--2---:R-:W2:Y:S04]  /*57a80*/  LDL.LU R10, [R1+0x898] ;  /* 0x00089800010a7983 */ /* 0x004ea80000300800 */
        /* <DEDUP_REMOVED lines=23> */
[----:B0-----:R-:W2:Y:S04]  /*57c00*/  LDL.LU R8, [R1+0x8c0] ;  /* 0x0008c00001087983 */ /* 0x001ea80000300800 */
[----:B------:R-:W2:Y:S04]  /*57c10*/  LDL.LU R9, [R1+0xe08] ;  /* 0x000e080001097983 */ /* 0x000ea80000300800 */
[----:B------:R-:W2:Y:S04]  /*57c20*/  LDL.LU R25, [R1+0x8c4] ;  /* 0x0008c40001197983 */ /* 0x000ea80000300800 */
[----:B------:R-:W2:Y:S04]  /*57c30*/  LDL.LU R24, [R1+0x3fc8] ;  /* 0x003fc80001187983 */ /* 0x000ea80000300800 */
[----:B----4-:R-:W4:Y:S04]  /*57c40*/  LDL.LU R6, [R1+0x8c8] ;  /* 0x0008c80001067983 */ /* 0x010f280000300800 */
[----:B------:R-:W4:Y:S04]  /*57c50*/  LDL.LU R7, [R1+0x3fcc] ;  /* 0x003fcc0001077983 */ /* 0x000f280000300800 */
[----:B------:R-:W4:Y:S04]  /*57c60*/  LDL.LU R39, [R1+0x8d0] ;  /* 0x0008d00001277983 */ /* 0x000f280000300800 */
[----:B------:R-:W4:Y:S04]  /*57c70*/  LDL.LU R38, [R1+0x3fd0] ;  /* 0x003fd00001267983 */ /* 0x000f280000300800 */
[----:B------:R-:W4:Y:S04]  /*57c80*/  LDL.LU R4, [R1+0x8d8] ;  /* 0x0008d80001047983 */ /* 0x000f280000300800 */
[----:B------:R-:W4:Y:S04]  /*57c90*/  LDL.LU R5, [R1+0x3fd4] ;  /* 0x003fd40001057983 */ /* 0x000f280000300800 */
[----:B------:R-:W4:Y:S04]  /*57ca0*/  LDL.LU R12, [R1+0x8e0] ;  /* 0x0008e000010c7983 */ /* 0x000f280000300800 */
[----:B------:R-:W4:Y:S01]  /*57cb0*/  LDL.LU R13, [R1+0x3fd8] ;  /* 0x003fd800010d7983 */ /* 0x000f220000300800 */
[----:B---3--:R-:W-:-:S02]  /*57cc0*/  IMAD.MOV.U32 R19, RZ, RZ, R72 ;  /* 0x000000ffff137224 */ /* 0x008fc400078e0048 */
[----:B------:R-:W-:Y:S02]  /*57cd0*/  IMAD.MOV.U32 R18, RZ, RZ, R73 ;  /* 0x000000ffff127224 */ /* 0x000fe400078e0049 */
[----:B------:R-:W-:Y:S02]  /*57ce0*/  IMAD.MOV.U32 R23, RZ, RZ, R70 ;  /* 0x000000ffff177224 */ /* 0x000fe400078e0046 */
[----:B------:R-:W-:Y:S02]  /*57cf0*/  IMAD.MOV.U32 R22, RZ, RZ, R71 ;  /* 0x000000ffff167224 */ /* 0x000fe400078e0047 */
[----:B------:R-:W-:Y:S02]  /*57d00*/  IMAD.MOV.U32 R21, RZ, RZ, R64 ;  /* 0x000000ffff157224 */ /* 0x000fe400078e0040 */
[----:B------:R-:W-:Y:S01]  /*57d10*/  IMAD.MOV.U32 R20, RZ, RZ, R65 ;  /* 0x000000ffff147224 */ /* 0x000fe200078e0041 */
[----:B------:R0:W-:Y:S04]  /*57d20*/  STL.64 [R1+0x830], R18 ;  /* 0x0008301201007387 */ /* 0x0001e80000100a00 */
[----:B------:R1:W-:Y:S04]  /*57d30*/  STL.64 [R1+0x838], R22 ;  /* 0x0008381601007387 */ /* 0x0003e80000100a00 */
[----:B------:R3:W-:Y:S01]  /*57d40*/  STL.64 [R1+0x840], R20 ;  /* 0x0008401401007387 */ /* 0x0007e20000100a00 */
[----:B0-----:R-:W-:-:S02]  /*57d50*/  IMAD.MOV.U32 R18, RZ, RZ, R63 ;  /* 0x000000ffff127224 */ /* 0x001fc400078e003f */
[----:B------:R-:W-:Y:S02]  /*57d60*/  IMAD.MOV.U32 R19, RZ, RZ, R62 ;  /* 0x000000ffff137224 */ /* 0x000fe400078e003e */
[----:B-1----:R-:W-:Y:S02]  /*57d70*/  IMAD.MOV.U32 R22, RZ, RZ, R57 ;  /* 0x000000ffff167224 */ /* 0x002fe400078e0039 */
[----:B------:R-:W-:Y:S02]  /*57d80*/  IMAD.MOV.U32 R23, RZ, RZ, R56 ;  /* 0x000000ffff177224 */ /* 0x000fe400078e0038 */
[----:B---3--:R-:W-:Y:S02]  /*57d90*/  IMAD.MOV.U32 R20, RZ, RZ, R55 ;  /* 0x000000ffff147224 */ /* 0x008fe400078e0037 */
[----:B------:R-:W-:Y:S01]  /*57da0*/  IMAD.MOV.U32 R21, RZ, RZ, R54 ;  /* 0x000000ffff157224 */ /* 0x000fe200078e0036 */
[----:B------:R0:W-:Y:S01]  /*57db0*/  STL.64 [R1+0x848], R18 ;  /* 0x0008481201007387 */ /* 0x0001e20000100a00 */
[----:B------:R-:W-:-:S03]  /*57dc0*/  LOP3.LUT R15, R15, R14, RZ, 0x3c, !PT ;  /* 0x0000000e0f0f7212 */ /* 0x000fc600078e3cff */
[----:B------:R1:W-:Y:S04]  /*57dd0*/  STL.64 [R1+0x850], R22 ;  /* 0x0008501601007387 */ /* 0x0003e80000100a00 */
[----:B------:R3:W-:Y:S01]  /*57de0*/  STL.64 [R1+0x858], R20 ;  /* 0x0008581401007387 */ /* 0x0007e20000100a00 */
[----:B------:R-:W-:Y:S01]  /*57df0*/  LOP3.LUT R14, R15, R14, RZ, 0x3c, !PT ;  /* 0x0000000e0f0e7212 */ /* 0x000fe200078e3cff */
[----:B0-----:R-:W-:Y:S02]  /*57e00*/  IMAD.MOV.U32 R18, RZ, RZ, R49 ;  /* 0x000000ffff127224 */ /* 0x001fe400078e0031 */
[----:B------:R-:W-:Y:S02]  /*57e10*/  IMAD.MOV.U32 R19, RZ, RZ, R48 ;  /* 0x000000ffff137224 */ /* 0x000fe400078e0030 */
[----:B-1----:R-:W-:-:S02]  /*57e20*/  IMAD.MOV.U32 R22, RZ, RZ, R47 ;  /* 0x000000ffff167224 */ /* 0x002fc400078e002f */
[----:B------:R-:W-:Y:S02]  /*57e30*/  IMAD.MOV.U32 R23, RZ, RZ, R46 ;  /* 0x000000ffff177224 */ /* 0x000fe400078e002e */
[----:B---3--:R-:W-:Y:S02]  /*57e40*/  IMAD.MOV.U32 R20, RZ, RZ, R31 ;  /* 0x000000ffff147224 */ /* 0x008fe400078e001f */
[----:B------:R-:W-:Y:S01]  /*57e50*/  IMAD.MOV.U32 R21, RZ, RZ, R30 ;  /* 0x000000ffff157224 */ /* 0x000fe200078e001e */
[----:B------:R0:W-:Y:S01]  /*57e60*/  STL.64 [R1+0x860], R18 ;  /* 0x0008601201007387 */ /* 0x0001e20000100a00 */
[----:B------:R-:W-:-:S03]  /*57e70*/  LOP3.LUT R15, R15, R14, RZ, 0x3c, !PT ;  /* 0x0000000e0f0f7212 */ /* 0x000fc600078e3cff */
[----:B------:R-:W-:Y:S04]  /*57e80*/  STL.64 [R1+0x868], R22 ;  /* 0x0008681601007387 */ /* 0x000fe80000100a00 */
[----:B------:R-:W-:Y:S01]  /*57e90*/  STL.64 [R1+0x870], R20 ;  /* 0x0008701401007387 */ /* 0x000fe20000100a00 */
[----:B0-----:R-:W-:Y:S01]  /*57ea0*/  MOV R18, R17 ;  /* 0x0000001100127202 */ /* 0x001fe20000000f00 */
        /* <DEDUP_REMOVED lines=8> */
[----:B--2---:R-:W-:Y:S02]  /*57f30*/  IMAD.MOV.U32 R16, RZ, RZ, R11 ;  /* 0x000000ffff107224 */ /* 0x004fe400078e000b */
[----:B------:R-:W-:Y:S02]  /*57f40*/  IMAD.MOV.U32 R17, RZ, RZ, R10 ;  /* 0x000000ffff117224 */ /* 0x000fe400078e000a */
[----:B-1----:R-:W-:Y:S02]  /*57f50*/  IMAD.MOV.U32 R14, RZ, RZ, R77 ;  /* 0x000000ffff0e7224 */ /* 0x002fe400078e004d */
[----:B------:R-:W-:Y:S02]  /*57f60*/  IMAD.MOV.U32 R15, RZ, RZ, R76 ;  /* 0x000000ffff0f7224 */ /* 0x000fe400078e004c */
[----:B------:R-:W-:-:S02]  /*57f70*/  IMAD.MOV.U32 R10, RZ, RZ, R75 ;  /* 0x000000ffff0a7224 */ /* 0x000fc400078e004b */
[----:B------:R-:W-:Y:S01]  /*57f80*/  IMAD.MOV.U32 R11, RZ, RZ, R74 ;  /* 0x000000ffff0b7224 */ /* 0x000fe200078e004a */
[----:B------:R-:W-:Y:S04]  /*57f90*/  STL.64 [R1+0x890], R18 ;  /* 0x0008901201007387 */ /* 0x000fe80000100a00 */
[----:B------:R0:W-:Y:S04]  /*57fa0*/  STL.64 [R1+0x898], R16 ;  /* 0x0008981001007387 */ /* 0x0001e80000100a00 */
[----:B------:R1:W-:Y:S04]  /*57fb0*/  STL.64 [R1+0x8a0], R14 ;  /* 0x0008a00e01007387 */ /* 0x0003e80000100a00 */
[----:B------:R2:W-:Y:S01]  /*57fc0*/  STL.64 [R1+0x8a8], R10 ;  /* 0x0008a80a01007387 */ /* 0x0005e20000100a00 */
[----:B------:R-:W-:Y:S01]  /*57fd0*/  LOP3.LUT R9, R9, R8, RZ, 0x3c, !PT ;  /* 0x0000000809097212 */ /* 0x000fe200078e3cff */
[----:B0-----:R-:W-:-:S02]  /*57fe0*/  IMAD.MOV.U32 R16, RZ, RZ, R69 ;  /* 0x000000ffff107224 */ /* 0x001fc400078e0045 */
[----:B------:R-:W-:Y:S02]  /*57ff0*/  IMAD.MOV.U32 R17, RZ, RZ, R68 ;  /* 0x000000ffff117224 */ /* 0x000fe400078e0044 */
[----:B-1----:R-:W-:Y:S02]  /*58000*/  IMAD.MOV.U32 R14, RZ, RZ, R67 ;  /* 0x000000ffff0e7224 */ /* 0x002fe400078e0043 */
[----:B------:R-:W-:Y:S02]  /*58010*/  IMAD.MOV.U32 R15, RZ, RZ, R66 ;  /* 0x000000ffff0f7224 */ /* 0x000fe400078e0042 */
[----:B--2---:R-:W-:Y:S02]  /*58020*/  IMAD.MOV.U32 R10, RZ, RZ, R61 ;  /* 0x000000ffff0a7224 */ /* 0x004fe400078e003d */
[----:B------:R-:W-:Y:S01]  /*58030*/  IMAD.MOV.U32 R11, RZ, RZ, R60 ;  /* 0x000000ffff0b7224 */ /* 0x000fe200078e003c */
        /* <DEDUP_REMOVED lines=11> */
[----:B------:R1:W-:Y:S01]  /*580f0*/  STL.64 [R1+0xdd8], R14 ;  /* 0x000dd80e01007387 */ /* 0x0003e20000100a00 */
[----:B------:R-:W-:-:S03]  /*58100*/  LOP3.LUT R9, R9, R8, RZ, 0x3c, !PT ;  /* 0x0000000809097212 */ /* 0x000fc600078e3cff */
[----:B------:R2:W-:Y:S01]  /*58110*/  STL.64 [R1+0xde0], R10 ;  /* 0x000de00a01007387 */ /* 0x0005e20000100a00 */
[----:B0-----:R-:W-:Y:S02]  /*58120*/  IMAD.MOV.U32 R16, RZ, RZ, R44 ;  /* 0x000000ffff107224 */ /* 0x001fe400078e002c */
[----:B------:R-:W-:Y:S01]  /*58130*/  IMAD.MOV.U32 R17, RZ, RZ, R45 ;  /* 0x000000ffff117224 */ /* 0x000fe200078e002d */
[----:B-1----:R-:W-:Y:S01]  /*58140*/  MOV R14, R43 ;  /* 0x0000002b000e7202 */ /* 0x002fe20000000f00 */
[----:B------:R-:W-:Y:S02]  /*58150*/  IMAD.MOV.U32 R15, RZ, RZ, R42 ;  /* 0x000000ffff0f7224 */ /* 0x000fe400078e002a */
[----:B--2---:R-:W-:Y:S02]  /*58160*/  IMAD.MOV.U32 R10, RZ, RZ, R40 ;  /* 0x000000ffff0a7224 */ /* 0x004fe400078e0028 */
[----:B------:R-:W-:Y:S01]  /*58170*/  IMAD.MOV.U32 R11, RZ, RZ, R41 ;  /* 0x000000ffff0b7224 */ /* 0x000fe200078e0029 */
[----:B------:R-:W-:Y:S04]  /*58180*/  STL.64 [R1+0xdf0], R16 ;  /* 0x000df01001007387 */ /* 0x000fe80000100a00 */
[----:B------:R0:W-:Y:S04]  /*58190*/  STL.64 [R1+0xdf8], R14 ;  /* 0x000df80e01007387 */ /* 0x0001e80000100a00 */
[----:B------:R4:W-:Y:S04]  /*581a0*/  STL.64 [R1+0xe00], R10 ;  /* 0x000e000a01007387 */ /* 0x0009e80000100a00 */
[----:B------:R1:W-:Y:S01]  /*581b0*/  STL.64 [R1+0xe08], R8 ;  /* 0x000e080801007387 */ /* 0x0003e20000100a00 */
[----:B0-----:R-:W-:-:S02]  /*581c0*/  IMAD.MOV.U32 R14, RZ, RZ, R24 ;  /* 0x000000ffff0e7224 */ /* 0x001fc400078e0018 */
[----:B------:R-:W-:Y:S02]  /*581d0*/  IMAD.MOV.U32 R15, RZ, RZ, R25 ;  /* 0x000000ffff0f7224 */ /* 0x000fe400078e0019 */
[----:B----4-:R-:W-:Y:S02]  /*581e0*/  IMAD.MOV.U32 R10, RZ, RZ, R7 ;  /* 0x000000ffff0a7224 */ /* 0x010fe400078e0007 */
[----:B------:R-:W-:Y:S02]  /*581f0*/  IMAD.MOV.U32 R11, RZ, RZ, R6 ;  /* 0x000000ffff0b7224 */ /* 0x000fe400078e0006 */
[----:B-1----:R-:W-:Y:S02]  /*58200*/  IMAD.MOV.U32 R8, RZ, RZ, R38 ;  /* 0x000000ffff087224 */ /* 0x002fe400078e0026 */
[----:B------:R-:W-:Y:S02]  /*58210*/  IMAD.MOV.U32 R9, RZ, RZ, R39 ;  /* 0x000000ffff097224 */ /* 0x000fe400078e0027 */
[----:B------:R-:W-:-:S02]  /*58220*/  IMAD.MOV.U32 R6, RZ, RZ, R5 ;  /* 0x000000ffff067224 */ /* 0x000fc400078e0005 */
[----:B------:R-:W-:Y:S01]  /*58230*/  IMAD.MOV.U32 R7, RZ, RZ, R4 ;  /* 0x000000ffff077224 */ /* 0x000fe200078e0004 */
[----:B------:R0:W-:Y:S04]  /*58240*/  STL.64 [R1+0x8c0], R14 ;  /* 0x0008c00e01007387 */ /* 0x0001e80000100a00 */
[----:B------:R1:W-:Y:S01]  /*58250*/  STL.64 [R1+0x8c8], R10 ;  /* 0x0008c80a01007387 */ /* 0x0003e20000100a00 */
[----:B------:R-:W-:Y:S02]  /*58260*/  IMAD.MOV.U32 R4, RZ, RZ, R13 ;  /* 0x000000ffff047224 */ /* 0x000fe400078e000d */
[----:B------:R-:W-:Y:S01]  /*58270*/  IMAD.MOV.U32 R5, RZ, RZ, R12 ;  /* 0x000000ffff057224 */ /* 0x000fe200078e000c */
        /* <DEDUP_REMOVED lines=25> */
[----:B0-----:R-:W3:Y:S04]  /*58410*/  LDL.LU R14, [R1+0xe48] ;  /* 0x000e4800010e7983 */ /* 0x001ee80000300800 */
[----:B------:R-:W3:Y:S04]  /*58420*/  LDL.LU R15, [R1+0x4008] ;  /* 0x00400800010f7983 */ /* 0x000ee80000300800 */
[----:B------:R-:W3:Y:S04]  /*58430*/  LDL.LU R26, [R1+0xe58] ;  /* 0x000e5800011a7983 */ /* 0x000ee80000300800 */
[----:B------:R-:W3:Y:S04]  /*58440*/  LDL.LU R27, [R1+0x400c] ;  /* 0x00400c00011b7983 */ /* 0x000ee80000300800 */
[----:B-1----:R-:W3:Y:S04]  /*58450*/  LDL.LU R10, [R1+0xe60] ;  /* 0x000e6000010a7983 */ /* 0x002ee80000300800 */
        /* <DEDUP_REMOVED lines=23> */
[----:B--2---:R-:W2:Y:S04]  /*585d0*/  LDL.LU R8, [R1+0xee0] ;  /* 0x000ee00001087983 */ /* 0x004ea80000300800 */
        /* <DEDUP_REMOVED lines=30> */
[----:B------:R-:W-:Y:S02]  /*587c0*/  LOP3.LUT R14, R15, R14, RZ, 0x3c, !PT ;  /* 0x0000000e0f0e7212 */ /* 0x000fe400078e3cff */
[----:B0-----:R-:W-:Y:S01]  /*587d0*/  MOV R18, R49 ;  /* 0x0000003100127202 */ /* 0x001fe20000000f00 */
        /* <DEDUP_REMOVED lines=9> */
[----:B0-----:R-:W-:Y:S02]  /*58870*/  IMAD.MOV.U32 R18, RZ, RZ, R17 ;  /* 0x000000ffff127224 */ /* 0x001fe400078e0011 */
        /* <DEDUP_REMOVED lines=11> */
[----:B------:R-:W-:Y:S02]  /*58930*/  IMAD.MOV.U32 R15, RZ, RZ, R76 ;  /* 0x000000ffff0f7224 */ /* 0x000fe400078e004c */
[----:B------:R-:W-:-:S02]  /*58940*/  IMAD.MOV.U32 R10, RZ, RZ, R75 ;  /* 0x000000ffff0a7224 */ /* 0x000fc400078e004b */
[----:B------:R-:W-:Y:S01]  /*58950*/  IMAD.MOV.U32 R11, RZ, RZ, R74 ;  /* 0x000000ffff0b7224 */ /* 0x000fe200078e004a */
[----:B------:R-:W-:Y:S04]  /*58960*/  STL.64 [R1+0xe58], R18 ;  /* 0x000e581201007387 */ /* 0x000fe80000100a00 */
[----:B------:R0:W-:Y:S04]  /*58970*/  STL.64 [R1+0xe60], R16 ;  /* 0x000e601001007387 */ /* 0x0001e80000100a00 */
[----:B------:R1:W-:Y:S04]  /*58980*/  STL.64 [R1+0xe68], R14 ;  /* 0x000e680e01007387 */ /* 0x0003e80000100a00 */
[----:B------:R3:W-:Y:S01]  /*58990*/  STL.64 [R1+0xe70], R10 ;  /* 0x000e700a01007387 */ /* 0x0007e20000100a00 */
[----:B--2---:R-:W-:Y:S01]  /*589a0*/  LOP3.LUT R9, R9, R8, RZ, 0x3c, !PT ;  /* 0x0000000809097212 */ /* 0x004fe200078e3cff */
[----:B0-----:R-:W-:-:S02]  /*589b0*/  IMAD.MOV.U32 R16, RZ, RZ, R69 ;  /* 0x000000ffff107224 */ /* 0x001fc400078e0045 */
[----:B------:R-:W-:Y:S02]  /*589c0*/  IMAD.MOV.U32 R17, RZ, RZ, R68 ;  /* 0x000000ffff117224 */ /* 0x000fe400078e0044 */
[----:B-1----:R-:W-:Y:S02]  /*589d0*/  IMAD.MOV.U32 R14, RZ, RZ, R67 ;  /* 0x000000ffff0e7224 */ /* 0x002fe400078e0043 */
[----:B------:R-:W-:Y:S02]  /*589e0*/  IMAD.MOV.U32 R15, RZ, RZ, R66 ;  /* 0x000000ffff0f7224 */ /* 0x000fe400078e0042 */
[----:B---3--:R-:W-:Y:S02]  /*589f0*/  IMAD.MOV.U32 R10, RZ, RZ, R61 ;  /* 0x000000ffff0a7224 */ /* 0x008fe400078e003d */
[----:B------:R-:W-:Y:S01]  /*58a00*/  IMAD.MOV.U32 R11, RZ, RZ, R60 ;  /* 0x000000ffff0b7224 */ /* 0x000fe200078e003c */
[----:B------:R0:W-:Y:S04]  /*58a10*/  STL.64 [R1+0xe78], R16 ;  /* 0x000e781001007387 */ /* 0x0001e80000100a00 */
[----:B------:R1:W-:Y:S04]  /*58a20*/  STL.64 [R1+0xe88], R14 ;  /* 0x000e880e01007387 */ /* 0x0003e80000100a00 */
[----:B------:R2:W-:Y:S01]  /*58a30*/  STL.64 [R1+0xe90], R10 ;  /* 0x000e900a01007387 */ /* 0x0005e20000100a00 */
[----:B------:R-:W-:Y:S01]  /*58a40*/  LOP3.LUT R8, R9, R8, RZ, 0x3c, !PT ;  /* 0x0000000809087212 */ /* 0x000fe200078e3cff */
[----:B0-----:R-:W-:-:S02]  /*58a50*/  IMAD.MOV.U32 R16, RZ, RZ, R59 ;  /* 0x000000ffff107224 */ /* 0x001fc400078e003b */
[----:B------:R-:W-:Y:S01]  /*58a60*/  IMAD.MOV.U32 R17, RZ, RZ, R58 ;  /* 0x000000ffff117224 */ /* 0x000fe200078e003a */
[----:B-1----:R-:W-:Y:S01]  /*58a70*/  MOV R14, R53 ;  /* 0x00000035000e7202 */ /* 0x002fe20000000f00 */
        /* <DEDUP_REMOVED lines=8> */
[----:B------:R-:W-:Y:S02]  /*58b00*/  IMAD.MOV.U32 R17, RZ, RZ, R45 ;  /* 0x000000ffff117224 */ /* 0x000fe400078e002d */
[----:B-1----:R-:W-:Y:S02]  /*58b10*/  IMAD.MOV.U32 R14, RZ, RZ, R43 ;  /* 0x000000ffff0e7224 */ /* 0x002fe400078e002b */
        /* <DEDUP_REMOVED lines=93> */
[----:B0-----:R-:W-:Y:S01]  /*590f0*/  MOV R18, R63 ;  /* 0x0000003f00127202 */ /* 0x001fe20000000f00 */
[----:B------:R-:W-:-:S02]  /*59100*/  IMAD.MOV.U32 R19, RZ, RZ, R62 ;  /* 0x000000ffff137224 */ /* 0x000fc400078e003e */
        /* <DEDUP_REMOVED lines=40> */
[----:B------:R-:W-:Y:S01]  /*59390*/  IMAD.MOV.U32 R17, RZ, RZ, R68 ;  /* 0x000000ffff117224 */ /* 0x000fe200078e0044 */
[----:B-1----:R-:W-:Y:S01]  /*593a0*/  MOV R14, R67 ;  /* 0x00000043000e7202 */ /* 0x002fe20000000f00 */
        /* <DEDUP_REMOVED lines=104> */
[----:B---3--:R-:W-:Y:S01]  /*59a30*/  IMAD.MOV.U32 R19, RZ, RZ, R72 ;  /* 0x000000ffff137224 */ /* 0x008fe200078e0048 */
[----:B------:R-:W-:Y:S01]  /*59a40*/  MOV R18, R73 ;  /* 0x0000004900127202 */ /* 0x000fe20000000f00 */
[----:B------:R-:W-:-:S02]  /*59a50*/  IMAD.MOV.U32 R23, RZ, RZ, R70 ;  /* 0x000000ffff177224 */ /* 0x000fc400078e0046 */
        /* <DEDUP_REMOVED lines=37> */
[----:B------:R-:W-:Y:S01]  /*59cb0*/  IMAD.MOV.U32 R17, RZ, RZ, R10 ;  /* 0x000000ffff117224 */ /* 0x000fe200078e000a */
[----:B---3--:R-:W-:Y:S01]  /*59cc0*/  MOV R14, R77 ;  /* 0x0000004d000e7202 */ /* 0x008fe20000000f00 */
[----:B------:R-:W-:Y:S02]  /*59cd0*/  IMAD.MOV.U32 R15, RZ, RZ, R76 ;  /* 0x000000ffff0f7224 */ /* 0x000fe400078e004c */
[----:B------:R-:W-:Y:S02]  /*59ce0*/  IMAD.MOV.U32 R10, RZ, RZ, R75 ;  /* 0x000000ffff0a7224 */ /* 0x000fe400078e004b */
        /* <DEDUP_REMOVED lines=39> */
[----:B------:R-:W-:Y:S01]  /*59f60*/  IMAD.MOV.U32 R11, RZ, RZ, R6 ;  /* 0x000000ffff0b7224 */ /* 0x000fe200078e0006 */
[----:B-1----:R-:W-:Y:S01]  /*59f70*/  MOV R8, R38 ;  /* 0x0000002600087202 */ /* 0x002fe20000000f00 */
[----:B------:R-:W-:Y:S02]  /*59f80*/  IMAD.MOV.U32 R9, RZ, RZ, R39 ;  /* 0x000000ffff097224 */ /* 0x000fe400078e0027 */
[----:B------:R-:W-:Y:S02]  /*59f90*/  IMAD.MOV.U32 R6, RZ, RZ, R5 ;  /* 0x000000ffff067224 */ /* 0x000fe400078e0005 */
[----:B------:R-:W-:Y:S01]  /*59fa0*/  IMAD.MOV.U32 R7, RZ, RZ, R4 ;  /* 0x000000ffff077224 */ /* 0x000fe200078e0004 */
[----:B------:R0:W-:Y:S04]  /*59fb0*/  STL.64 [R1+0x1180], R14 ;  /* 0x0011800e01007387 */ /* 0x0001e80000100a00 */
[----:B------:R1:W-:Y:S01]  /*59fc0*/  STL.64 [R1+0x1188], R10 ;  /* 0x0011880a01007387 */ /* 0x0003e20000100a00 */
[----:B------:R-:W-:-:S02]  /*59fd0*/  IMAD.MOV.U32 R4, RZ, RZ, R13 ;  /* 0x000000ffff047224 */ /* 0x000fc400078e000d */
        /* <DEDUP_REMOVED lines=97> */
[----:B------:R-:W-:Y:S01]  /*5a5f0*/  IMAD.MOV.U32 R19, RZ, RZ, R16 ;  /* 0x000000ffff137224 */ /* 0x000fe200078e0010 */
[----:B------:R-:W-:Y:S01]  /*5a600*/  MOV R16, R29 ;  /* 0x0000001d00107202 */ /* 0x000fe20000000f00 */
[----:B------:R-:W-:-:S03]  /*5a610*/  IMAD.MOV.U32 R17, RZ, RZ, R28 ;  /* 0x000000ffff117224 */ /* 0x000fc600078e001c */
[----:B------:R0:W-:Y:S04]  /*5a620*/  STL.64 [R1+0x1210], R18 ;  /* 0x0012101201007387 */ /* 0x0001e80000100a00 */
[----:B------:R1:W-:Y:S04]  /*5a630*/  STL.64 [R1+0x1218], R16 ;  /* 0x0012181001007387 */ /* 0x0003e80000100a00 */
[----:B------:R3:W-:Y:S01]  /*5a640*/  STL.64 [R1+0x1228], R14 ;  /* 0x0012280e01007387 */ /* 0x0007e20000100a00 */
[----:B0-----:R-:W-:Y:S02]  /*5a650*/  IMAD.MOV.U32 R18, RZ, RZ, R27 ;  /* 0x000000ffff127224 */ /* 0x001fe400078e001b */
[----:B------:R-:W-:-:S02]  /*5a660*/  IMAD.MOV.U32 R19, RZ, RZ, R26 ;  /* 0x000000ffff137224 */ /* 0x000fc400078e001a */
[----:B-1----:R-:W-:Y:S02]  /*5a670*/  IMAD.MOV.U32 R16, RZ, RZ, R11 ;  /* 0x000000ffff107224 */ /* 0x002fe400078e000b */
[----:B------:R-:W-:Y:S02]  /*5a680*/  IMAD.MOV.U32 R17, RZ, RZ, R10 ;  /* 0x000000ffff117224 */ /* 0x000fe400078e000a */
[----:B---3--:R-:W-:Y:S02]  /*5a690*/  IMAD.MOV.U32 R14, RZ, RZ, R77 ;  /* 0x000000ffff0e7224 */ /* 0x008fe400078e004d */
        /* <DEDUP_REMOVED lines=31> */
[----:B------:R-:W-:Y:S01]  /*5a890*/  IMAD.MOV.U32 R15, RZ, RZ, R42 ;  /* 0x000000ffff0f7224 */ /* 0x000fe200078e002a */
[----:B--2---:R-:W-:Y:S01]  /*5a8a0*/  MOV R10, R40 ;  /* 0x00000028000a7202 */ /* 0x004fe20000000f00 */
        /* <DEDUP_REMOVED lines=15> */
[----:B------:R-:W-:-:S03]  /*5a9a0*/  IMAD.MOV.U32 R5, RZ, RZ, R12 ;  /* 0x000000ffff057224 */ /* 0x000fc600078e000c */
[----:B------:R2:W-:Y:S04]  /*5a9b0*/  STL.64 [R1+0x12e0], R8 ;  /* 0x0012e00801007387 */ /* 0x0005e80000100a00 */
[----:B------:R-:W3:Y:S01]  /*5a9c0*/  LDL.LU R12, [R1+0x1300] ;  /* 0x00130000010c7983 */ /* 0x000ee20000300800 */
[----:B------:R-:W-:-:S03]  /*5a9d0*/  IMAD.MOV.U32 R4, RZ, RZ, R13 ;  /* 0x000000ffff047224 */ /* 0x000fc600078e000d */
        /* <DEDUP_REMOVED lines=44> */
[----:B------:R-:W2:Y:S04]  /*5aca0*/  LDL.LU R7, [R1+0x4218] ;  /* 0x0042180001077983 */ /* 0x000ea80000300800 */
[----:B------:R-:W2:Y:S04]  /*5acb0*/  LDL.LU R39, [R1+0x6e8] ;  /* 0x0006e80001277983 */ /* 0x000ea80000300800 */
[----:B------:R-:W2:Y:S04]  /*5acc0*/  LDL.LU R38, [R1+0xce0] ;  /* 0x000ce00001267983 */ /* 0x000ea80000300800 */
[----:B------:R-:W2:Y:S04]  /*5acd0*/  LDL.LU R4, [R1+0xcd8] ;  /* 0x000cd80001047983 */ /* 0x000ea80000300800 */
[----:B------:R-:W2:Y:S01]  /*5ace0*/  LDL.LU R5, [R1+0x421c] ;  /* 0x00421c0001057983 */ /* 0x000ea20000300800 */
[----:B---3--:R-:W-:-:S04]  /*5acf0*/  LOP3.LUT R13, R13, R12, RZ, 0x3c, !PT ;  /* 0x0000000c0d0d7212 */ /* 0x008fc800078e3cff */
[----:B------:R-:W-:-:S04]  /*5ad00*/  LOP3.LUT R12, R13, R12, RZ, 0x3c, !PT ;  /* 0x0000000c0d0c7212 */ /* 0x000fc800078e3cff */
[----:B------:R-:W-:-:S05]  /*5ad10*/  LOP3.LUT R13, R13, R12, RZ, 0x3c, !PT ;  /* 0x0000000c0d0d7212 */ /* 0x000fca00078e3cff */
[----:B------:R0:W-:Y:S04]  /*5ad20*/  STL.64 [R1+0x1300], R12 ;  /* 0x0013000c01007387 */ /* 0x0001e80000100a00 */
[----:B0-----:R-:W3:Y:S04]  /*5ad30*/  LDL.LU R12, [R1+0x6ec] ;  /* 0x0006ec00010c7983 */ /* 0x001ee80000300800 */
[----:B------:R-:W3:Y:S01]  /*5ad40*/  LDL.LU R13, [R1+0x4220] ;  /* 0x00422000010d7983 */ /* 0x000ee20000300800 */
[----:B------:R-:W-:Y:S01]  /*5ad50*/  LOP3.LUT R17, R17, R16, RZ, 0x3c, !PT ;  /* 0x0000001011117212 */ /* 0x000fe200078e3cff */
[----:B------:R-:W-:-:S02]  /*5ad60*/  IMAD.MOV.U32 R18, RZ, RZ, R47 ;  /* 0x000000ffff127224 */ /* 0x000fc400078e002f */
[----:B------:R-:W-:Y:S01]  /*5ad70*/  IMAD.MOV.U32 R19, RZ, RZ, R46 ;  /* 0x000000ffff137224 */ /* 0x000fe200078e002e */
[----:B------:R-:W-:Y:S01]  /*5ad80*/  LOP3.LUT R16, R17, R16, RZ, 0x3c, !PT ;  /* 0x0000001011107212 */ /* 0x000fe200078e3cff */
[----:B------:R-:W-:Y:S02]  /*5ad90*/  IMAD.MOV.U32 R20, RZ, RZ, R31 ;  /* 0x000000ffff147224 */ /* 0x000fe400078e001f */
[----:B------:R-:W-:Y:S01]  /*5ada0*/  IMAD.MOV.U32 R21, RZ, RZ, R30 ;  /* 0x000000ffff157224 */ /* 0x000fe200078e001e */
[----:B------:R-:W-:Y:S02]  /*5adb0*/  LOP3.LUT R3, R3, R2, RZ, 0x3c, !PT ;  /* 0x0000000203037212 */ /* 0x000fe400078e3cff */
[----:B------:R-:W-:Y:S02]  /*5adc0*/  LOP3.LUT R17, R17, R16, RZ, 0x3c, !PT ;  /* 0x0000001011117212 */ /* 0x000fe400078e3cff */
[----:B------:R-:W-:Y:S01]  /*5add0*/  LOP3.LUT R11, R11, R10, RZ, 0x3c, !PT ;  /* 0x0000000a0b0b7212 */ /* 0x000fe200078e3cff */
[----:B------:R0:W-:Y:S01]  /*5ade0*/  STL.64 [R1+0x1308], R18 ;  /* 0x0013081201007387 */ /* 0x0001e20000100a00 */
[----:B------:R-:W-:-:S03]  /*5adf0*/  LOP3.LUT R2, R3, R2, RZ, 0x3c, !PT ;  /* 0x0000000203027212 */ /* 0x000fc600078e3cff */
[----:B------:R-:W-:Y:S04]  /*5ae00*/  STL.64 [R1+0x1310], R20 ;  /* 0x0013101401007387 */ /* 0x000fe80000100a00 */
[----:B------:R1:W-:Y:S01]  /*5ae10*/  STL.64 [R1+0x1318], R16 ;  /* 0x0013181001007387 */ /* 0x0003e20000100a00 */
[----:B------:R-:W-:Y:S02]  /*5ae20*/  LOP3.LUT R10, R11, R10, RZ, 0x3c, !PT ;  /* 0x0000000a0b0a7212 */ /* 0x000fe400078e3cff */
[----:B------:R-:W-:Y:S01]  /*5ae30*/  LOP3.LUT R3, R3, R2, RZ, 0x3c, !PT ;  /* 0x0000000203037212 */ /* 0x000fe200078e3cff */
[----:B0-----:R-:W-:Y:S02]  /*5ae40*/  IMAD.MOV.U32 R18, RZ, RZ, R29 ;  /* 0x000000ffff127224 */ /* 0x001fe400078e001d */
[----:B------:R-:W-:-:S02]  /*5ae50*/  IMAD.MOV.U32 R19, RZ, RZ, R28 ;  /* 0x000000ffff137224 */ /* 0x000fc400078e001c */
[----:B-1----:R-:W-:Y:S02]  /*5ae60*/  IMAD.MOV.U32 R16, RZ, RZ, R15 ;  /* 0x000000ffff107224 */ /* 0x002fe400078e000f */
[----:B------:R-:W-:Y:S02]  /*5ae70*/  IMAD.MOV.U32 R17, RZ, RZ, R14 ;  /* 0x000000ffff117224 */ /* 0x000fe400078e000e */
[----:B------:R-:W-:Y:S02]  /*5ae80*/  IMAD.MOV.U32 R14, RZ, RZ, R27 ;  /* 0x000000ffff0e7224 */ /* 0x000fe400078e001b */
[----:B------:R-:W-:Y:S01]  /*5ae90*/  IMAD.MOV.U32 R15, RZ, RZ, R26 ;  /* 0x000000ffff0f7224 */ /* 0x000fe200078e001a */
[----:B------:R-:W-:Y:S01]  /*5aea0*/  STL.64 [R1+0x1328], R18 ;  /* 0x0013281201007387 */ /* 0x000fe20000100a00 */
[----:B------:R-:W-:-:S03]  /*5aeb0*/  LOP3.LUT R11, R11, R10, RZ, 0x3c, !PT ;  /* 0x0000000a0b0b7212 */ /* 0x000fc600078e3cff */
[----:B------:R-:W-:Y:S04]  /*5aec0*/  STL.64 [R1+0xd28], R16 ;  /* 0x000d281001007387 */ /* 0x000fe80000100a00 */
[----:B------:R-:W-:Y:S04]  /*5aed0*/  STL.64 [R1+0x1330], R2 ;  /* 0x0013300201007387 */ /* 0x000fe80000100a00 */
[----:B------:R-:W-:Y:S04]  /*5aee0*/  STL.64 [R1+0xd18], R14 ;  /* 0x000d180e01007387 */ /* 0x000fe80000100a00 */
[----:B------:R-:W-:Y:S04]  /*5aef0*/  STL.64 [R1+0x4ee0], R2 ;  /* 0x004ee00201007387 */ /* 0x000fe80000100a00 */
[----:B------:R0:W-:Y:S04]  /*5af00*/  STL.64 [R1+0xd10], R10 ;  /* 0x000d100a01007387 */ /* 0x0001e80000100a00 */
[----:B------:R1:W-:Y:S01]  /*5af10*/  STL.64 [R1+0x4f28], R2 ;  /* 0x004f280201007387 */ /* 0x0003e20000100a00 */
[----:B0-----:R-:W-:-:S02]  /*5af20*/  IMAD.MOV.U32 R10, RZ, RZ, R77 ;  /* 0x000000ffff0a7224 */ /* 0x001fc400078e004d */
[----:B------:R-:W-:Y:S02]  /*5af30*/  IMAD.MOV.U32 R11, RZ, RZ, R76 ;  /* 0x000000ffff0b7224 */ /* 0x000fe400078e004c */
[----:B------:R-:W-:Y:S02]  /*5af40*/  IMAD.MOV.U32 R14, RZ, RZ, R75 ;  /* 0x000000ffff0e7224 */ /* 0x000fe400078e004b */
[----:B------:R-:W-:Y:S01]  /*5af50*/  IMAD.MOV.U32 R15, RZ, RZ, R74 ;  /* 0x000000ffff0f7224 */ /* 0x000fe200078e004a */
[----:B-1----:R-:W-:Y:S01]  /*5af60*/  MOV R2, R69 ;  /* 0x0000004500027202 */ /* 0x002fe20000000f00 */
        /* <DEDUP_REMOVED lines=17> */
[----:B----4-:R-:W-:Y:S02]  /*5b080*/  IMAD.MOV.U32 R2, RZ, RZ, R44 ;  /* 0x000000ffff027224 */ /* 0x010fe400078e002c */
[----:B------:R-:W-:Y:S01]  /*5b090*/  IMAD.MOV.U32 R3, RZ, RZ, R45 ;  /* 0x000000ffff037224 */ /* 0x000fe200078e002d */
        /* <DEDUP_REMOVED lines=8> */
[----:B----4-:R-:W-:Y:S01]  /*5b120*/  IMAD.MOV.U32 R2, RZ, RZ, R9 ;  /* 0x000000ffff027224 */ /* 0x010fe200078e0009 */
[----:B------:R0:W-:Y:S01]  /*5b130*/  STL.64 [R1+0x6c0], R10 ;  /* 0x0006c00a01007387 */ /* 0x0001e20000100a00 */
[----:B------:R-:W-:Y:S02]  /*5b140*/  IMAD.MOV.U32 R3, RZ, RZ, R8 ;  /* 0x000000ffff037224 */ /* 0x000fe400078e0008 */
[----:B------:R-:W-:-:S02]  /*5b150*/  IMAD.MOV.U32 R8, RZ, RZ, R7 ;  /* 0x000000ffff087224 */ /* 0x000fc400078e0007 */
[----:B------:R-:W-:Y:S01]  /*5b160*/  IMAD.MOV.U32 R9, RZ, RZ, R6 ;  /* 0x000000ffff097224 */ /* 0x000fe200078e0006 */
[----:B------:R-:W-:Y:S01]  /*5b170*/  STL.64 [R1+0x6c8], R14 ;  /* 0x0006c80e01007387 */ /* 0x000fe20000100a00 */
[----:B------:R-:W-:Y:S02]  /*5b180*/  IMAD.MOV.U32 R6, RZ, RZ, R38 ;  /* 0x000000ffff067224 */ /* 0x000fe400078e0026 */
[----:B------:R-:W-:Y:S01]  /*5b190*/  IMAD.MOV.U32 R7, RZ, RZ, R39 ;  /* 0x000000ffff077224 */ /* 0x000fe200078e0027 */
[C---:B------:R-:W-:Y:S01]  /*5b1a0*/  LOP3.LUT R4, R5.reuse, R4, RZ, 0x3c, !PT ;  /* 0x0000000405047212 */ /* 0x040fe200078e3cff */
[----:B0-----:R-:W-:Y:S02]  /*5b1b0*/  IMAD.MOV.U32 R10, RZ, RZ, R24 ;  /* 0x000000ffff0a7224 */ /* 0x001fe400078e0018 */
[----:B------:R-:W-:Y:S01]  /*5b1c0*/  IMAD.MOV.U32 R11, RZ, RZ, R25 ;  /* 0x000000ffff0b7224 */ /* 0x000fe200078e0019 */
[----:B------:R-:W-:-:S04]  /*5b1d0*/  LOP3.LUT R5, R5, R4, RZ, 0x3c, !PT ;  /* 0x0000000405057212 */ /* 0x000fc800078e3cff */
[----:B------:R-:W-:Y:S04]  /*5b1e0*/  STL.64 [R1+0x6d8], R10 ;  /* 0x0006d80a01007387 */ /* 0x000fe80000100a00 */
[----:B------:R-:W-:Y:S04]  /*5b1f0*/  STL.64 [R1+0x6d0], R2 ;  /* 0x0006d00201007387 */ /* 0x000fe80000100a00 */
[----:B------:R-:W-:Y:S04]  /*5b200*/  STL.64 [R1+0x6e0], R8 ;  /* 0x0006e00801007387 */ /* 0x000fe80000100a00 */
[----:B------:R-:W-:Y:S04]  /*5b210*/  STL.64 [R1+0x4f30], R2 ;  /* 0x004f300201007387 */ /* 0x000fe80000100a00 */
[----:B------:R-:W-:Y:S04]  /*5b220*/  STL.64 [R1+0xce0], R6 ;  /* 0x000ce00601007387 */ /* 0x000fe80000100a00 */
[----:B------:R3:W-:Y:S04]  /*5b230*/  STL.64 [R1+0x4f68], R2 ;  /* 0x004f680201007387 */ /* 0x0007e80000100a00 */
[----:B------:R-:W2:Y:S04]  /*5b240*/  LDL.LU R62, [R1+0x6f0] ;  /* 0x0006f000013e7983 */ /* 0x000ea80000300800 */
[----:B------:R0:W-:Y:S04]  /*5b250*/  STL.64 [R1+0xcd8], R4 ;  /* 0x000cd80401007387 */ /* 0x0001e80000100a00 */
[----:B------:R-:W4:Y:S01]  /*5b260*/  LDL.LU R63, [R1+0x4224] ;  /* 0x00422400013f7983 */ /* 0x000f220000300800 */
[----:B---3--:R-:W-:Y:S01]  /*5b270*/  IMAD.MOV.U32 R3, RZ, RZ, R12 ;  /* 0x000000ffff037224 */ /* 0x008fe200078e000c */
[----:B------:R-:W-:-:S05]  /*5b280*/  MOV R2, R13 ;  /* 0x0000000d00027202 */ /* 0x000fca0000000f00 */
[----:B------:R1:W-:Y:S04]  /*5b290*/  STL.64 [R1+0x6e8], R2 ;  /* 0x0006e80201007387 */ /* 0x0003e80000100a00 */
[----:B------:R-:W1:Y:S04]  /*5b2a0*/  LDL.LU R56, [R1+0x6f8] ;  /* 0x0006f80001387983 */ /* 0x000e680000300800 */
        /* <DEDUP_REMOVED lines=52> */
[----:B------:R-:W3:Y:S01]  /*5b5f0*/  LDL.LU R13, [R1+0x4284] ;  /* 0x00428400010d7983 */ /* 0x000ee20000300800 */
[----:B--2---:R-:W-:-:S02]  /*5b600*/  IMAD.MOV.U32 R19, RZ, RZ, R62 ;  /* 0x000000ffff137224 */ /* 0x004fc400078e003e */
[----:B----4-:R-:W-:-:S05]  /*5b610*/  IMAD.MOV.U32 R18, RZ, RZ, R63 ;  /* 0x000000ffff127224 */ /* 0x010fca00078e003f */
[----:B------:R0:W-:Y:S01]  /*5b620*/  STL.64 [R1+0x6f0], R18 ;  /* 0x0006f01201007387 */ /* 0x0001e20000100a00 */
[----:B-1----:R-:W-:Y:S02]  /*5b630*/  IMAD.MOV.U32 R3, RZ, RZ, R56 ;  /* 0x000000ffff037224 */ /* 0x002fe400078e0038 */
[----:B---3--:R-:W-:Y:S02]  /*5b640*/  IMAD.MOV.U32 R2, RZ, RZ, R57 ;  /* 0x000000ffff027224 */ /* 0x008fe400078e0039 */
[----:B------:R-:W-:Y:S02]  /*5b650*/  IMAD.MOV.U32 R21, RZ, RZ, R54 ;  /* 0x000000ffff157224 */ /* 0x000fe400078e0036 */
[----:B------:R-:W-:Y:S02]  /*5b660*/  IMAD.MOV.U32 R20, RZ, RZ, R55 ;  /* 0x000000ffff147224 */ /* 0x000fe400078e0037 */
[----:B0-----:R-:W-:Y:S02]  /*5b670*/  IMAD.MOV.U32 R19, RZ, RZ, R48 ;  /* 0x000000ffff137224 */ /* 0x001fe400078e0030 */
        /* <DEDUP_REMOVED lines=8> */
[----:B--2---:R-:W-:Y:S02]  /*5b700*/  IMAD.MOV.U32 R18, RZ, RZ, R17 ;  /* 0x000000ffff127224 */ /* 0x004fe400078e0011 */
[----:B------:R-:W-:Y:S01]  /*5b710*/  IMAD.MOV.U32 R19, RZ, RZ, R16 ;  /* 0x000000ffff137224 */ /* 0x000fe200078e0010 */
[----:B------:R0:W-:Y:S01]  /*5b720*/  STL.64 [R1+0x710], R2 ;  /* 0x0007100201007387 */ /* 0x0001e20000100a00 */
[----:B------:R-:W-:-:S02]  /*5b730*/  IMAD.MOV.U32 R16, RZ, RZ, R15 ;  /* 0x000000ffff107224 */ /* 0x000fc400078e000f */
[----:B------:R-:W-:Y:S01]  /*5b740*/  IMAD.MOV.U32 R17, RZ, RZ, R14 ;  /* 0x000000ffff117224 */ /* 0x000fe200078e000e */
[----:B------:R-:W-:Y:S01]  /*5b750*/  STL.64 [R1+0xcc8], R20 ;  /* 0x000cc81401007387 */ /* 0x000fe20000100a00 */
[----:B------:R-:W-:Y:S02]  /*5b760*/  IMAD.MOV.U32 R14, RZ, RZ, R27 ;  /* 0x000000ffff0e7224 */ /* 0x000fe400078e001b */
[----:B------:R-:W-:Y:S01]  /*5b770*/  IMAD.MOV.U32 R15, RZ, RZ, R26 ;  /* 0x000000ffff0f7224 */ /* 0x000fe200078e001a */
[----:B------:R-:W-:Y:S01]  /*5b780*/  STL.64 [R1+0xcc0], R18 ;  /* 0x000cc01201007387 */ /* 0x000fe20000100a00 */
[----:B0-----:R-:W-:Y:S02]  /*5b790*/  IMAD.MOV.U32 R2, RZ, RZ, R29 ;  /* 0x000000ffff027224 */ /* 0x001fe400078e001d */
[----:B------:R-:W-:-:S05]  /*5b7a0*/  IMAD.MOV.U32 R3, RZ, RZ, R28 ;  /* 0x000000ffff037224 */ /* 0x000fca00078e001c */
[----:B------:R0:W-:Y:S04]  /*5b7b0*/  STL.64 [R1+0x718], R2 ;  /* 0x0007180201007387 */ /* 0x0001e80000100a00 */
[----:B------:R1:W-:Y:S04]  /*5b7c0*/  STL.64 [R1+0x720], R16 ;  /* 0x0007201001007387 */ /* 0x0003e80000100a00 */
[----:B------:R2:W-:Y:S01]  /*5b7d0*/  STL.64 [R1+0x728], R14 ;  /* 0x0007280e01007387 */ /* 0x0005e20000100a00 */
[----:B0-----:R-:W-:Y:S02]  /*5b7e0*/  IMAD.MOV.U32 R2, RZ, RZ, R11 ;  /* 0x000000ffff027224 */ /* 0x001fe400078e000b */
[----:B-1----:R-:W-:-:S02]  /*5b7f0*/  IMAD.MOV.U32 R16, RZ, RZ, R77 ;  /* 0x000000ffff107224 */ /* 0x002fc400078e004d */
[----:B------:R-:W-:Y:S02]  /*5b800*/  IMAD.MOV.U32 R17, RZ, RZ, R76 ;  /* 0x000000ffff117224 */ /* 0x000fe400078e004c */
[----:B------:R-:W-:Y:S01]  /*5b810*/  IMAD.MOV.U32 R3, RZ, RZ, R10 ;  /* 0x000000ffff037224 */ /* 0x000fe200078e000a */
[----:B--2---:R-:W-:Y:S01]  /*5b820*/  MOV R14, R75 ;  /* 0x0000004b000e7202 */ /* 0x004fe20000000f00 */
[----:B------:R-:W-:Y:S02]  /*5b830*/  IMAD.MOV.U32 R15, RZ, RZ, R74 ;  /* 0x000000ffff0f7224 */ /* 0x000fe400078e004a */
[----:B------:R-:W-:Y:S02]  /*5b840*/  IMAD.MOV.U32 R10, RZ, RZ, R69 ;  /* 0x000000ffff0a7224 */ /* 0x000fe400078e0045 */
[----:B------:R-:W-:Y:S01]  /*5b850*/  IMAD.MOV.U32 R11, RZ, RZ, R68 ;  /* 0x000000ffff0b7224 */ /* 0x000fe200078e0044 */
[----:B------:R-:W-:Y:S04]  /*5b860*/  STL.64 [R1+0x738], R16 ;  /* 0x0007381001007387 */ /* 0x000fe80000100a00 */
[----:B------:R-:W-:Y:S04]  /*5b870*/  STL.64 [R1+0x730], R2 ;  /* 0x0007300201007387 */ /* 0x000fe80000100a00 */
[----:B------:R-:W-:Y:S04]  /*5b880*/  STL.64 [R1+0x740], R14 ;  /* 0x0007400e01007387 */ /* 0x000fe80000100a00 */
[----:B------:R-:W-:Y:S04]  /*5b890*/  STL.64 [R1+0x4f70], R2 ;  /* 0x004f700201007387 */ /* 0x000fe80000100a00 */
[----:B------:R-:W-:Y:S04]  /*5b8a0*/  STL.64 [R1+0xca8], R10 ;  /* 0x000ca80a01007387 */ /* 0x000fe80000100a00 */
[----:B------:R0:W-:Y:S02]  /*5b8b0*/  STL.64 [R1+0x4fb8], R2 ;  /* 0x004fb80201007387 */ /* 0x0001e40000100a00 */
[----:B0-----:R-:W-:-:S02]  /*5b8c0*/  IMAD.MOV.U32 R2, RZ, RZ, R67 ;  /* 0x000000ffff027224 */ /* 0x001fc400078e0043 */
        /* <DEDUP_REMOVED lines=24> */
[----:B------:R-:W-:Y:S01]  /*5ba50*/  STL.64 [R1+0xc90], R14 ;  /* 0x000c900e01007387 */ /* 0x000fe20000100a00 */
[----:B------:R-:W-:-:S02]  /*5ba60*/  IMAD.MOV.U32 R8, RZ, RZ, R7 ;  /* 0x000000ffff087224 */ /* 0x000fc400078e0007 */
[----:B------:R-:W-:Y:S01]  /*5ba70*/  IMAD.MOV.U32 R9, RZ, RZ, R6 ;  /* 0x000000ffff097224 */ /* 0x000fe200078e0006 */
[----:B------:R-:W-:Y:S01]  /*5ba80*/  STL.64 [R1+0xc88], R10 ;  /* 0x000c880a01007387 */ /* 0x000fe20000100a00 */
[----:B------:R-:W-:Y:S01]  /*5ba90*/  MOV R6, R38 ;  /* 0x0000002600067202 */ /* 0x000fe20000000f00 */
[----:B------:R-:W-:Y:S02]  /*5baa0*/  IMAD.MOV.U32 R7, RZ, RZ, R39 ;  /* 0x000000ffff077224 */ /* 0x000fe400078e0027 */
[----:B0-----:R-:W-:Y:S02]  /*5bab0*/  IMAD.MOV.U32 R2, RZ, RZ, R24 ;  /* 0x000000ffff027224 */ /* 0x001fe400078e0018 */
[----:B------:R-:W-:-:S05]  /*5bac0*/  IMAD.MOV.U32 R3, RZ, RZ, R25 ;  /* 0x000000ffff037224 */ /* 0x000fca00078e0019 */
[----:B------:R0:W-:Y:S04]  /*5bad0*/  STL.64 [R1+0x778], R2 ;  /* 0x0007780201007387 */ /* 0x0001e80000100a00 */
[----:B------:R-:W-:Y:S04]  /*5bae0*/  STL.64 [R1+0x780], R8 ;  /* 0x0007800801007387 */ /* 0x000fe80000100a00 */
[----:B------:R1:W-:Y:S04]  /*5baf0*/  STL.64 [R1+0x788], R6 ;  /* 0x0007880601007387 */ /* 0x0003e80000100a00 */
[----:B------:R-:W2:Y:S04]  /*5bb00*/  LDL.LU R28, [R1+0x7a0] ;  /* 0x0007a000011c7983 */ /* 0x000ea80000300800 */
[----:B------:R-:W3:Y:S01]  /*5bb10*/  LDL.LU R29, [R1+0x4288] ;  /* 0x00428800011d7983 */ /* 0x000ee20000300800 */
[----:B0-----:R-:W-:-:S02]  /*5bb20*/  IMAD.MOV.U32 R2, RZ, RZ, R5 ;  /* 0x000000ffff027224 */ /* 0x001fc400078e0005 */
[----:B------:R-:W-:Y:S02]  /*5bb30*/  IMAD.MOV.U32 R3, RZ, RZ, R4 ;  /* 0x000000ffff037224 */ /* 0x000fe400078e0004 */
[----:B------:R-:W-:Y:S02]  /*5bb40*/  IMAD.MOV.U32 R4, RZ, RZ, R13 ;  /* 0x000000ffff047224 */ /* 0x000fe400078e000d */
[----:B------:R-:W-:-:S05]  /*5bb50*/  IMAD.MOV.U32 R5, RZ, RZ, R12 ;  /* 0x000000ffff057224 */ /* 0x000fca00078e000c */
[----:B------:R0:W-:Y:S04]  /*5bb60*/  STL.64 [R1+0x798], R4 ;  /* 0x0007980401007387 */ /* 0x0001e80000100a00 */
        /* <DEDUP_REMOVED lines=16> */
[----:B-1----:R-:W4:Y:S04]  /*5bc70*/  LDL.LU R6, [R1+0xc50] ;  /* 0x000c500001067983 */ /* 0x002f280000300800 */
[----:B------:R-:W4:Y:S04]  /*5bc80*/  LDL.LU R7, [R1+0xc58] ;  /* 0x000c580001077983 */ /* 0x000f280000300800 */
[----:B------:R-:W4:Y:S04]  /*5bc90*/  LDL.LU R39, [R1+0xc54] ;  /* 0x000c540001277983 */ /* 0x000f280000300800 */
        /* <DEDUP_REMOVED lines=21> */
[----:B------:R-:W-:Y:S01]  /*5bdf0*/  STL.64 [R1+0x790], R2 ;  /* 0x0007900201007387 */ /* 0x000fe20000100a00 */
[----:B--2---:R-:W-:-:S02]  /*5be00*/  IMAD.MOV.U32 R17, RZ, RZ, R28 ;  /* 0x000000ffff117224 */ /* 0x004fc400078e001c */
[----:B---3--:R-:W-:-:S05]  /*5be10*/  IMAD.MOV.U32 R16, RZ, RZ, R29 ;  /* 0x000000ffff107224 */ /* 0x008fca00078e001d */
[----:B------:R-:W-:Y:S04]  /*5be20*/  STL.64 [R1+0x7a0], R16 ;  /* 0x0007a01001007387 */ /* 0x000fe80000100a00 */
[----:B------:R0:W-:Y:S01]  /*5be30*/  STL.64 [R1+0x4fc0], R2 ;  /* 0x004fc00201007387 */ /* 0x0001e20000100a00 */
[----:B----4-:R-:W-:Y:S02]  /*5be40*/  LOP3.LUT R15, R15, R14, RZ, 0x3c, !PT ;  /* 0x0000000e0f0f7212 */ /* 0x010fe400078e3cff */
[----:B------:R-:W-:Y:S02]  /*5be50*/  LOP3.LUT R11, R11, R10, RZ, 0x3c, !PT ;  /* 0x0000000a0b0b7212 */ /* 0x000fe400078e3cff */
[----:B------:R-:W-:Y:S01]  /*5be60*/  LOP3.LUT R14, R15, R14, RZ, 0x3c, !PT ;  /* 0x0000000e0f0e7212 */ /* 0x000fe200078e3cff */
[----:B0-----:R-:W-:Y:S01]  /*5be70*/  IMAD.MOV.U32 R2, RZ, RZ, R27 ;  /* 0x000000ffff027224 */ /* 0x001fe200078e001b */
[----:B------:R-:W-:-:S02]  /*5be80*/  LOP3.LUT R10, R11, R10, RZ, 0x3c, !PT ;  /* 0x0000000a0b0a7212 */ /* 0x000fc400078e3cff */
[----:B------:R-:W-:Y:S01]  /*5be90*/  LOP3.LUT R15, R15, R14, RZ, 0x3c, !PT ;  /* 0x0000000e0f0f7212 */ /* 0x000fe200078e3cff */
[----:B------:R-:W-:Y:S01]  /*5bea0*/  IMAD.MOV.U32 R3, RZ, RZ, R26 ;  /* 0x000000ffff037224 */ /* 0x000fe200078e001a */
[----:B------:R-:W-:-:S03]  /*5beb0*/  LOP3.LUT R11, R11, R10, RZ, 0x3c, !PT ;  /* 0x0000000a0b0b7212 */ /* 0x000fc600078e3cff */
[----:B------:R0:W-:Y:S04]  /*5bec0*/  STL.64 [R1+0xc78], R14 ;  /* 0x000c780e01007387 */ /* 0x0001e80000100a00 */
[----:B------:R1:W-:Y:S04]  /*5bed0*/  STL.64 [R1+0xc70], R2 ;  /* 0x000c700201007387 */ /* 0x0003e80000100a00 */
[----:B------:R2:W-:Y:S01]  /*5bee0*/  STL.64 [R1+0x7a8], R10 ;  /* 0x0007a80a01007387 */ /* 0x0005e20000100a00 */
[----:B0-----:R-:W-:Y:S02]  /*5bef0*/  IMAD.MOV.U32 R14, RZ, RZ, R77 ;  /* 0x000000ffff0e7224 */ /* 0x001fe400078e004d */
[----:B------:R-:W-:-:S02]  /*5bf00*/  IMAD.MOV.U32 R15, RZ, RZ, R76 ;  /* 0x000000ffff0f7224 */ /* 0x000fc400078e004c */
        /* <DEDUP_REMOVED lines=13> */
[----:B------:R-:W-:Y:S01]  /*5bfe0*/  STL.64 [R1+0x958], R14 ;  /* 0x0009580e01007387 */ /* 0x000fe20000100a00 */
[----:B------:R-:W-:-:S02]  /*5bff0*/  IMAD.MOV.U32 R6, RZ, RZ, R38 ;  /* 0x000000ffff067224 */ /* 0x000fc400078e0026 */
[----:B------:R-:W-:Y:S01]  /*5c000*/  IMAD.MOV.U32 R7, RZ, RZ, R39 ;  /* 0x000000ffff077224 */ /* 0x000fe200078e0027 */
[----:B------:R0:W-:Y:S04]  /*5c010*/  STL.64 [R1+0x960], R2 ;  /* 0x0009600201007387 */ /* 0x0001e80000100a00 */
[----:B------:R-:W-:Y:S04]  /*5c020*/  STL.64 [R1+0xc58], R10 ;  /* 0x000c580a01007387 */ /* 0x000fe80000100a00 */
[----:B------:R-:W2:Y:S04]  /*5c030*/  LDL.LU R25, [R1+0x9a8] ;  /* 0x0009a80001197983 */ /* 0x000ea80000300800 */
[----:B------:R1:W-:Y:S04]  /*5c040*/  STL.64 [R1+0xc50], R6 ;  /* 0x000c500601007387 */ /* 0x0003e80000100a00 */
[----:B------:R-:W3:Y:S01]  /*5c050*/  LDL.LU R24, [R1+0x42d0] ;  /* 0x0042d00001187983 */ /* 0x000ee20000300800 */
[----:B0-----:R-:W-:-:S02]  /*5c060*/  IMAD.MOV.U32 R2, RZ, RZ, R5 ;  /* 0x000000ffff027224 */ /* 0x001fc400078e0005 */
[----:B------:R-:W-:-:S05]  /*5c070*/  IMAD.MOV.U32 R3, RZ, RZ, R4 ;  /* 0x000000ffff037224 */ /* 0x000fca00078e0004 */
[----:B------:R0:W-:Y:S04]  /*5c080*/  STL.64 [R1+0x968], R2 ;  /* 0x0009680201007387 */ /* 0x0001e80000100a00 */
[----:B-1----:R-:W4:Y:S04]  /*5c090*/  LDL.LU R6, [R1+0x9b0] ;  /* 0x0009b00001067983 */ /* 0x002f280000300800 */
[----:B------:R-:W4:Y:S04]  /*5c0a0*/  LDL.LU R7, [R1+0x42d4] ;  /* 0x0042d40001077983 */ /* 0x000f280000300800 */
[----:B------:R-:W4:Y:S04]  /*5c0b0*/  LDL.LU R39, [R1+0x9b8] ;  /* 0x0009b80001277983 */ /* 0x000f280000300800 */
[----:B------:R-:W4:Y:S04]  /*5c0c0*/  LDL.LU R38, [R1+0x42d8] ;  /* 0x0042d80001267983 */ /* 0x000f280000300800 */
[----:B------:R-:W4:Y:S04]  /*5c0d0*/  LDL.LU R4, [R1+0x9c0] ;  /* 0x0009c00001047983 */ /* 0x000f280000300800 */
[----:B------:R-:W4:Y:S01]  /*5c0e0*/  LDL.LU R5, [R1+0x42dc] ;  /* 0x0042dc0001057983 */ /* 0x000f220000300800 */
[----:B------:R-:W-:Y:S01]  /*5c0f0*/  MOV R10, R61 ;  /* 0x0000003d000a7202 */ /* 0x000fe20000000f00 */
[----:B------:R-:W-:-:S02]  /*5c100*/  IMAD.MOV.U32 R11, RZ, RZ, R60 ;  /* 0x000000ffff0b7224 */ /* 0x000fc400078e003c */
[----:B------:R-:W-:Y:S02]  /*5c110*/  IMAD.MOV.U32 R14, RZ, RZ, R59 ;  /* 0x000000ffff0e7224 */ /* 0x000fe400078e003b */
[----:B------:R-:W-:Y:S02]  /*5c120*/  IMAD.MOV.U32 R15, RZ, RZ, R58 ;  /* 0x000000ffff0f7224 */ /* 0x000fe400078e003a */
[----:B0-----:R-:W-:Y:S02]  /*5c130*/  IMAD.MOV.U32 R2, RZ, RZ, R53 ;  /* 0x000000ffff027224 */ /* 0x001fe400078e0035 */
        /* <DEDUP_REMOVED lines=10> */
[----:B------:R-:W-:Y:S02]  /*5c1e0*/  IMAD.MOV.U32 R2, RZ, RZ, R43 ;  /* 0x000000ffff027224 */ /* 0x000fe400078e002b */
[----:B------:R-:W-:Y:S01]  /*5c1f0*/  IMAD.MOV.U32 R3, RZ, RZ, R42 ;  /* 0x000000ffff037224 */ /* 0x000fe200078e002a */
[----:B------:R0:W-:Y:S04]  /*5c200*/  STL.64 [R1+0x988], R10 ;  /* 0x0009880a01007387 */ /* 0x0001e80000100a00 */
[----:B------:R-:W-:Y:S01]  /*5c210*/  STL.64 [R1+0x990], R14 ;  /* 0x0009900e01007387 */ /* 0x000fe20000100a00 */
[----:B------:R-:W-:-:S03]  /*5c220*/  LOP3.LUT R9, R9, R8, RZ, 0x3c, !PT ;  /* 0x0000000809097212 */ /* 0x000fc600078e3cff */
[----:B------:R1:W-:Y:S01]  /*5c230*/  STL.64 [R1+0xc40], R2 ;  /* 0x000c400201007387 */ /* 0x0003e20000100a00 */
[----:B0-----:R-:W-:Y:S02]  /*5c240*/  IMAD.MOV.U32 R10, RZ, RZ, R40 ;  /* 0x000000ffff0a7224 */ /* 0x001fe400078e0028 */
[----:B------:R-:W-:Y:S02]  /*5c250*/  IMAD.MOV.U32 R11, RZ, RZ, R41 ;  /* 0x000000ffff0b7224 */ /* 0x000fe400078e0029 */
[----:B-1----:R-:W-:Y:S02]  /*5c260*/  IMAD.MOV.U32 R2, RZ, RZ, R13 ;  /* 0x000000ffff027224 */ /* 0x002fe400078e000d */
[----:B------:R-:W-:Y:S01]  /*5c270*/  IMAD.MOV.U32 R3, RZ, RZ, R12 ;  /* 0x000000ffff037224 */ /* 0x000fe200078e000c */
[----:B------:R-:W-:Y:S04]  /*5c280*/  STL.64 [R1+0xc38], R10 ;  /* 0x000c380a01007387 */ /* 0x000fe80000100a00 */
[----:B------:R-:W4:Y:S04]  /*5c290*/  LDL.LU R74, [R1+0xc28] ;  /* 0x000c2800014a7983 */ /* 0x000f280000300800 */
[----:B------:R0:W-:Y:S04]  /*5c2a0*/  STL.64 [R1+0x998], R8 ;  /* 0x0009980801007387 */ /* 0x0001e80000100a00 */
[----:B------:R-:W4:Y:S04]  /*5c2b0*/  LDL.LU R75, [R1+0x42e0] ;  /* 0x0042e000014b7983 */ /* 0x000f280000300800 */
        /* <DEDUP_REMOVED lines=13> */
[----:B0-----:R-:W4:Y:S04]  /*5c390*/  LDL.LU R8, [R1+0x9f0] ;  /* 0x0009f00001087983 */ /* 0x001f280000300800 */
[----:B------:R-:W4:Y:S04]  /*5c3a0*/  LDL.LU R9, [R1+0x42f8] ;  /* 0x0042f80001097983 */ /* 0x000f280000300800 */
[----:B------:R-:W4:Y:S04]  /*5c3b0*/  LDL.LU R12, [R1+0xc00] ;  /* 0x000c0000010c7983 */ /* 0x000f280000300800 */
[----:B------:R-:W4:Y:S01]  /*5c3c0*/  LDL.LU R13, [R1+0xc08] ;  /* 0x000c0800010d7983 */ /* 0x000f220000300800 */
[----:B--2---:R-:W-:-:S02]  /*5c3d0*/  IMAD.MOV.U32 R3, RZ, RZ, R25 ;  /* 0x000000ffff037224 */ /* 0x004fc400078e0019 */
[----:B---3--:R-:W-:Y:S02]  /*5c3e0*/  IMAD.MOV.U32 R2, RZ, RZ, R24 ;  /* 0x000000ffff027224 */ /* 0x008fe400078e0018 */
[----:B----4-:R-:W-:Y:S02]  /*5c3f0*/  IMAD.MOV.U32 R11, RZ, RZ, R6 ;  /* 0x000000ffff0b7224 */ /* 0x010fe400078e0006 */
[----:B------:R-:W-:Y:S01]  /*5c400*/  IMAD.MOV.U32 R10, RZ, RZ, R7 ;  /* 0x000000ffff0a7224 */ /* 0x000fe200078e0007 */
[-C--:B------:R-:W-:Y:S01]  /*5c410*/  LOP3.LUT R5, R5, R4.reuse, RZ, 0x3c, !PT ;  /* 0x0000000405057212 */ /* 0x080fe200078e3cff */
[----:B------:R-:W-:Y:S02]  /*5c420*/  IMAD.MOV.U32 R6, RZ, RZ, R38 ;  /* 0x000000ffff067224 */ /* 0x000fe400078e0026 */
[----:B------:R-:W-:Y:S01]  /*5c430*/  IMAD.MOV.U32 R7, RZ, RZ, R39 ;  /* 0x000000ffff077224 */ /* 0x000fe200078e0027 */
[C---:B------:R-:W-:Y:S01]  /*5c440*/  LOP3.LUT R4, R5.reuse, R4, RZ, 0x3c, !PT ;  /* 0x0000000405047212 */ /* 0x040fe200078e3cff */
[----:B------:R-:W-:Y:S04]  /*5c450*/  STL.64 [R1+0x9b0], R10 ;  /* 0x0009b00a01007387 */ /* 0x000fe80000100a00 */
[----:B------:R-:W2:Y:S01]  /*5c460*/  LDL.LU R52, [R1+0xc04] ;  /* 0x000c040001347983 */ /* 0x000ea20000300800 */
[----:B------:R-:W-:-:S03]  /*5c470*/  LOP3.LUT R5, R5, R4, RZ, 0x3c, !PT ;  /* 0x0000000405057212 */ /* 0x000fc600078e3cff */
[----:B------:R0:W-:Y:S04]  /*5c480*/  STL.64 [R1+0x9b8], R6 ;  /* 0x0009b80601007387 */ /* 0x0001e80000100a00 */
[----:B------:R-:W3:Y:S04]  /*5c490*/  LDL.LU R53, [R1+0x42fc] ;  /* 0x0042fc0001357983 */ /* 0x000ee80000300800 */
[----:B------:R1:W-:Y:S04]  /*5c4a0*/  STL.64 [R1+0x9c0], R4 ;  /* 0x0009c00401007387 */ /* 0x0003e80000100a00 */
        /* <DEDUP_REMOVED lines=9> */
[----:B------:R-:W4:Y:S04]  /*5c540*/  LDL.LU R38, [R1+0xbf0] ;  /* 0x000bf00001267983 */ /* 0x000f280000300800 */
[----:B-1----:R-:W4:Y:S04]  /*5c550*/  LDL.LU R4, [R1+0xbe8] ;  /* 0x000be80001047983 */ /* 0x002f280000300800 */
[----:B------:R-:W4:Y:S04]  /*5c560*/  LDL.LU R5, [R1+0x3f24] ;  /* 0x003f240001057983 */ /* 0x000f280000300800 */
[----:B------:R-:W-:Y:S04]  /*5c570*/  STL.64 [R1+0x9a8], R2 ;  /* 0x0009a80201007387 */ /* 0x000fe80000100a00 */
[----:B------:R0:W-:Y:S01]  /*5c580*/  STL.64 [R1+0x5058], R2 ;  /* 0x0050580201007387 */ /* 0x0001e20000100a00 */
[----:B------:R-:W-:-:S02]  /*5c590*/  IMAD.MOV.U32 R11, RZ, RZ, R74 ;  /* 0x000000ffff0b7224 */ /* 0x000fc400078e004a */
[----:B------:R-:W-:Y:S02]  /*5c5a0*/  IMAD.MOV.U32 R10, RZ, RZ, R75 ;  /* 0x000000ffff0a7224 */ /* 0x000fe400078e004b */
[----:B0-----:R-:W-:Y:S02]  /*5c5b0*/  IMAD.MOV.U32 R3, RZ, RZ, R68 ;  /* 0x000000ffff037224 */ /* 0x001fe400078e0044 */
[----:B------:R-:W-:Y:S02]  /*5c5c0*/  IMAD.MOV.U32 R2, RZ, RZ, R69 ;  /* 0x000000ffff027224 */ /* 0x000fe400078e0045 */
[----:B------:R-:W-:Y:S01]  /*5c5d0*/  IMAD.MOV.U32 R17, RZ, RZ, R66 ;  /* 0x000000ffff117224 */ /* 0x000fe200078e0042 */
[----:B------:R-:W-:Y:S01]  /*5c5e0*/  MOV R16, R67 ;  /* 0x0000004300107202 */ /* 0x000fe20000000f00 */
[----:B------:R-:W-:Y:S02]  /*5c5f0*/  IMAD.MOV.U32 R15, RZ, RZ, R60 ;  /* 0x000000ffff0f7224 */ /* 0x000fe400078e003c */
[----:B------:R-:W-:Y:S01]  /*5c600*/  IMAD.MOV.U32 R14, RZ, RZ, R61 ;  /* 0x000000ffff0e7224 */ /* 0x000fe200078e003d */
[----:B------:R0:W-:Y:S04]  /*5c610*/  STL.64 [R1+0xc28], R10 ;  /* 0x000c280a01007387 */ /* 0x0001e80000100a00 */
[----:B------:R-:W-:Y:S04]  /*5c620*/  STL.64 [R1+0x9c8], R16 ;  /* 0x0009c81001007387 */ /* 0x000fe80000100a00 */
[----:B------:R-:W-:Y:S04]  /*5c630*/  STL.64 [R1+0xc20], R2 ;  /* 0x000c200201007387 */ /* 0x000fe80000100a00 */
[----:B------:R1:W-:Y:S04]  /*5c640*/  STL.64 [R1+0x9d0], R14 ;  /* 0x0009d00e01007387 */ /* 0x0003e80000100a00 */
[----:B------:R-:W-:Y:S01]  /*5c650*/  STL.64 [R1+0x5068], R2 ;  /* 0x0050680201007387 */ /* 0x000fe20000100a00 */
[----:B0-----:R-:W-:-:S02]  /*5c660*/  IMAD.MOV.U32 R10, RZ, RZ, R59 ;  /* 0x000000ffff0a7224 */ /* 0x001fc400078e003b */
[----:B------:R-:W-:Y:S02]  /*5c670*/  IMAD.MOV.U32 R11, RZ, RZ, R58 ;  /* 0x000000ffff0b7224 */ /* 0x000fe400078e003a */
[----:B-1----:R-:W-:Y:S02]  /*5c680*/  IMAD.MOV.U32 R14, RZ, RZ, R44 ;  /* 0x000000ffff0e7224 */ /* 0x002fe400078e002c */
[----:B------:R-:W-:Y:S01]  /*5c690*/  IMAD.MOV.U32 R15, RZ, RZ, R45 ;  /* 0x000000ffff0f7224 */ /* 0x000fe200078e002d */
[----:B------:R0:W-:Y:S04]  /*5c6a0*/  STL.64 [R1+0x9d8], R10 ;  /* 0x0009d80a01007387 */ /* 0x0001e80000100a00 */
[----:B------:R-:W-:Y:S04]  /*5c6b0*/  STL.64 [R1+0x9e0], R14 ;  /* 0x0009e00e01007387 */ /* 0x000fe80000100a00 */
[----:B------:R-:W4:Y:S01]  /*5c6c0*/  LDL.LU R45, [R1+0xa2c] ;  /* 0x000a2c00012d7983 */ /* 0x000f220000300800 */
[----:B0-----:R-:W-:-:S02]  /*5c6d0*/  IMAD.MOV.U32 R10, RZ, RZ, R9 ;  /* 0x000000ffff0a7224 */ /* 0x001fc400078e0009 */
[----:B------:R-:W-:Y:S02]  /*5c6e0*/  IMAD.MOV.U32 R11, RZ, RZ, R8 ;  /* 0x000000ffff0b7224 */ /* 0x000fe400078e0008 */
[----:B------:R-:W-:Y:S02]  /*5c6f0*/  IMAD.MOV.U32 R8, RZ, RZ, R13 ;  /* 0x000000ffff087224 */ /* 0x000fe400078e000d */
[----:B------:R-:W-:Y:S02]  /*5c700*/  IMAD.MOV.U32 R9, RZ, RZ, R12 ;  /* 0x000000ffff097224 */ /* 0x000fe400078e000c */
[----:B------:R-:W-:Y:S01]  /*5c710*/  IMAD.MOV.U32 R3, RZ, RZ, R42 ;  /* 0x000000ffff037224 */ /* 0x000fe200078e002a */
[----:B------:R-:W-:Y:S04]  /*5c720*/  STL.64 [R1+0x9f0], R10 ;  /* 0x0009f00a01007387 */ /* 0x000fe80000100a00 */
[----:B------:R-:W4:Y:S04]  /*5c730*/  LDL.LU R44, [R1+0x3f28] ;  /* 0x003f2800012c7983 */ /* 0x000f280000300800 */
[----:B------:R0:W-:Y:S01]  /*5c740*/  STL.64 [R1+0xc08], R8 ;  /* 0x000c080801007387 */ /* 0x0001e20000100a00 */
[----:B------:R-:W-:-:S03]  /*5c750*/  IMAD.MOV.U32 R2, RZ, RZ, R43 ;  /* 0x000000ffff027224 */ /* 0x000fc600078e002b */
[----:B------:R-:W4:Y:S04]  /*5c760*/  LDL.LU R42, [R1+0xa30] ;  /* 0x000a3000012a7983 */ /* 0x000f280000300800 */
[----:B------:R-:W4:Y:S04]  /*5c770*/  LDL.LU R43, [R1+0x3f2c] ;  /* 0x003f2c00012b7983 */ /* 0x000f280000300800 */
[----:B0-----:R-:W4:Y:S04]  /*5c780*/  LDL.LU R8, [R1+0xa38] ;  /* 0x000a380001087983 */ /* 0x001f280000300800 */
[----:B------:R-:W4:Y:S04]  /*5c790*/  LDL.LU R9, [R1+0x3f30] ;  /* 0x003f300001097983 */ /* 0x000f280000300800 */
[----:B------:R-:W4:Y:S04]  /*5c7a0*/  LDL.LU R12, [R1+0xa40] ;  /* 0x000a4000010c7983 */ /* 0x000f280000300800 */
[----:B------:R-:W4:Y:S04]  /*5c7b0*/  LDL.LU R13, [R1+0x3f34] ;  /* 0x003f3400010d7983 */ /* 0x000f280000300800 */
[----:B------:R-:W-:Y:S04]  /*5c7c0*/  STL.64 [R1+0x9e8], R2 ;  /* 0x0009e80201007387 */ /* 0x000fe80000100a00 */
[----:B------:R0:W-:Y:S01]  /*5c7d0*/  STL.64 [R1+0x5070], R2 ;  /* 0x0050700201007387 */ /* 0x0001e20000100a00 */
[----:B--2---:R-:W-:-:S02]  /*5c7e0*/  IMAD.MOV.U32 R11, RZ, RZ, R52 ;  /* 0x000000ffff0b7224 */ /* 0x004fc400078e0034 */
[----:B---3--:R-:W-:Y:S02]  /*5c7f0*/  IMAD.MOV.U32 R10, RZ, RZ, R53 ;  /* 0x000000ffff0a7224 */ /* 0x008fe400078e0035 */
[----:B----4-:R-:W-:-:S03]  /*5c800*/  IMAD.MOV.U32 R15, RZ, RZ, R50 ;  /* 0x000000ffff0f7224 */ /* 0x010fc600078e0032 */
[----:B------:R1:W-:Y:S01]  /*5c810*/  STL.64 [R1+0xc00], R10 ;  /* 0x000c000a01007387 */ /* 0x0003e20000100a00 */
[----:B------:R-:W-:Y:S02]  /*5c820*/  IMAD.MOV.U32 R14, RZ, RZ, R51 ;  /* 0x000000ffff0e7224 */ /* 0x000fe400078e0033 */
[----:B0-----:R-:W-:Y:S02]  /*5c830*/  IMAD.MOV.U32 R2, RZ, RZ, R40 ;  /* 0x000000ffff027224 */ /* 0x001fe400078e0028 */
[----:B------:R-:W-:Y:S01]  /*5c840*/  IMAD.MOV.U32 R3, RZ, RZ, R41 ;  /* 0x000000ffff037224 */ /* 0x000fe200078e0029 */
[----:B------:R-:W-:Y:S01]  /*5c850*/  STL.64 [R1+0xa08], R14 ;  /* 0x000a080e01007387 */ /* 0x000fe20000100a00 */
[----:B-1----:R-:W-:Y:S02]  /*5c860*/  IMAD.MOV.U32 R10, RZ, RZ, R24 ;  /* 0x000000ffff0a7224 */ /* 0x002fe400078e0018 */
[----:B------:R-:W-:-:S05]  /*5c870*/  IMAD.MOV.U32 R11, RZ, RZ, R25 ;  /* 0x000000ffff0b7224 */ /* 0x000fca00078e0019 */
[----:B------:R-:W-:Y:S04]  /*5c880*/  STL.64 [R1+0xa18], R10 ;  /* 0x000a180a01007387 */ /* 0x000fe80000100a00 */
[----:B------:R-:W-:Y:S04]  /*5c890*/  STL.64 [R1+0xa10], R2 ;  /* 0x000a100201007387 */ /* 0x000fe80000100a00 */
[----:B------:R0:W-:Y:S04]  /*5c8a0*/  STL.64 [R1+0x5088], R2 ;  /* 0x0050880201007387 */ /* 0x0001e80000100a00 */
[----:B------:R-:W2:Y:S04]  /*5c8b0*/  LDL.LU R50, [R1+0xbd8] ;  /* 0x000bd80001327983 */ /* 0x000ea80000300800 */
[----:B------:R-:W3:Y:S01]  /*5c8c0*/  LDL.LU R51, [R1+0x3f40] ;  /* 0x003f400001337983 */ /* 0x000ee20000300800 */
[----:B0-----:R-:W-:Y:S01]  /*5c8d0*/  MOV R2, R5 ;  /* 0x0000000500027202 */ /* 0x001fe20000000f00 */
[----:B------:R-:W-:-:S05]  /*5c8e0*/  IMAD.MOV.U32 R3, RZ, RZ, R4 ;  /* 0x000000ffff037224 */ /* 0x000fca00078e0004 */
[----:B------:R0:W-:Y:S04]  /*5c8f0*/  STL.64 [R1+0xbe8], R2 ;  /* 0x000be80201007387 */ /* 0x0001e80000100a00 */
[----:B------:R-:W4:Y:S04]  /*5c900*/  LDL.LU R25, [R1+0xa58] ;  /* 0x000a580001197983 */ /* 0x000f280000300800 */
[----:B------:R-:W4:Y:S04]  /*5c910*/  LDL.LU R24, [R1+0xbd0] ;  /* 0x000bd00001187983 */ /* 0x000f280000300800 */
[----:B------:R-:W4:Y:S04]  /*5c920*/  LDL.LU R41, [R1+0xa5c] ;  /* 0x000a5c0001297983 */ /* 0x000f280000300800 */
[----:B------:R-:W4:Y:S01]  /*5c930*/  LDL.LU R40, [R1+0x3ee8] ;  /* 0x003ee80001287983 */ /* 0x000f220000300800 */
[----:B------:R-:W-:-:S02]  /*5c940*/  IMAD.MOV.U32 R89, RZ, RZ, R6 ;  /* 0x000000ffff597224 */ /* 0x000fc400078e0006 */
[----:B------:R-:W-:Y:S01]  /*5c950*/  IMAD.MOV.U32 R88, RZ, RZ, R7 ;  /* 0x000000ffff587224 */ /* 0x000fe200078e0007 */
[----:B------:R-:W4:Y:S01]  /*5c960*/  LDL.LU R6, [R1+0xa60] ;  /* 0x000a600001067983 */ /* 0x000f220000300800 */
[----:B------:R-:W-:-:S03]  /*5c970*/  IMAD.MOV.U32 R87, RZ, RZ, R39 ;  /* 0x000000ffff577224 */ /* 0x000fc600078e0027 */
[----:B------:R-:W4:Y:S01]  /*5c980*/  LDL.LU R7, [R1+0x3eec] ;  /* 0x003eec0001077983 */ /* 0x000f220000300800 */
[----:B------:R-:W-:-:S03]  /*5c990*/  IMAD.MOV.U32 R86, RZ, RZ, R38 ;  /* 0x000000ffff567224 */ /* 0x000fc600078e0026 */
[----:B------:R-:W4:Y:S04]  /*5c9a0*/  LDL.LU R39, [R1+0xa68] ;  /* 0x000a680001277983 */ /* 0x000f280000300800 */
[----:B------:R-:W4:Y:S04]  /*5c9b0*/  LDL.LU R38, [R1+0x3ef0] ;  /* 0x003ef00001267983 */ /* 0x000f280000300800 */
[----:B------:R-:W4:Y:S04]  /*5c9c0*/  LDL.LU R4, [R1+0xa70] ;  /* 0x000a700001047983 */ /* 0x000f280000300800 */
[----:B------:R-:W4:Y:S04]  /*5c9d0*/  LDL.LU R5, [R1+0x3ef4] ;  /* 0x003ef40001057983 */ /* 0x000f280000300800 */
[----:B------:R-:W-:Y:S04]  /*5c9e0*/  STL.64 [R1+0xa20], R88 ;  /* 0x000a205801007387 */ /* 0x000fe80000100a00 */
[----:B------:R-:W-:Y:S04]  /*5c9f0*/  STL.64 [R1+0x5090], R88 ;  /* 0x0050905801007387 */ /* 0x000fe80000100a00 */
[----:B------:R-:W-:Y:S04]  /*5ca00*/  STL.64 [R1+0xbf0], R86 ;  /* 0x000bf05601007387 */ /* 0x000fe80000100a00 */
[----:B------:R-:W-:Y:S01]  /*5ca10*/  STL.64 [R1+0x5098], R86 ;  /* 0x0050985601007387 */ /* 0x000fe20000100a00 */
[----:B------:R-:W-:-:S03]  /*5ca20*/  IMAD.MOV.U32 R85, RZ, RZ, R45 ;  /* 0x000000ffff557224 */ /* 0x000fc600078e002d */
[----:B------:R-:W4:Y:S01]  /*5ca30*/  LDL.LU R45, [R1+0xa78] ;  /* 0x000a7800012d7983 */ /* 0x000f220000300800 */
[----:B------:R-:W-:Y:S01]  /*5ca40*/  IMAD.MOV.U32 R84, RZ, RZ, R44 ;  /* 0x000000ffff547224 */ /* 0x000fe200078e002c */
[----:B------:R-:W-:-:S04]  /*5ca50*/  LOP3.LUT R9, R9, R8, RZ, 0x3c, !PT ;  /* 0x0000000809097212 */ /* 0x000fc800078e3cff */
[----:B------:R-:W-:-:S04]  /*5ca60*/  LOP3.LUT R8, R9, R8, RZ, 0x3c, !PT ;  /* 0x0000000809087212 */ /* 0x000fc800078e3cff */
[----:B------:R-:W-:Y:S01]  /*5ca70*/  LOP3.LUT R9, R9, R8, RZ, 0x3c, !PT ;  /* 0x0000000809097212 */ /* 0x000fe200078e3cff */
[----:B0-----:R-:W-:Y:S02]  /*5ca80*/  IMAD.MOV.U32 R3, RZ, RZ, R42 ;  /* 0x000000ffff037224 */ /* 0x001fe400078e002a */
[----:B------:R-:W-:Y:S02]  /*5ca90*/  IMAD.MOV.U32 R2, RZ, RZ, R43 ;  /* 0x000000ffff027224 */ /* 0x000fe400078e002b */
[----:B------:R0:W-:Y:S04]  /*5caa0*/  STL.64 [R1+0xa38], R8 ;  /* 0x000a380801007387 */ /* 0x0001e80000100a00 */
[----:B------:R-:W4:Y:S04]  /*5cab0*/  LDL.LU R44, [R1+0x3ef8] ;  /* 0x003ef800012c7983 */ /* 0x000f280000300800 */
[----:B------:R-:W4:Y:S04]  /*5cac0*/  LDL.LU R42, [R1+0xa80] ;  /* 0x000a8000012a7983 */ /* 0x000f280000300800 */
[----:B------:R-:W4:Y:S04]  /*5cad0*/  LDL.LU R43, [R1+0x3efc] ;  /* 0x003efc00012b7983 */ /* 0x000f280000300800 */
[----:B0-----:R-:W4:Y:S04]  /*5cae0*/  LDL.LU R8, [R1+0xbb0] ;  /* 0x000bb00001087983 */ /* 0x001f280000300800 */
[----:B------:R-:W4:Y:S01]  /*5caf0*/  LDL.LU R9, [R1+0xbb8] ;  /* 0x000bb80001097983 */ /* 0x000f220000300800 */
[----:B------:R-:W-:-:S02]  /*5cb00*/  IMAD.MOV.U32 R89, RZ, RZ, R12 ;  /* 0x000000ffff597224 */ /* 0x000fc400078e000c */
[----:B------:R-:W-:Y:S01]  /*5cb10*/  IMAD.MOV.U32 R88, RZ, RZ, R13 ;  /* 0x000000ffff587224 */ /* 0x000fe200078e000d */
[----:B------:R-:W4:Y:S04]  /*5cb20*/  LDL.LU R12, [R1+0xbb4] ;  /* 0x000bb400010c7983 */ /* 0x000f280000300800 */
[----:B------:R-:W4:Y:S04]  /*5cb30*/  LDL.LU R13, [R1+0x3f00] ;  /* 0x003f0000010d7983 */ /* 0x000f280000300800 */
[----:B------:R-:W-:Y:S04]  /*5cb40*/  STL.64 [R1+0xa28], R84 ;  /* 0x000a285401007387 */ /* 0x000fe80000100a00 */
[----:B------:R-:W-:Y:S04]  /*5cb50*/  STL.64 [R1+0x50a0], R84 ;  /* 0x0050a05401007387 */ /* 0x000fe80000100a00 */
[----:B------:R-:W-:Y:S04]  /*5cb60*/  STL.64 [R1+0xa30], R2 ;  /* 0x000a300201007387 */ /* 0x000fe80000100a00 */
[----:B------:R4:W-:Y:S04]  /*5cb70*/  STL.64 [R1+0x50a8], R2 ;  /* 0x0050a80201007387 */ /* 0x0009e80000100a00 */
[----:B------:R-:W-:Y:S04]  /*5cb80*/  STL.64 [R1+0xa40], R88 ;  /* 0x000a405801007387 */ /* 0x000fe80000100a00 */
[----:B------:R-:W-:Y:S01]  /*5cb90*/  STL.64 [R1+0x50b0], R88 ;  /* 0x0050b05801007387 */ /* 0x000fe20000100a00 */
[----:B--2---:R-:W-:-:S02]  /*5cba0*/  IMAD.MOV.U32 R87, RZ, RZ, R50 ;  /* 0x000000ffff577224 */ /* 0x004fc400078e0032 */
[----:B---3--:R-:W-:Y:S02]  /*5cbb0*/  IMAD.MOV.U32 R86, RZ, RZ, R51 ;  /* 0x000000ffff567224 */ /* 0x008fe400078e0033 */
[----:B----4-:R-:W-:Y:S02]  /*5cbc0*/  IMAD.MOV.U32 R3, RZ, RZ, R25 ;  /* 0x000000ffff037224 */ /* 0x010fe400078e0019 */
[----:B------:R-:W-:Y:S01]  /*5cbd0*/  IMAD.MOV.U32 R2, RZ, RZ, R24 ;  /* 0x000000ffff027224 */ /* 0x000fe200078e0018 */
[----:B------:R-:W2:Y:S01]  /*5cbe0*/  LDL.LU R25, [R1+0xa98] ;  /* 0x000a980001197983 */ /* 0x000ea20000300800 */
[----:B------:R-:W-:Y:S02]  /*5cbf0*/  IMAD.MOV.U32 R84, RZ, RZ, R40 ;  /* 0x000000ffff547224 */ /* 0x000fe400078e0028 */
[----:B------:R-:W-:Y:S01]  /*5cc00*/  IMAD.MOV.U32 R85, RZ, RZ, R41 ;  /* 0x000000ffff557224 */ /* 0x000fe200078e0029 */
[----:B------:R-:W3:Y:S04]  /*5cc10*/  LDL.LU R24, [R1+0x3f0c] ;  /* 0x003f0c0001187983 */ /* 0x000ee80000300800 */
[----:B------:R0:W-:Y:S04]  /*5cc20*/  STL.64 [R1+0xbd0], R2 ;  /* 0x000bd00201007387 */ /* 0x0001e80000100a00 */
[----:B------:R-:W-:Y:S04]  /*5cc30*/  STL.64 [R1+0xbd8], R86 ;  /* 0x000bd85601007387 */ /* 0x000fe80000100a00 */
[----:B------:R-:W-:Y:S04]  /*5cc40*/  STL.64 [R1+0x50b8], R86 ;  /* 0x0050b85601007387 */ /* 0x000fe80000100a00 */
[----:B------:R-:W-:Y:S04]  /*5cc50*/  STL.64 [R1+0xa58], R84 ;  /* 0x000a585401007387 */ /* 0x000fe80000100a00 */
[----:B------:R-:W-:Y:S01]  /*5cc60*/  STL.64 [R1+0x50c0], R84 ;  /* 0x0050c05401007387 */ /* 0x000fe20000100a00 */
[----:B0-----:R-:W-:-:S02]  /*5cc70*/  IMAD.MOV.U32 R2, RZ, RZ, R7 ;  /* 0x000000ffff027224 */ /* 0x001fc400078e0007 */
[----:B------:R-:W-:Y:S02]  /*5cc80*/  IMAD.MOV.U32 R3, RZ, RZ, R6 ;  /* 0x000000ffff037224 */ /* 0x000fe400078e0006 */
[----:B------:R-:W-:Y:S02]  /*5cc90*/  IMAD.MOV.U32 R7, RZ, RZ, R4 ;  /* 0x000000ffff077224 */ /* 0x000fe400078e0004 */
[----:B------:R-:W-:Y:S01]  /*5cca0*/  IMAD.MOV.U32 R6, RZ, RZ, R5 ;  /* 0x000000ffff067224 */ /* 0x000fe200078e0005 */
[----:B------:R-:W4:Y:S04]  /*5ccb0*/  LDL.LU R4, [R1+0xaa0] ;  /* 0x000aa00001047983 */ /* 0x000f280000300800 */
[----:B------:R-:W4:Y:S04]  /*5ccc0*/  LDL.LU R5, [R1+0x3eb4] ;  /* 0x003eb40001057983 */ /* 0x000f280000300800 */
[----:B------:R0:W-:Y:S04]  /*5ccd0*/  STL.64 [R1+0xa70], R6 ;  /* 0x000a700601007387 */ /* 0x0001e80000100a00 */
[----:B------:R-:W4:Y:S04]  /*5cce0*/  LDL.LU R41, [R1+0xaa8] ;  /* 0x000aa80001297983 */ /* 0x000f280000300800 */
[----:B------:R-:W4:Y:S01]  /*5ccf0*/  LDL.LU R40, [R1+0x3eb8] ;  /* 0x003eb80001287983 */ /* 0x000f220000300800 */
[----:B------:R-:W-:-:S02]  /*5cd00*/  IMAD.MOV.U32 R88, RZ, RZ, R38 ;  /* 0x000000ffff587224 */ /* 0x000fc400078e0026 */
[----:B------:R-:W-:Y:S01]  /*5cd10*/  IMAD.MOV.U32 R89, RZ, RZ, R39 ;  /* 0x000000ffff597224 */ /* 0x000fe200078e0027 */
[----:B0-----:R-:W4:Y:S04]  /*5cd20*/  LDL.LU R6, [R1+0xab0] ;  /* 0x000ab00001067983 */ /* 0x001f280000300800 */
[----:B------:R-:W4:Y:S04]  /*5cd30*/  LDL.LU R7, [R1+0x3ebc] ;  /* 0x003ebc0001077983 */ /* 0x000f280000300800 */
[----:B------:R-:W4:Y:S04]  /*5cd40*/  LDL.LU R39, [R1+0xab8] ;  /* 0x000ab80001277983 */ /* 0x000f280000300800 */
[----:B------:R-:W4:Y:S04]  /*5cd50*/  LDL.LU R38, [R1+0xba0] ;  /* 0x000ba00001267983 */ /* 0x000f280000300800 */
[----:B------:R-:W-:Y:S04]  /*5cd60*/  STL.64 [R1+0xa60], R2 ;  /* 0x000a600201007387 */ /* 0x000fe80000100a00 */
[----:B------:R0:W-:Y:S04]  /*5cd70*/  STL.64 [R1+0x50c8], R2 ;  /* 0x0050c80201007387 */ /* 0x0001e80000100a00 */
[----:B------:R-:W-:Y:S04]  /*5cd80*/  STL.64 [R1+0xa68], R88 ;  /* 0x000a685801007387 */ /* 0x000fe80000100a00 */
[----:B------:R-:W-:Y:S01]  /*5cd90*/  STL.64 [R1+0x50d0], R88 ;  /* 0x0050d05801007387 */ /* 0x000fe20000100a00 */
[----:B------:R-:W-:-:S04]  /*5cda0*/  LOP3.LUT R9, R9, R8, RZ, 0x3c, !PT ;  /* 0x0000000809097212 */ /* 0x000fc800078e3cff */
[C---:B------:R-:W-:Y:S01]  /*5cdb0*/  LOP3.LUT R8, R9.reuse, R8, RZ, 0x3c, !PT ;  /* 0x0000000809087212 */ /* 0x040fe200078e3cff */
[----:B0-----:R-:W-:Y:S02]  /*5cdc0*/  IMAD.MOV.U32 R3, RZ, RZ, R12 ;  /* 0x000000ffff037224 */ /* 0x001fe400078e000c */
[----:B------:R-:W-:Y:S01]  /*5cdd0*/  IMAD.MOV.U32 R2, RZ, RZ, R13 ;  /* 0x000000ffff027224 */ /* 0x000fe200078e000d */
[----:B------:R-:W4:Y:S01]  /*5cde0*/  LDL.LU R12, [R1+0xb98] ;  /* 0x000b9800010c7983 */ /* 0x000f220000300800 */
[----:B------:R-:W-:-:S05]  /*5cdf0*/  LOP3.LUT R9, R9, R8, RZ, 0x3c, !PT ;  /* 0x0000000809097212 */ /* 0x000fca00078e3cff */
[----:B------:R0:W-:Y:S04]  /*5ce00*/  STL.64 [R1+0xbb8], R8 ;  /* 0x000bb80801007387 */ /* 0x0001e80000100a00 */
[----:B------:R-:W4:Y:S01]  /*5ce10*/  LDL.LU R13, [R1+0x3ec0] ;  /* 0x003ec000010d7983 */ /* 0x000f220000300800 */
[----:B------:R-:W-:Y:S02]  /*5ce20*/  IMAD.MOV.U32 R86, RZ, RZ, R44 ;  /* 0x000000ffff567224 */ /* 0x000fe400078e002c */
[----:B------:R-:W-:Y:S02]  /*5ce30*/  IMAD.MOV.U32 R87, RZ, RZ, R45 ;  /* 0x000000ffff577224 */ /* 0x000fe400078e002d */
[----:B------:R-:W-:Y:S02]  /*5ce40*/  IMAD.MOV.U32 R84, RZ, RZ, R43 ;  /* 0x000000ffff547224 */ /* 0x000fe400078e002b */
[----:B------:R-:W-:Y:S01]  /*5ce50*/  IMAD.MOV.U32 R85, RZ, RZ, R42 ;  /* 0x000000ffff557224 */ /* 0x000fe200078e002a */
[----:B------:R-:W-:Y:S04]  /*5ce60*/  STL.64 [R1+0xa78], R86 ;  /* 0x000a785601007387 */ /* 0x000fe80000100a00 */
[----:B------:R-:W-:Y:S04]  /*5ce70*/  STL.64 [R1+0x50d8], R86 ;  /* 0x0050d85601007387 */ /* 0x000fe80000100a00 */
[----:B------:R-:W-:Y:S04]  /*5ce80*/  STL.64 [R1+0xa80], R84 ;  /* 0x000a805401007387 */ /* 0x000fe80000100a00 */
[----:B------:R-:W-:Y:S04]  /*5ce90*/  STL.64 [R1+0x50e0], R84 ;  /* 0x0050e05401007387 */ /* 0x000fe80000100a00 */
[----:B------:R-:W4:Y:S04]  /*5cea0*/  LDL.LU R50, [R1+0xabc] ;  /* 0x000abc0001327983 */ /* 0x000f280000300800 */
[----:B------:R-:W4:Y:S04]  /*5ceb0*/  LDL.LU R51, [R1+0x3ec4] ;  /* 0x003ec40001337983 */ /* 0x000f280000300800 */
[----:B------:R-:W4:Y:S04]  /*5cec0*/  LDL.LU R45, [R1+0xac0] ;  /* 0x000ac000012d7983 */ /* 0x000f280000300800 */
[----:B------:R-:W4:Y:S04]  /*5ced0*/  LDL.LU R44, [R1+0x3ec8] ;  /* 0x003ec800012c7983 */ /* 0x000f280000300800 */
[----:B0-----:R-:W4:Y:S04]  /*5cee0*/  LDL.LU R8, [R1+0xac8] ;  /* 0x000ac80001087983 */ /* 0x001f280000300800 */
[----:B------:R-:W4:Y:S01]  /*5cef0*/  LDL.LU R9, [R1+0x3ecc] ;  /* 0x003ecc0001097983 */ /* 0x000f220000300800 */
[----:B--2---:R-:W-:-:S03]  /*5cf00*/  IMAD.MOV.U32 R89, RZ, RZ, R25 ;  /* 0x000000ffff597224 */ /* 0x004fc600078e0019 */
[----:B------:R-:W2:Y:S01]  /*5cf10*/  LDL.LU R25, [R1+0xad0] ;  /* 0x000ad00001197983 */ /* 0x000ea20000300800 */
[----:B---3--:R-:W-:-:S03]  /*5cf20*/  MOV R88, R24 ;  /* 0x0000001800587202 */ /* 0x008fc60000000f00 */
[----:B------:R-:W3:Y:S04]  /*5cf30*/  LDL.LU R24, [R1+0x3ed0] ;  /* 0x003ed00001187983 */ /* 0x000ee80000300800 */
[----:B------:R-:W-:Y:S04]  /*5cf40*/  STL.64 [R1+0xbb0], R2 ;  /* 0x000bb00201007387 */ /* 0x000fe80000100a00 */
[----:B------:R4:W-:Y:S02]  /*5cf50*/  STL.64 [R1+0x50e8], R2 ;  /* 0x0050e80201007387 */ /* 0x0009e40000100a00 */
[----:B----4-:R-:W-:-:S02]  /*5cf60*/  IMAD.MOV.U32 R3, RZ, RZ, R4 ;  /* 0x000000ffff037224 */ /* 0x010fc400078e0004 */
[----:B------:R-:W-:Y:S01]  /*5cf70*/  IMAD.MOV.U32 R2, RZ, RZ, R5 ;  /* 0x000000ffff027224 */ /* 0x000fe200078e0005 */
[----:B------:R-:W4:Y:S04]  /*5cf80*/  LDL.LU R4, [R1+0xb88] ;  /* 0x000b880001047983 */ /* 0x000f280000300800 */
[----:B------:R-:W4:Y:S04]  /*5cf90*/  LDL.LU R5, [R1+0x3edc] ;  /* 0x003edc0001057983 */ /* 0x000f280000300800 */
[----:B------:R0:W-:Y:S04]  /*5cfa0*/  STL.64 [R1+0xaa0], R2 ;  /* 0x000aa00201007387 */ /* 0x0001e80000100a00 */
[----:B------:R-:W-:Y:S04]  /*5cfb0*/  STL.64 [R1+0xa98], R88 ;  /* 0x000a985801007387 */ /* 0x000fe80000100a00 */
[----:B------:R1:W-:Y:S04]  /*5cfc0*/  STL.64 [R1+0x50f0], R88 ;  /* 0x0050f05801007387 */ /* 0x0003e80000100a00 */
[----:B------:R-:W4:Y:S01]  /*5cfd0*/  LDL.LU R42, [R1+0xae8] ;  /* 0x000ae800012a7983 */ /* 0x000f220000300800 */
[----:B------:R-:W-:-:S03]  /*5cfe0*/  IMAD.MOV.U32 R87, RZ, RZ, R41 ;  /* 0x000000ffff577224 */ /* 0x000fc600078e0029 */
[----:B------:R-:W4:Y:S01]  /*5cff0*/  LDL.LU R43, [R1+0xb80] ;  /* 0x000b8000012b7983 */ /* 0x000f220000300800 */
[----:B------:R-:W-:-:S03]  /*5d000*/  IMAD.MOV.U32 R86, RZ, RZ, R40 ;  /* 0x000000ffff567224 */ /* 0x000fc600078e0028 */
[----:B------:R-:W4:Y:S01]  /*5d010*/  LDL.LU R41, [R1+0xaec] ;  /* 0x000aec0001297983 */ /* 0x000f220000300800 */
[----:B------:R-:W-:-:S03]  /*5d020*/  IMAD.MOV.U32 R85, RZ, RZ, R6 ;  /* 0x000000ffff557224 */ /* 0x000fc600078e0006 */
[----:B------:R-:W4:Y:S04]  /*5d030*/  LDL.LU R40, [R1+0x3e84] ;  /* 0x003e840001287983 */ /* 0x000f280000300800 */
[----:B------:R-:W4:Y:S01]  /*5d040*/  LDL.LU R6, [R1+0xaf0] ;  /* 0x000af00001067983 */ /* 0x000f220000300800 */
[----:B------:R-:W-:Y:S02]  /*5d050*/  IMAD.MOV.U32 R84, RZ, RZ, R7 ;  /* 0x000000ffff547224 */ /* 0x000fe400078e0007 */
[----:B0-----:R-:W-:Y:S01]  /*5d060*/  IMAD.MOV.U32 R3, RZ, RZ, R39 ;  /* 0x000000ffff037224 */ /* 0x001fe200078e0027 */
[----:B------:R-:W4:Y:S01]  /*5d070*/  LDL.LU R7, [R1+0x3e88] ;  /* 0x003e880001077983 */ /* 0x000f220000300800 */
[----:B------:R-:W-:-:S03]  /*5d080*/  IMAD.MOV.U32 R2, RZ, RZ, R38 ;  /* 0x000000ffff027224 */ /* 0x000fc600078e0026 */
[----:B------:R-:W4:Y:S04]  /*5d090*/  LDL.LU R39, [R1+0xaf8] ;  /* 0x000af80001277983 */ /* 0x000f280000300800 */
[----:B------:R-:W4:Y:S04]  /*5d0a0*/  LDL.LU R38, [R1+0x3e8c] ;  /* 0x003e8c0001267983 */ /* 0x000f280000300800 */
[----:B------:R-:W-:Y:S04]  /*5d0b0*/  STL.64 [R1+0xaa8], R86 ;  /* 0x000aa85601007387 */ /* 0x000fe80000100a00 */
[----:B------:R0:W-:Y:S01]  /*5d0c0*/  STL.64 [R1+0x50f8], R86 ;  /* 0x0050f85601007387 */ /* 0x0001e20000100a00 */
[----:B------:R-:W-:-:S03]  /*5d0d0*/  IMAD.MOV.U32 R11, RZ, RZ, R12 ;  /* 0x000000ffff0b7224 */ /* 0x000fc600078e000c */
[----:B------:R-:W4:Y:S01]  /*5d0e0*/  LDL.LU R12, [R1+0xb00] ;  /* 0x000b0000010c7983 */ /* 0x000f220000300800 */
[----:B------:R-:W-:-:S03]  /*5d0f0*/  IMAD.MOV.U32 R10, RZ, RZ, R13 ;  /* 0x000000ffff0a7224 */ /* 0x000fc600078e000d */
[----:B------:R-:W4:Y:S04]  /*5d100*/  LDL.LU R13, [R1+0x3e90] ;  /* 0x003e9000010d7983 */ /* 0x000f280000300800 */
[----:B------:R-:W-:Y:S04]  /*5d110*/  STL.64 [R1+0xb98], R10 ;  /* 0x000b980a01007387 */ /* 0x000fe80000100a00 */
[----:B------:R-:W-:Y:S04]  /*5d120*/  STL.64 [R1+0xab0], R84 ;  /* 0x000ab05401007387 */ /* 0x000fe80000100a00 */
[----:B------:R-:W-:Y:S04]  /*5d130*/  STL.64 [R1+0x5100], R84 ;  /* 0x0051005401007387 */ /* 0x000fe80000100a00 */
[----:B------:R-:W-:Y:S04]  /*5d140*/  STL.64 [R1+0xba0], R2 ;  /* 0x000ba00201007387 */ /* 0x000fe80000100a00 */
[----:B------:R0:W-:Y:S01]  /*5d150*/  STL.64 [R1+0x5108], R2 ;  /* 0x0051080201007387 */ /* 0x0001e20000100a00 */
[----:B-1----:R-:W-:-:S02]  /*5d160*/  IMAD.MOV.U32 R89, RZ, RZ, R50 ;  /* 0x000000ffff597224 */ /* 0x002fc400078e0032 */
[----:B------:R-:W-:Y:S02]  /*5d170*/  IMAD.MOV.U32 R88, RZ, RZ, R51 ;  /* 0x000000ffff587224 */ /* 0x000fe400078e0033 */
[----:B0-----:R-:W-:Y:S02]  /*5d180*/  IMAD.MOV.U32 R87, RZ, RZ, R45 ;  /* 0x000000ffff577224 */ /* 0x001fe400078e002d */
[----:B------:R-:W-:Y:S02]  /*5d190*/  IMAD.MOV.U32 R86, RZ, RZ, R44 ;  /* 0x000000ffff567224 */ /* 0x000fe400078e002c */
[----:B------:R-:W-:Y:S02]  /*5d1a0*/  IMAD.MOV.U32 R2, RZ, RZ, R9 ;  /* 0x000000ffff027224 */ /* 0x000fe400078e0009 */
[----:B------:R-:W-:Y:S01]  /*5d1b0*/  IMAD.MOV.U32 R3, RZ, RZ, R8 ;  /* 0x000000ffff037224 */ /* 0x000fe200078e0008 */
[----:B------:R-:W-:Y:S04]  /*5d1c0*/  STL.64 [R1+0xab8], R88 ;  /* 0x000ab85801007387 */ /* 0x000fe80000100a00 */
[----:B------:R4:W-:Y:S04]  /*5d1d0*/  STL.64 [R1+0xac8], R2 ;  /* 0x000ac80201007387 */ /* 0x0009e80000100a00 */
[----:B------:R0:W-:Y:S04]  /*5d1e0*/  STL.64 [R1+0x5110], R88 ;  /* 0x0051105801007387 */ /* 0x0001e80000100a00 */
[----:B------:R-:W-:Y:S04]  /*5d1f0*/  STL.64 [R1+0xac0], R86 ;  /* 0x000ac05601007387 */ /* 0x000fe80000100a00 */
[----:B------:R1:W-:Y:S04]  /*5d200*/  STL.64 [R1+0x5118], R86 ;  /* 0x0051185601007387 */ /* 0x0003e80000100a00 */
[----:B------:R-:W4:Y:S04]  /*5d210*/  LDL.LU R8, [R1+0xb08] ;  /* 0x000b080001087983 */ /* 0x000f280000300800 */
[----:B------:R-:W4:Y:S01]  /*5d220*/  LDL.LU R9, [R1+0x3e94] ;  /* 0x003e940001097983 */ /* 0x000f220000300800 */
[----:B--2---:R-:W-:-:S02]  /*5d230*/  IMAD.MOV.U32 R85, RZ, RZ, R25 ;  /* 0x000000ffff557224 */ /* 0x004fc400078e0019 */
[----:B---3--:R-:W-:Y:S01]  /*5d240*/  IMAD.MOV.U32 R84, RZ, RZ, R24 ;  /* 0x000000ffff547224 */ /* 0x008fe200078e0018 */
[----:B------:R-:W2:Y:S04]  /*5d250*/  LDL.LU R25, [R1+0xb10] ;  /* 0x000b100001197983 */ /* 0x000ea80000300800 */
[----:B------:R-:W3:Y:S01]  /*5d260*/  LDL.LU R24, [R1+0x3e98] ;  /* 0x003e980001187983 */ /* 0x000ee20000300800 */
[----:B----4-:R-:W-:Y:S02]  /*5d270*/  IMAD.MOV.U32 R3, RZ, RZ, R4 ;  /* 0x000000ffff037224 */ /* 0x010fe400078e0004 */
[----:B------:R-:W-:Y:S01]  /*5d280*/  IMAD.MOV.U32 R2, RZ, RZ, R5 ;  /* 0x000000ffff027224 */ /* 0x000fe200078e0005 */
[----:B------:R-:W4:Y:S04]  /*5d290*/  LDL.LU R4, [R1+0xb60] ;  /* 0x000b600001047983 */ /* 0x000f280000300800 */
[----:B------:R-:W4:Y:S04]  /*5d2a0*/  LDL.LU R5, [R1+0xb68] ;  /* 0x000b680001057983 */ /* 0x000f280000300800 */
[----:B------:R-:W-:Y:S01]  /*5d2b0*/  STL.64 [R1+0xad0], R84 ;  /* 0x000ad05401007387 */ /* 0x000fe20000100a00 */
[----:B------:R-:W-:-:S03]  /*5d2c0*/  IMAD.MOV.U32 R11, RZ, RZ, R42 ;  /* 0x000000ffff0b7224 */ /* 0x000fc600078e002a */
[----:B------:R1:W-:Y:S01]  /*5d2d0*/  STL.64 [R1+0x5120], R84 ;  /* 0x0051205401007387 */ /* 0x0003e20000100a00 */
[----:B------:R-:W-:-:S03]  /*5d2e0*/  IMAD.MOV.U32 R10, RZ, RZ, R43 ;  /* 0x000000ffff0a7224 */ /* 0x000fc600078e002b */
[----:B------:R-:W-:Y:S01]  /*5d2f0*/  STL.64 [R1+0xb88], R2 ;  /* 0x000b880201007387 */ /* 0x000fe20000100a00 */
[----:B0-----:R-:W-:Y:S02]  /*5d300*/  IMAD.MOV.U32 R89, RZ, RZ, R41 ;  /* 0x000000ffff597224 */ /* 0x001fe400078e0029 */
[----:B------:R-:W-:Y:S01]  /*5d310*/  IMAD.MOV.U32 R88, RZ, RZ, R40 ;  /* 0x000000ffff587224 */ /* 0x000fe200078e0028 */
[----:B------:R-:W-:Y:S04]  /*5d320*/  STL.64 [R1+0xb80], R10 ;  /* 0x000b800a01007387 */ /* 0x000fe80000100a00 */
[----:B------:R0:W-:Y:S04]  /*5d330*/  STL.64 [R1+0x5128], R2 ;  /* 0x0051280201007387 */ /* 0x0001e80000100a00 */
[----:B------:R-:W4:Y:S04]  /*5d340*/  LDL.LU R52, [R1+0xb64] ;  /* 0x000b640001347983 */ /* 0x000f280000300800 */
[----:B------:R-:W4:Y:S04]  /*5d350*/  LDL.LU R53, [R1+0x3e9c] ;  /* 0x003e9c0001357983 */ /* 0x000f280000300800 */
[----:B------:R-:W-:Y:S04]  /*5d360*/  STL.64 [R1+0xae8], R88 ;  /* 0x000ae85801007387 */ /* 0x000fe80000100a00 */
[----:B------:R-:W-:Y:S04]  /*5d370*/  STL.64 [R1+0x5130], R88 ;  /* 0x0051305801007387 */ /* 0x000fe80000100a00 */
[----:B------:R-:W4:Y:S04]  /*5d380*/  LDL.LU R50, [R1+0xb28] ;  /* 0x000b280001327983 */ /* 0x000f280000300800 */
[----:B------:R-:W4:Y:S01]  /*5d390*/  LDL.LU R51, [R1+0x3ea8] ;  /* 0x003ea80001337983 */ /* 0x000f220000300800 */
[----:B-1----:R-:W-:Y:S01]  /*5d3a0*/  IMAD.MOV.U32 R87, RZ, RZ, R6 ;  /* 0x000000ffff577224 */ /* 0x002fe200078e0006 */
[----:B------:R-:W-:Y:S01]  /*5d3b0*/  MOV R86, R7 ;  /* 0x0000000700567202 */ /* 0x000fe20000000f00 */
[----:B------:R-:W-:-:S02]  /*5d3c0*/  IMAD.MOV.U32 R85, RZ, RZ, R39 ;  /* 0x000000ffff557224 */ /* 0x000fc400078e0027 */
[----:B------:R-:W-:Y:S02]  /*5d3d0*/  IMAD.MOV.U32 R84, RZ, RZ, R38 ;  /* 0x000000ffff547224 */ /* 0x000fe400078e0026 */
[----:B0-----:R-:W-:Y:S02]  /*5d3e0*/  IMAD.MOV.U32 R3, RZ, RZ, R12 ;  /* 0x000000ffff037224 */ /* 0x001fe400078e000c */
        /* <DEDUP_REMOVED lines=12> */
[----:B------:R-:W-:Y:S04]  /*5d4b0*/  STL.64 [R1+0xaf0], R86 ;  /* 0x000af05601007387 */ /* 0x000fe80000100a00 */
[----:B------:R-:W-:Y:S04]  /*5d4c0*/  STL.64 [R1+0x5138], R86 ;  /* 0x0051385601007387 */ /* 0x000fe80000100a00 */
[----:B------:R-:W-:Y:S04]  /*5d4d0*/  STL.64 [R1+0xaf8], R84 ;  /* 0x000af85401007387 */ /* 0x000fe80000100a00 */
[----:B------:R-:W-:Y:S04]  /*5d4e0*/  STL.64 [R1+0x5140], R84 ;  /* 0x0051405401007387 */ /* 0x000fe80000100a00 */
[----:B------:R-:W4:Y:S04]  /*5d4f0*/  LDL.LU R41, [R1+0xb4c] ;  /* 0x000b4c0001297983 */ /* 0x000f280000300800 */
[----:B------:R-:W4:Y:S01]  /*5d500*/  LDL.LU R40, [R1+0x3e60] ;  /* 0x003e600001287983 */ /* 0x000f220000300800 */
[----:B0-----:R-:W-:-:S02]  /*5d510*/  IMAD.MOV.U32 R3, RZ, RZ, R8 ;  /* 0x000000ffff037224 */ /* 0x001fc400078e0008 */
[----:B------:R-:W-:Y:S02]  /*5d520*/  IMAD.MOV.U32 R2, RZ, RZ, R9 ;  /* 0x000000ffff027224 */ /* 0x000fe400078e0009 */
[----:B--2---:R-:W-:Y:S02]  /*5d530*/  IMAD.MOV.U32 R89, RZ, RZ, R25 ;  /* 0x000000ffff597224 */ /* 0x004fe400078e0019 */
[----:B---3--:R-:W-:Y:S01]  /*5d540*/  IMAD.MOV.U32 R88, RZ, RZ, R24 ;  /* 0x000000ffff587224 */ /* 0x008fe200078e0018 */
[----:B----4-:R-:W-:-:S04]  /*5d550*/  LOP3.LUT R5, R5, R4, RZ, 0x3c, !PT ;  /* 0x0000000405057212 */ /* 0x010fc800078e3cff */
[----:B------:R-:W-:-:S04]  /*5d560*/  LOP3.LUT R4, R5, R4, RZ, 0x3c, !PT ;  /* 0x0000000405047212 */ /* 0x000fc800078e3cff */
[----:B------:R-:W-:-:S05]  /*5d570*/  LOP3.LUT R5, R5, R4, RZ, 0x3c, !PT ;  /* 0x0000000405057212 */ /* 0x000fca00078e3cff */
[----:B------:R0:W-:Y:S04]  /*5d580*/  STL.64 [R1+0xb68], R4 ;  /* 0x000b680401007387 */ /* 0x0001e80000100a00 */
[----:B------:R-:W2:Y:S04]  /*5d590*/  LDL.LU R8, [R1+0xb70] ;  /* 0x000b700001087983 */ /* 0x000ea80000300800 */
[----:B------:R-:W3:Y:S04]  /*5d5a0*/  LDL.LU R9, [R1+0x3e64] ;  /* 0x003e640001097983 */ /* 0x000ee80000300800 */
[----:B------:R-:W4:Y:S04]  /*5d5b0*/  LDL.LU R25, [R1+0xb78] ;  /* 0x000b780001197983 */ /* 0x000f280000300800 */
[----:B------:R-:W4:Y:S04]  /*5d5c0*/  LDL.LU R24, [R1+0x3e68] ;  /* 0x003e680001187983 */ /* 0x000f280000300800 */
[----:B0-----:R-:W4:Y:S04]  /*5d5d0*/  LDL.LU R4, [R1+0xb90] ;  /* 0x000b900001047983 */ /* 0x001f280000300800 */
[----:B------:R-:W4:Y:S01]  /*5d5e0*/  LDL.LU R5, [R1+0x3e6c] ;  /* 0x003e6c0001057983 */ /* 0x000f220000300800 */
[----:B------:R-:W-:-:S02]  /*5d5f0*/  IMAD.MOV.U32 R86, RZ, RZ, R53 ;  /* 0x000000ffff567224 */ /* 0x000fc400078e0035 */
[----:B------:R-:W-:Y:S01]  /*5d600*/  IMAD.MOV.U32 R87, RZ, RZ, R52 ;  /* 0x000000ffff577224 */ /* 0x000fe200078e0034 */
[----:B------:R-:W-:Y:S04]  /*5d610*/  STL.64 [R1+0xb08], R2 ;  /* 0x000b080201007387 */ /* 0x000fe80000100a00 */
[----:B------:R0:W-:Y:S01]  /*5d620*/  STL.64 [R1+0x5148], R2 ;  /* 0x0051480201007387 */ /* 0x0001e20000100a00 */
[----:B------:R-:W-:Y:S02]  /*5d630*/  IMAD.MOV.U32 R84, RZ, RZ, R51 ;  /* 0x000000ffff547224 */ /* 0x000fe400078e0033 */
[----:B------:R-:W-:Y:S01]  /*5d640*/  IMAD.MOV.U32 R85, RZ, RZ, R50 ;  /* 0x000000ffff557224 */ /* 0x000fe200078e0032 */
[----:B------:R-:W-:Y:S04]  /*5d650*/  STL.64 [R1+0xb10], R88 ;  /* 0x000b105801007387 */ /* 0x000fe80000100a00 */
[----:B------:R1:W-:Y:S04]  /*5d660*/  STL.64 [R1+0x5150], R88 ;  /* 0x0051505801007387 */ /* 0x0003e80000100a00 */
[----:B------:R-:W-:Y:S04]  /*5d670*/  STL.64 [R1+0xb60], R86 ;  /* 0x000b605601007387 */ /* 0x000fe80000100a00 */
[----:B------:R0:W-:Y:S04]  /*5d680*/  STL.64 [R1+0x5158], R86 ;  /* 0x0051585601007387 */ /* 0x0001e80000100a00 */
[----:B------:R-:W-:Y:S01]  /*5d690*/  STL.64 [R1+0xb28], R84 ;  /* 0x000b285401007387 */ /* 0x000fe20000100a00 */
[----:B------:R-:W-:-:S02]  /*5d6a0*/  IMAD.MOV.U32 R11, RZ, RZ, R45 ;  /* 0x000000ffff0b7224 */ /* 0x000fc400078e002d */
[----:B------:R-:W-:Y:S02]  /*5d6b0*/  IMAD.MOV.U32 R10, RZ, RZ, R44 ;  /* 0x000000ffff0a7224 */ /* 0x000fe400078e002c */
[----:B0-----:R-:W-:Y:S02]  /*5d6c0*/  IMAD.MOV.U32 R3, RZ, RZ, R42 ;  /* 0x000000ffff037224 */ /* 0x001fe400078e002a */
[----:B------:R-:W-:Y:S01]  /*5d6d0*/  IMAD.MOV.U32 R2, RZ, RZ, R43 ;  /* 0x000000ffff027224 */ /* 0x000fe200078e002b */
[----:B------:R-:W-:Y:S04]  /*5d6e0*/  STL.64 [R1+0xb30], R10 ;  /* 0x000b300a01007387 */ /* 0x000fe80000100a00 */
[----:B------:R-:W-:Y:S04]  /*5d6f0*/  STL.64 [R1+0x5160], R84 ;  /* 0x0051605401007387 */ /* 0x000fe80000100a00 */
[----:B------:R-:W-:Y:S04]  /*5d700*/  STL.64 [R1+0xb38], R2 ;  /* 0x000b380201007387 */ /* 0x000fe80000100a00 */
[----:B------:R0:W-:Y:S01]  /*5d710*/  STL.64 [R1+0x5168], R2 ;  /* 0x0051680201007387 */ /* 0x0001e20000100a00 */
[----:B-1----:R-:W-:-:S02]  /*5d720*/  IMAD.MOV.U32 R89, RZ, RZ, R6 ;  /* 0x000000ffff597224 */ /* 0x002fc400078e0006 */
[----:B------:R-:W-:Y:S01]  /*5d730*/  IMAD.MOV.U32 R88, RZ, RZ, R7 ;  /* 0x000000ffff587224 */ /* 0x000fe200078e0007 */
[----:B------:R-:W4:Y:S04]  /*5d740*/  LDL.LU R6, [R1+0xbc8] ;  /* 0x000bc80001067983 */ /* 0x000f280000300800 */
[----:B------:R-:W4:Y:S01]  /*5d750*/  LDL.LU R7, [R1+0x3e78] ;  /* 0x003e780001077983 */ /* 0x000f220000300800 */
[----:B------:R-:W-:Y:S02]  /*5d760*/  IMAD.MOV.U32 R87, RZ, RZ, R39 ;  /* 0x000000ffff577224 */ /* 0x000fe400078e0027 */
[----:B------:R-:W-:Y:S02]  /*5d770*/  IMAD.MOV.U32 R86, RZ, RZ, R38 ;  /* 0x000000ffff567224 */ /* 0x000fe400078e0026 */
[----:B0-----:R-:W-:-:S02]  /*5d780*/  IMAD.MOV.U32 R2, RZ, RZ, R13 ;  /* 0x000000ffff027224 */ /* 0x001fc400078e000d */
[----:B------:R-:W-:-:S05]  /*5d790*/  IMAD.MOV.U32 R3, RZ, RZ, R12 ;  /* 0x000000ffff037224 */ /* 0x000fca00078e000c */
[----:B------:R2:W-:Y:S04]  /*5d7a0*/  STL.64 [R1+0xb50], R2 ;  /* 0x000b500201007387 */ /* 0x0005e80000100a00 */
[----:B------:R-:W4:Y:S04]  /*5d7b0*/  LDL.LU R39, [R1+0xbe0] ;  /* 0x000be00001277983 */ /* 0x000f280000300800 */
[----:B------:R-:W4:Y:S04]  /*5d7c0*/  LDL.LU R38, [R1+0x3e18] ;  /* 0x003e180001267983 */ /* 0x000f280000300800 */
[----:B------:R-:W4:Y:S04]  /*5d7d0*/  LDL.LU R12, [R1+0xbf8] ;  /* 0x000bf800010c7983 */ /* 0x000f280000300800 */
[----:B------:R-:W4:Y:S04]  /*5d7e0*/  LDL.LU R13, [R1+0x3e1c] ;  /* 0x003e1c00010d7983 */ /* 0x000f280000300800 */
[----:B------:R-:W-:Y:S04]  /*5d7f0*/  STL.64 [R1+0xb40], R88 ;  /* 0x000b405801007387 */ /* 0x000fe80000100a00 */
[----:B------:R0:W-:Y:S04]  /*5d800*/  STL.64 [R1+0x5170], R88 ;  /* 0x0051705801007387 */ /* 0x0001e80000100a00 */
[----:B------:R-:W-:Y:S04]  /*5d810*/  STL.64 [R1+0xb58], R86 ;  /* 0x000b585601007387 */ /* 0x000fe80000100a00 */
[----:B------:R-:W-:Y:S04]  /*5d820*/  STL.64 [R1+0x5178], R86 ;  /* 0x0051785601007387 */ /* 0x000fe80000100a00 */
[----:B------:R-:W4:Y:S01]  /*5d830*/  LDL.LU R52, [R1+0xc10] ;  /* 0x000c100001347983 */ /* 0x000f220000300800 */
[----:B------:R-:W-:-:S02]  /*5d840*/  IMAD.MOV.U32 R85, RZ, RZ, R41 ;  /* 0x000000ffff557224 */ /* 0x000fc400078e0029 */
[----:B------:R-:W-:Y:S02]  /*5d850*/  IMAD.MOV.U32 R84, RZ, RZ, R40 ;  /* 0x000000ffff547224 */ /* 0x000fe400078e0028 */
[----:B--2---:R-:W-:Y:S01]  /*5d860*/  IMAD.MOV.U32 R3, RZ, RZ, R8 ;  /* 0x000000ffff037224 */ /* 0x004fe200078e0008 */
[----:B---3--:R-:W-:Y:S01]  /*5d870*/  MOV R2, R9 ;  /* 0x0000000900027202 */ /* 0x008fe20000000f00 */
[----:B----4-:R-:W-:Y:S02]  /*5d880*/  IMAD.MOV.U32 R9, RZ, RZ, R25 ;  /* 0x000000ffff097224 */ /* 0x010fe400078e0019 */
[----:B------:R-:W-:-:S05]  /*5d890*/  IMAD.MOV.U32 R8, RZ, RZ, R24 ;  /* 0x000000ffff087224 */ /* 0x000fca00078e0018 */
[----:B------:R1:W-:Y:S04]  /*5d8a0*/  STL.64 [R1+0xb78], R8 ;  /* 0x000b780801007387 */ /* 0x0003e80000100a00 */
[----:B------:R-:W2:Y:S04]  /*5d8b0*/  LDL.LU R53, [R1+0x3e20] ;  /* 0x003e200001357983 */ /* 0x000ea80000300800 */
[----:B------:R-:W3:Y:S04]  /*5d8c0*/  LDL.LU R50, [R1+0xc18] ;  /* 0x000c180001327983 */ /* 0x000ee80000300800 */
[----:B------:R-:W4:Y:S04]  /*5d8d0*/  LDL.LU R51, [R1+0x3e24] ;  /* 0x003e240001337983 */ /* 0x000f280000300800 */
[----:B------:R-:W4:Y:S04]  /*5d8e0*/  LDL.LU R45, [R1+0xc30] ;  /* 0x000c3000012d7983 */ /* 0x000f280000300800 */
[----:B------:R-:W4:Y:S04]  /*5d8f0*/  LDL.LU R44, [R1+0x3e28] ;  /* 0x003e2800012c7983 */ /* 0x000f280000300800 */
[----:B------:R-:W4:Y:S04]  /*5d900*/  LDL.LU R41, [R1+0xc48] ;  /* 0x000c480001297983 */ /* 0x000f280000300800 */
[----:B------:R-:W4:Y:S01]  /*5d910*/  LDL.LU R40, [R1+0x3e2c] ;  /* 0x003e2c0001287983 */ /* 0x000f220000300800 */
[----:B0-----:R-:W-:-:S03]  /*5d920*/  IMAD.MOV.U32 R89, RZ, RZ, R4 ;  /* 0x000000ffff597224 */ /* 0x001fc600078e0004 */
[----:B-1----:R-:W4:Y:S04]  /*5d930*/  LDL.LU R8, [R1+0xc60] ;  /* 0x000c600001087983 */ /* 0x002f280000300800 */
[----:B------:R-:W4:Y:S04]  /*5d940*/  LDL.LU R9, [R1+0x3e30] ;  /* 0x003e300001097983 */ /* 0x000f280000300800 */
[----:B------:R-:W4:Y:S04]  /*5d950*/  LDL.LU R25, [R1+0xc68] ;  /* 0x000c680001197983 */ /* 0x000f280000300800 */
[----:B------:R-:W4:Y:S01]  /*5d960*/  LDL.LU R24, [R1+0x3e34] ;  /* 0x003e340001187983 */ /* 0x000f220000300800 */
[----:B------:R-:W-:-:S03]  /*5d970*/  IMAD.MOV.U32 R88, RZ, RZ, R5 ;  /* 0x000000ffff587224 */ /* 0x000fc600078e0005 */
[----:B------:R-:W4:Y:S04]  /*5d980*/  LDL.LU R4, [R1+0xc80] ;  /* 0x000c800001047983 */ /* 0x000f280000300800 */
[----:B------:R-:W4:Y:S04]  /*5d990*/  LDL.LU R5, [R1+0x3e38] ;  /* 0x003e380001057983 */ /* 0x000f280000300800 */
[----:B------:R-:W-:Y:S04]  /*5d9a0*/  STL.64 [R1+0xb48], R84 ;  /* 0x000b485401007387 */ /* 0x000fe80000100a00 */
[----:B------:R-:W-:Y:S04]  /*5d9b0*/  STL.64 [R1+0x5180], R84 ;  /* 0x0051805401007387 */ /* 0x000fe80000100a00 */
[----:B------:R-:W-:Y:S04]  /*5d9c0*/  STL.64 [R1+0xb70], R2 ;  /* 0x000b700201007387 */ /* 0x000fe80000100a00 */
[----:B------:R0:W-:Y:S04]  /*5d9d0*/  STL.64 [R1+0x5188], R2 ;  /* 0x0051880201007387 */ /* 0x0001e80000100a00 */
[----:B------:R-:W-:Y:S04]  /*5d9e0*/  STL.64 [R1+0xb90], R88 ;  /* 0x000b905801007387 */ /* 0x000fe80000100a00 */
[----:B------:R-:W-:Y:S04]  /*5d9f0*/  STL.64 [R1+0x5190], R88 ;  /* 0x0051905801007387 */ /* 0x000fe80000100a00 */
[----:B------:R-:W4:Y:S01]  /*5da00*/  LDL.LU R42, [R1+0xcb8] ;  /* 0x000cb800012a7983 */ /* 0x000f220000300800 */
        /* <DEDUP_REMOVED lines=9> */
[----:B------:R-:W4:Y:S01]  /*5daa0*/  LDL.LU R38, [R1+0x3de4] ;  /* 0x003de40001267983 */ /* 0x000f220000300800 */
[----:B------:R-:W-:-:S02]  /*5dab0*/  IMAD.MOV.U32 R85, RZ, RZ, R12 ;  /* 0x000000ffff557224 */ /* 0x000fc400078e000c */
[----:B------:R-:W-:Y:S01]  /*5dac0*/  IMAD.MOV.U32 R84, RZ, RZ, R13 ;  /* 0x000000ffff547224 */ /* 0x000fe200078e000d */
[----:B------:R-:W4:Y:S04]  /*5dad0*/  LDL.LU R12, [R1+0xd00] ;  /* 0x000d0000010c7983 */ /* 0x000f280000300800 */
[----:B------:R-:W4:Y:S01]  /*5dae0*/  LDL.LU R13, [R1+0x3de8] ;  /* 0x003de800010d7983 */ /* 0x000f220000300800 */
[----:B0-----:R-:W-:-:S03]  /*5daf0*/  IMAD.MOV.U32 R3, RZ, RZ, R52 ;  /* 0x000000ffff037224 */ /* 0x001fc600078e0034 */
[----:B------:R-:W-:Y:S04]  /*5db00*/  STL.64 [R1+0xbc8], R86 ;  /* 0x000bc85601007387 */ /* 0x000fe80000100a00 */
[----:B------:R0:W-:Y:S04]  /*5db10*/  STL.64 [R1+0x5198], R86 ;  /* 0x0051985601007387 */ /* 0x0001e80000100a00 */
[----:B------:R-:W-:Y:S04]  /*5db20*/  STL.64 [R1+0xbf8], R84 ;  /* 0x000bf85401007387 */ /* 0x000fe80000100a00 */
[----:B------:R-:W-:Y:S01]  /*5db30*/  STL.64 [R1+0x51a8], R84 ;  /* 0x0051a85401007387 */ /* 0x000fe20000100a00 */
[----:B--2---:R-:W-:-:S02]  /*5db40*/  IMAD.MOV.U32 R2, RZ, RZ, R53 ;  /* 0x000000ffff027224 */ /* 0x004fc400078e0035 */
[----:B---3--:R-:W-:Y:S02]  /*5db50*/  IMAD.MOV.U32 R89, RZ, RZ, R50 ;  /* 0x000000ffff597224 */ /* 0x008fe400078e0032 */
[----:B----4-:R-:W-:Y:S02]  /*5db60*/  IMAD.MOV.U32 R88, RZ, RZ, R51 ;  /* 0x000000ffff587224 */ /* 0x010fe400078e0033 */
[----:B------:R-:W-:Y:S02]  /*5db70*/  IMAD.MOV.U32 R11, RZ, RZ, R45 ;  /* 0x000000ffff0b7224 */ /* 0x000fe400078e002d */
[----:B------:R-:W-:Y:S01]  /*5db80*/  IMAD.MOV.U32 R10, RZ, RZ, R44 ;  /* 0x000000ffff0a7224 */ /* 0x000fe200078e002c */
[----:B------:R-:W-:Y:S04]  /*5db90*/  STL.64 [R1+0xc10], R2 ;  /* 0x000c100201007387 */ /* 0x000fe80000100a00 */
[----:B------:R1:W-:Y:S01]  /*5dba0*/  STL.64 [R1+0x51b0], R2 ;  /* 0x0051b00201007387 */ /* 0x0003e20000100a00 */
[----:B0-----:R-:W-:-:S03]  /*5dbb0*/  IMAD.MOV.U32 R87, RZ, RZ, R41 ;  /* 0x000000ffff577224 */ /* 0x001fc600078e0029 */
[----:B------:R-:W-:Y:S04]  /*5dbc0*/  STL.64 [R1+0xc30], R10 ;  /* 0x000c300a01007387 */ /* 0x000fe80000100a00 */
[----:B------:R-:W-:Y:S04]  /*5dbd0*/  STL.64 [R1+0xc18], R88 ;  /* 0x000c185801007387 */ /* 0x000fe80000100a00 */
[----:B------:R-:W-:Y:S01]  /*5dbe0*/  STL.64 [R1+0x51b8], R88 ;  /* 0x0051b85801007387 */ /* 0x000fe20000100a00 */
[----:B------:R-:W-:-:S03]  /*5dbf0*/  IMAD.MOV.U32 R86, RZ, RZ, R40 ;  /* 0x000000ffff567224 */ /* 0x000fc600078e0028 */
[----:B------:R-:W2:Y:S04]  /*5dc00*/  LDL.LU R41, [R1+0xd08] ;  /* 0x000d080001297983 */ /* 0x000ea80000300800 */
[----:B------:R-:W3:Y:S01]  /*5dc10*/  LDL.LU R40, [R1+0x3dec] ;  /* 0x003dec0001287983 */ /* 0x000ee20000300800 */
[----:B-1----:R-:W-:Y:S02]  /*5dc20*/  IMAD.MOV.U32 R2, RZ, RZ, R5 ;  /* 0x000000ffff027224 */ /* 0x002fe400078e0005 */
[----:B------:R-:W-:Y:S02]  /*5dc30*/  IMAD.MOV.U32 R3, RZ, RZ, R4 ;  /* 0x000000ffff037224 */ /* 0x000fe400078e0004 */
[----:B------:R-:W-:Y:S02]  /*5dc40*/  IMAD.MOV.U32 R91, RZ, RZ, R8 ;  /* 0x000000ffff5b7224 */ /* 0x000fe400078e0008 */
[----:B------:R-:W-:-:S02]  /*5dc50*/  IMAD.MOV.U32 R90, RZ, RZ, R9 ;  /* 0x000000ffff5a7224 */ /* 0x000fc400078e0009 */
[----:B------:R-:W-:Y:S01]  /*5dc60*/  IMAD.MOV.U32 R85, RZ, RZ, R25 ;  /* 0x000000ffff557224 */ /* 0x000fe200078e0019 */
[----:B------:R0:W-:Y:S04]  /*5dc70*/  STL.64 [R1+0xc80], R2 ;  /* 0x000c800201007387 */ /* 0x0001e80000100a00 */
[----:B------:R-:W4:Y:S04]  /*5dc80*/  LDL.LU R8, [R1+0xd20] ;  /* 0x000d200001087983 */ /* 0x000f280000300800 */
[----:B------:R-:W4:Y:S01]  /*5dc90*/  LDL.LU R9, [R1+0x3df0] ;  /* 0x003df00001097983 */ /* 0x000f220000300800 */
[----:B------:R-:W-:-:S03]  /*5dca0*/  IMAD.MOV.U32 R84, RZ, RZ, R24 ;  /* 0x000000ffff547224 */ /* 0x000fc600078e0018 */
        /* <DEDUP_REMOVED lines=8> */
[----:B------:R-:W-:Y:S04]  /*5dd30*/  STL.64 [R1+0xc68], R84 ;  /* 0x000c685401007387 */ /* 0x000fe80000100a00 */
[----:B------:R-:W-:Y:S04]  /*5dd40*/  STL.64 [R1+0x51d0], R84 ;  /* 0x0051d05401007387 */ /* 0x000fe80000100a00 */
[----:B------:R-:W4:Y:S01]  /*5dd50*/  LDL.LU R52, [R1+0xd40] ;  /* 0x000d400001347983 */ /* 0x000f220000300800 */
[----:B0-----:R-:W-:-:S02]  /*5dd60*/  IMAD.MOV.U32 R3, RZ, RZ, R42 ;  /* 0x000000ffff037224 */ /* 0x001fc400078e002a */
[----:B------:R-:W-:Y:S02]  /*5dd70*/  IMAD.MOV.U32 R89, RZ, RZ, R6 ;  /* 0x000000ffff597224 */ /* 0x000fe400078e0006 */
        /* <DEDUP_REMOVED lines=8> */
[----:B------:R-:W4:Y:S01]  /*5de00*/  LDL.LU R44, [R1+0x3e0c] ;  /* 0x003e0c00012c7983 */ /* 0x000f220000300800 */
[----:B------:R-:W-:-:S03]  /*5de10*/  MOV R2, R43 ;  /* 0x0000002b00027202 */ /* 0x000fc60000000f00 */
[----:B------:R-:W4:Y:S04]  /*5de20*/  LDL.LU R42, [R1+0xd68] ;  /* 0x000d6800012a7983 */ /* 0x000f280000300800 */
[----:B------:R-:W4:Y:S01]  /*5de30*/  LDL.LU R43, [R1+0x3da8] ;  /* 0x003da800012b7983 */ /* 0x000f220000300800 */
[----:B-1----:R-:W-:-:S03]  /*5de40*/  IMAD.MOV.U32 R87, RZ, RZ, R12 ;  /* 0x000000ffff577224 */ /* 0x002fc600078e000c */
[----:B0-----:R-:W4:Y:S04]  /*5de50*/  LDL.LU R6, [R1+0xd70] ;  /* 0x000d700001067983 */ /* 0x001f280000300800 */
[----:B------:R-:W4:Y:S04]  /*5de60*/  LDL.LU R7, [R1+0x3dac] ;  /* 0x003dac0001077983 */ /* 0x000f280000300800 */
[----:B------:R-:W4:Y:S04]  /*5de70*/  LDL.LU R39, [R1+0xd78] ;  /* 0x000d780001277983 */ /* 0x000f280000300800 */
[----:B------:R-:W4:Y:S01]  /*5de80*/  LDL.LU R38, [R1+0x3db0] ;  /* 0x003db00001267983 */ /* 0x000f220000300800 */
[----:B------:R-:W-:-:S03]  /*5de90*/  IMAD.MOV.U32 R86, RZ, RZ, R13 ;  /* 0x000000ffff567224 */ /* 0x000fc600078e000d */
[----:B------:R-:W4:Y:S04]  /*5dea0*/  LDL.LU R12, [R1+0xd80] ;  /* 0x000d8000010c7983 */ /* 0x000f280000300800 */
[----:B------:R-:W4:Y:S04]  /*5deb0*/  LDL.LU R13, [R1+0x3db4] ;  /* 0x003db400010d7983 */ /* 0x000f280000300800 */
[----:B------:R-:W-:Y:S04]  /*5dec0*/  STL.64 [R1+0xcb8], R2 ;  /* 0x000cb80201007387 */ /* 0x000fe80000100a00 */
[----:B------:R4:W-:Y:S04]  /*5ded0*/  STL.64 [R1+0x51d8], R2 ;  /* 0x0051d80201007387 */ /* 0x0009e80000100a00 */
[----:B------:R-:W-:Y:S04]  /*5dee0*/  STL.64 [R1+0xcd0], R88 ;  /* 0x000cd05801007387 */ /* 0x000fe80000100a00 */
[----:B------:R-:W-:Y:S04]  /*5def0*/  STL.64 [R1+0x51e0], R88 ;  /* 0x0051e05801007387 */ /* 0x000fe80000100a00 */
[----:B------:R-:W-:Y:S04]  /*5df00*/  STL.64 [R1+0xd00], R86 ;  /* 0x000d005601007387 */ /* 0x000fe80000100a00 */
[----:B------:R-:W-:Y:S01]  /*5df10*/  STL.64 [R1+0x51e8], R86 ;  /* 0x0051e85601007387 */ /* 0x000fe20000100a00 */
[----:B--2---:R-:W-:-:S02]  /*5df20*/  IMAD.MOV.U32 R91, RZ, RZ, R41 ;  /* 0x000000ffff5b7224 */ /* 0x004fc400078e0029 */
[----:B---3--:R-:W-:-:S05]  /*5df30*/  IMAD.MOV.U32 R90, RZ, RZ, R40 ;  /* 0x000000ffff5a7224 */ /* 0x008fca00078e0028 */
[----:B------:R-:W-:Y:S04]  /*5df40*/  STL.64 [R1+0xd08], R90 ;  /* 0x000d085a01007387 */ /* 0x000fe80000100a00 */
[----:B------:R-:W-:Y:S01]  /*5df50*/  STL.64 [R1+0x51f0], R90 ;  /* 0x0051f05a01007387 */ /* 0x000fe20000100a00 */
[----:B----4-:R-:W-:Y:S02]  /*5df60*/  IMAD.MOV.U32 R3, RZ, RZ, R25 ;  /* 0x000000ffff037224 */ /* 0x010fe400078e0019 */
[----:B------:R-:W-:Y:S02]  /*5df70*/  IMAD.MOV.U32 R2, RZ, RZ, R24 ;  /* 0x000000ffff027224 */ /* 0x000fe400078e0018 */
[----:B------:R-:W-:Y:S02]  /*5df80*/  IMAD.MOV.U32 R85, RZ, RZ, R8 ;  /* 0x000000ffff557224 */ /* 0x000fe400078e0008 */
[----:B------:R-:W-:Y:S01]  /*5df90*/  IMAD.MOV.U32 R84, RZ, RZ, R9 ;  /* 0x000000ffff547224 */ /* 0x000fe200078e0009 */
[----:B------:R0:W-:Y:S04]  /*5dfa0*/  STL.64 [R1+0xd30], R2 ;  /* 0x000d300201007387 */ /* 0x0001e80000100a00 */
[----:B------:R-:W2:Y:S04]  /*5dfb0*/  LDL.LU R41, [R1+0xd88] ;  /* 0x000d880001297983 */ /* 0x000ea80000300800 */
[----:B------:R-:W3:Y:S04]  /*5dfc0*/  LDL.LU R40, [R1+0x3db8] ;  /* 0x003db80001287983 */ /* 0x000ee80000300800 */
[----:B------:R-:W4:Y:S04]  /*5dfd0*/  LDL.LU R8, [R1+0xd90] ;  /* 0x000d900001087983 */ /* 0x000f280000300800 */
[----:B------:R-:W2:Y:S04]  /*5dfe0*/  LDL.LU R9, [R1+0x3dbc] ;  /* 0x003dbc0001097983 */ /* 0x000ea80000300800 */
[----:B------:R-:W2:Y:S04]  /*5dff0*/  LDL.LU R25, [R1+0xd98] ;  /* 0x000d980001197983 */ /* 0x000ea80000300800 */
[----:B------:R-:W3:Y:S01]  /*5e000*/  LDL.LU R24, [R1+0x3dc0] ;  /* 0x003dc00001187983 */ /* 0x000ee20000300800 */
[----:B0-----:R-:W-:-:S02]  /*5e010*/  IMAD.MOV.U32 R3, RZ, RZ, R4 ;  /* 0x000000ffff037224 */ /* 0x001fc400078e0004 */
[----:B------:R-:W-:Y:S01]  /*5e020*/  IMAD.MOV.U32 R2, RZ, RZ, R5 ;  /* 0x000000ffff027224 */ /* 0x000fe200078e0005 */
[----:B------:R-:W4:Y:S04]  /*5e030*/  LDL.LU R4, [R1+0xda0] ;  /* 0x000da00001047983 */ /* 0x000f280000300800 */
[----:B------:R-:W4:Y:S04]  /*5e040*/  LDL.LU R5, [R1+0x3dc4] ;  /* 0x003dc40001057983 */ /* 0x000f280000300800 */
[----:B------:R-:W-:Y:S04]  /*5e050*/  STL.64 [R1+0xd20], R84 ;  /* 0x000d205401007387 */ /* 0x000fe80000100a00 */
[----:B------:R-:W-:Y:S01]  /*5e060*/  STL.64 [R1+0x51f8], R84 ;  /* 0x0051f85401007387 */ /* 0x000fe20000100a00 */
[----:B------:R-:W-:-:S03]  /*5e070*/  IMAD.MOV.U32 R89, RZ, RZ, R52 ;  /* 0x000000ffff597224 */ /* 0x000fc600078e0034 */
[----:B------:R-:W-:Y:S04]  /*5e080*/  STL.64 [R1+0xd38], R2 ;  /* 0x000d380201007387 */ /* 0x000fe80000100a00 */
[----:B------:R0:W-:Y:S01]  /*5e090*/  STL.64 [R1+0x5200], R2 ;  /* 0x0052000201007387 */ /* 0x0001e20000100a00 */
[----:B------:R-:W-:Y:S02]  /*5e0a0*/  IMAD.MOV.U32 R88, RZ, RZ, R53 ;  /* 0x000000ffff587224 */ /* 0x000fe400078e0035 */
[----:B------:R-:W-:Y:S02]  /*5e0b0*/  IMAD.MOV.U32 R87, RZ, RZ, R50 ;  /* 0x000000ffff577224 */ /* 0x000fe400078e0032 */
[----:B------:R-:W-:Y:S02]  /*5e0c0*/  IMAD.MOV.U32 R86, RZ, RZ, R51 ;  /* 0x000000ffff567224 */ /* 0x000fe400078e0033 */
[----:B0-----:R-:W-:-:S02]  /*5e0d0*/  IMAD.MOV.U32 R3, RZ, RZ, R45 ;  /* 0x000000ffff037224 */ /* 0x001fc400078e002d */
[----:B------:R-:W-:Y:S01]  /*5e0e0*/  IMAD.MOV.U32 R2, RZ, RZ, R44 ;  /* 0x000000ffff027224 */ /* 0x000fe200078e002c */
[----:B------:R-:W-:Y:S04]  /*5e0f0*/  STL.64 [R1+0xd40], R88 ;  /* 0x000d405801007387 */ /* 0x000fe80000100a00 */
[----:B------:R-:W-:Y:S01]  /*5e100*/  STL.64 [R1+0x5208], R88 ;  /* 0x0052085801007387 */ /* 0x000fe20000100a00 */
[----:B------:R-:W-:-:S03]  /*5e110*/  IMAD.MOV.U32 R91, RZ, RZ, R42 ;  /* 0x000000ffff5b7224 */ /* 0x000fc600078e002a */
[----:B------:R0:W-:Y:S04]  /*5e120*/  STL.64 [R1+0xd60], R2 ;  /* 0x000d600201007387 */ /* 0x0001e80000100a00 */
[----:B------:R-:W-:Y:S04]  /*5e130*/  STL.64 [R1+0xd48], R86 ;  /* 0x000d485601007387 */ /* 0x000fe80000100a00 */
[----:B------:R-:W-:Y:S01]  /*5e140*/  STL.64 [R1+0x5210], R86 ;  /* 0x0052105601007387 */ /* 0x000fe20000100a00 */
[----:B------:R-:W-:-:S03]  /*5e150*/  IMAD.MOV.U32 R90, RZ, RZ, R43 ;  /* 0x000000ffff5a7224 */ /* 0x000fc600078e002b */
[----:B------:R-:W4:Y:S04]  /*5e160*/  LDL.LU R42, [R1+0xda8] ;  /* 0x000da800012a7983 */ /* 0x000f280000300800 */
[----:B------:R-:W4:Y:S01]  /*5e170*/  LDL.LU R43, [R1+0x3dc8] ;  /* 0x003dc800012b7983 */ /* 0x000f220000300800 */
[----:B------:R-:W-:Y:S02]  /*5e180*/  IMAD.MOV.U32 R84, RZ, RZ, R7 ;  /* 0x000000ffff547224 */ /* 0x000fe400078e0007 */
[----:B------:R-:W-:Y:S02]  /*5e190*/  IMAD.MOV.U32 R85, RZ, RZ, R6 ;  /* 0x000000ffff557224 */ /* 0x000fe400078e0006 */
[----:B------:R-:W-:Y:S02]  /*5e1a0*/  IMAD.MOV.U32 R6, RZ, RZ, R13 ;  /* 0x000000ffff067224 */ /* 0x000fe400078e000d */
[----:B------:R-:W-:-:S02]  /*5e1b0*/  IMAD.MOV.U32 R7, RZ, RZ, R12 ;  /* 0x000000ffff077224 */ /* 0x000fc400078e000c */
[----:B0-----:R-:W-:-:S03]  /*5e1c0*/  IMAD.MOV.U32 R3, RZ, RZ, R39 ;  /* 0x000000ffff037224 */ /* 0x001fc600078e0027 */
[----:B------:R0:W-:Y:S01]  /*5e1d0*/  STL.64 [R1+0xd80], R6 ;  /* 0x000d800601007387 */ /* 0x0001e20000100a00 */
[----:B------:R-:W-:-:S03]  /*5e1e0*/  MOV R2, R38 ;  /* 0x0000002600027202 */ /* 0x000fc60000000f00 */
[----:B0-----:R-:W4:Y:S04]  /*5e1f0*/  LDL.LU R6, [R1+0xdc0] ;  /* 0x000dc00001067983 */ /* 0x001f280000300800 */
        /* <DEDUP_REMOVED lines=9> */
[----:B------:R-:W-:Y:S04]  /*5e290*/  STL.64 [R1+0xd78], R2 ;  /* 0x000d780201007387 */ /* 0x000fe80000100a00 */
[----:B------:R2:W-:Y:S04]  /*5e2a0*/  STL.64 [R1+0x5238], R2 ;  /* 0x0052380201007387 */ /* 0x0005e80000100a00 */
[----:B------:R-:W4:Y:S01]  /*5e2b0*/  LDL.LU R45, [R1+0xe18] ;  /* 0x000e1800012d7983 */ /* 0x000f220000300800 */
[----:B--2---:R-:W-:-:S02]  /*5e2c0*/  IMAD.MOV.U32 R3, RZ, RZ, R25 ;  /* 0x000000ffff037224 */ /* 0x004fc400078e0019 */
[----:B---3--:R-:W-:-:S05]  /*5e2d0*/  IMAD.MOV.U32 R2, RZ, RZ, R24 ;  /* 0x000000ffff027224 */ /* 0x008fca00078e0018 */
[----:B------:R0:W-:Y:S04]  /*5e2e0*/  STL.64 [R1+0xd98], R2 ;  /* 0x000d980201007387 */ /* 0x0001e80000100a00 */
[----:B------:R-:W2:Y:S01]  /*5e2f0*/  LDL.LU R44, [R1+0x3d78] ;  /* 0x003d7800012c7983 */ /* 0x000ea20000300800 */
[----:B------:R-:W-:Y:S02]  /*5e300*/  IMAD.MOV.U32 R89, RZ, RZ, R41 ;  /* 0x000000ffff597224 */ /* 0x000fe400078e0029 */
[----:B------:R-:W-:Y:S01]  /*5e310*/  IMAD.MOV.U32 R88, RZ, RZ, R40 ;  /* 0x000000ffff587224 */ /* 0x000fe200078e0028 */
[----:B------:R-:W3:Y:S04]  /*5e320*/  LDL.LU R41, [R1+0xe20] ;  /* 0x000e200001297983 */ /* 0x000ee80000300800 */
[----:B------:R-:W3:Y:S01]  /*5e330*/  LDL.LU R40, [R1+0x3d7c] ;  /* 0x003d7c0001287983 */ /* 0x000ee20000300800 */
[----:B----4-:R-:W-:-:S02]  /*5e340*/  IMAD.MOV.U32 R87, RZ, RZ, R8 ;  /* 0x000000ffff577224 */ /* 0x010fc400078e0008 */
[----:B------:R-:W-:Y:S01]  /*5e350*/  IMAD.MOV.U32 R86, RZ, RZ, R9 ;  /* 0x000000ffff567224 */ /* 0x000fe200078e0009 */
[----:B------:R-:W4:Y:S04]  /*5e360*/  LDL.LU R8, [R1+0xe28] ;  /* 0x000e280001087983 */ /* 0x000f280000300800 */
[----:B------:R-:W4:Y:S04]  /*5e370*/  LDL.LU R9, [R1+0x3d80] ;  /* 0x003d800001097983 */ /* 0x000f280000300800 */
[----:B------:R-:W4:Y:S01]  /*5e380*/  LDL.LU R25, [R1+0xe30] ;  /* 0x000e300001197983 */ /* 0x000f220000300800 */
[----:B------:R-:W-:-:S03]  /*5e390*/  IMAD.MOV.U32 R91, RZ, RZ, R4 ;  /* 0x000000ffff5b7224 */ /* 0x000fc600078e0004 */
[----:B------:R-:W4:Y:S01]  /*5e3a0*/  LDL.LU R24, [R1+0x3d84] ;  /* 0x003d840001187983 */ /* 0x000f220000300800 */
[----:B------:R-:W-:-:S03]  /*5e3b0*/  IMAD.MOV.U32 R90, RZ, RZ, R5 ;  /* 0x000000ffff5a7224 */ /* 0x000fc600078e0005 */
[----:B------:R-:W4:Y:S04]  /*5e3c0*/  LDL.LU R4, [R1+0xe38] ;  /* 0x000e380001047983 */ /* 0x000f280000300800 */
[----:B------:R-:W4:Y:S04]  /*5e3d0*/  LDL.LU R5, [R1+0x3d88] ;  /* 0x003d880001057983 */ /* 0x000f280000300800 */
[----:B------:R-:W-:Y:S04]  /*5e3e0*/  STL.64 [R1+0xd88], R88 ;  /* 0x000d885801007387 */ /* 0x000fe80000100a00 */
[----:B------:R3:W-:Y:S04]  /*5e3f0*/  STL.64 [R1+0x5240], R88 ;  /* 0x0052405801007387 */ /* 0x0007e80000100a00 */
[----:B------:R-:W-:Y:S04]  /*5e400*/  STL.64 [R1+0xd90], R86 ;  /* 0x000d905601007387 */ /* 0x000fe80000100a00 */
[----:B------:R4:W-:Y:S04]  /*5e410*/  STL.64 [R1+0x5248], R86 ;  /* 0x0052485601007387 */ /* 0x0009e80000100a00 */
[----:B------:R-:W-:Y:S04]  /*5e420*/  STL.64 [R1+0xda0], R90 ;  /* 0x000da05a01007387 */ /* 0x000fe80000100a00 */
[----:B------:R1:W-:Y:S01]  /*5e430*/  STL.64 [R1+0x5250], R90 ;  /* 0x0052505a01007387 */ /* 0x0003e20000100a00 */
[----:B------:R-:W-:-:S02]  /*5e440*/  IMAD.MOV.U32 R85, RZ, RZ, R42 ;  /* 0x000000ffff557224 */ /* 0x000fc400078e002a */
[----:B------:R-:W-:-:S05]  /*5e450*/  IMAD.MOV.U32 R84, RZ, RZ, R43 ;  /* 0x000000ffff547224 */ /* 0x000fca00078e002b */
[----:B------:R-:W-:Y:S04]  /*5e460*/  STL.64 [R1+0xda8], R84 ;  /* 0x000da85401007387 */ /* 0x000fe80000100a00 */
[----:B------:R0:W-:Y:S04]  /*5e470*/  STL.64 [R1+0x5258], R84 ;  /* 0x0052585401007387 */ /* 0x0001e80000100a00 */
        /* <DEDUP_REMOVED lines=9> */
[----:B------:R-:W4:Y:S01]  /*5e510*/  LDL.LU R38, [R1+0x3d9c] ;  /* 0x003d9c0001267983 */ /* 0x000f220000300800 */
[----:B0-----:R-:W-:Y:S02]  /*5e520*/  IMAD.MOV.U32 R3, RZ, RZ, R12 ;  /* 0x000000ffff037224 */ /* 0x001fe400078e000c */
[----:B------:R-:W-:Y:S01]  /*5e530*/  IMAD.MOV.U32 R2, RZ, RZ, R13 ;  /* 0x000000ffff027224 */ /* 0x000fe200078e000d */
[----:B------:R-:W4:Y:S04]  /*5e540*/  LDL.LU R12, [R1+0xed8] ;  /* 0x000ed800010c7983 */ /* 0x000f280000300800 */
[----:B------:R-:W4:Y:S04]  /*5e550*/  LDL.LU R13, [R1+0x3d38] ;  /* 0x003d3800010d7983 */ /* 0x000f280000300800 */
[----:B------:R-:W-:Y:S04]  /*5e560*/  STL.64 [R1+0xdc0], R22 ;  /* 0x000dc01601007387 */ /* 0x000fe80000100a00 */
[----:B------:R0:W-:Y:S01]  /*5e570*/  STL.64 [R1+0x5260], R22 ;  /* 0x0052601601007387 */ /* 0x0001e20000100a00 */
[----:B------:R-:W-:-:S03]  /*5e580*/  IMAD.MOV.U32 R11, RZ, RZ, R45 ;  /* 0x000000ffff0b7224 */ /* 0x000fc600078e002d */
[----:B------:R-:W-:Y:S04]  /*5e590*/  STL.64 [R1+0xde8], R36 ;  /* 0x000de82401007387 */ /* 0x000fe80000100a00 */
[----:B------:R0:W-:Y:S04]  /*5e5a0*/  STL.64 [R1+0x5268], R36 ;  /* 0x0052682401007387 */ /* 0x0001e80000100a00 */
[----:B------:R-:W-:Y:S04]  /*5e5b0*/  STL.64 [R1+0xe10], R2 ;  /* 0x000e100201007387 */ /* 0x000fe80000100a00 */
[----:B------:R0:W-:Y:S01]  /*5e5c0*/  STL.64 [R1+0x5270], R2 ;  /* 0x0052700201007387 */ /* 0x0001e20000100a00 */
[----:B--2---:R-:W-:-:S02]  /*5e5d0*/  IMAD.MOV.U32 R10, RZ, RZ, R44 ;  /* 0x000000ffff0a7224 */ /* 0x004fc400078e002c */
[----:B---3--:R-:W-:Y:S02]  /*5e5e0*/  IMAD.MOV.U32 R89, RZ, RZ, R41 ;  /* 0x000000ffff597224 */ /* 0x008fe400078e0029 */
[----:B------:R-:W-:Y:S01]  /*5e5f0*/  IMAD.MOV.U32 R88, RZ, RZ, R40 ;  /* 0x000000ffff587224 */ /* 0x000fe200078e0028 */
[----:B------:R-:W-:Y:S04]  /*5e600*/  STL.64 [R1+0xe18], R10 ;  /* 0x000e180a01007387 */ /* 0x000fe80000100a00 */
[----:B------:R-:W2:Y:S04]  /*5e610*/  LDL.LU R41, [R1+0xef8] ;  /* 0x000ef80001297983 */ /* 0x000ea80000300800 */
[----:B------:R-:W3:Y:S01]  /*5e620*/  LDL.LU R40, [R1+0x3d3c] ;  /* 0x003d3c0001287983 */ /* 0x000ee20000300800 */
[----:B----4-:R-:W-:-:S02]  /*5e630*/  IMAD.MOV.U32 R87, RZ, RZ, R8 ;  /* 0x000000ffff577224 */ /* 0x010fc400078e0008 */
[----:B------:R-:W-:Y:S01]  /*5e640*/  IMAD.MOV.U32 R86, RZ, RZ, R9 ;  /* 0x000000ffff567224 */ /* 0x000fe200078e0009 */
[----:B------:R-:W4:Y:S01]  /*5e650*/  LDL.LU R8, [R1+0xf20] ;  /* 0x000f200001087983 */ /* 0x000f220000300800 */
[----:B-1----:R-:W-:-:S03]  /*5e660*/  IMAD.MOV.U32 R91, RZ, RZ, R25 ;  /* 0x000000ffff5b7224 */ /* 0x002fc600078e0019 */
[----:B------:R-:W4:Y:S01]  /*5e670*/  LDL.LU R9, [R1+0x3d40] ;  /* 0x003d400001097983 */ /* 0x000f220000300800 */
[----:B------:R-:W-:-:S03]  /*5e680*/  MOV R90, R24 ;  /* 0x00000018005a7202 */ /* 0x000fc60000000f00 */
[----:B------:R-:W4:Y:S01]  /*5e690*/  LDL.LU R25, [R1+0xf38] ;  /* 0x000f380001197983 */ /* 0x000f220000300800 */
[----:B------:R-:W-:-:S03]  /*5e6a0*/  IMAD.MOV.U32 R85, RZ, RZ, R4 ;  /* 0x000000ffff557224 */ /* 0x000fc600078e0004 */
[----:B------:R-:W4:Y:S01]  /*5e6b0*/  LDL.LU R24, [R1+0x3d44] ;  /* 0x003d440001187983 */ /* 0x000f220000300800 */
[----:B------:R-:W-:-:S03]  /*5e6c0*/  IMAD.MOV.U32 R84, RZ, RZ, R5 ;  /* 0x000000ffff547224 */ /* 0x000fc600078e0005 */
[----:B------:R-:W4:Y:S04]  /*5e6d0*/  LDL.LU R4, [R1+0xf58] ;  /* 0x000f580001047983 */ /* 0x000f280000300800 */
[----:B------:R-:W4:Y:S04]  /*5e6e0*/  LDL.LU R5, [R1+0x3d48] ;  /* 0x003d480001057983 */ /* 0x000f280000300800 */
        /* <DEDUP_REMOVED lines=13> */
[----:B------:R-:W-:Y:S02]  /*5e7c0*/  IMAD.MOV.U32 R7, RZ, RZ, R39 ;  /* 0x000000ffff077224 */ /* 0x000fe400078e0027 */
[----:B------:R-:W-:-:S05]  /*5e7d0*/  IMAD.MOV.U32 R6, RZ, RZ, R38 ;  /* 0x000000ffff067224 */ /* 0x000fca00078e0026 */
[----:B------:R0:W-:Y:S04]  /*5e7e0*/  STL.64 [R1+0xeb8], R6 ;  /* 0x000eb80601007387 */ /* 0x0001e80000100a00 */
[----:B------:R-:W4:Y:S04]  /*5e7f0*/  LDL.LU R44, [R1+0x3d4c] ;  /* 0x003d4c00012c7983 */ /* 0x000f280000300800 */
[----:B------:R-:W4:Y:S01]  /*5e800*/  LDL.LU R42, [R1+0xfa0] ;  /* 0x000fa000012a7983 */ /* 0x000f220000300800 */
[----:B------:R-:W-:-:S03]  /*5e810*/  IMAD.MOV.U32 R3, RZ, RZ, R12 ;  /* 0x000000ffff037224 */ /* 0x000fc600078e000c */
[----:B------:R-:W4:Y:S01]  /*5e820*/  LDL.LU R43, [R1+0x3d50] ;  /* 0x003d5000012b7983 */ /* 0x000f220000300800 */
        /* <DEDUP_REMOVED lines=12> */
[----:B------:R0:W-:Y:S01]  /*5e8f0*/  STL.64 [R1+0x52a8], R2 ;  /* 0x0052a80201007387 */ /* 0x0001e20000100a00 */
[----:B--2---:R-:W-:-:S02]  /*5e900*/  IMAD.MOV.U32 R89, RZ, RZ, R41 ;  /* 0x000000ffff597224 */ /* 0x004fc400078e0029 */
[----:B---3--:R-:W-:-:S05]  /*5e910*/  IMAD.MOV.U32 R88, RZ, RZ, R40 ;  /* 0x000000ffff587224 */ /* 0x008fca00078e0028 */
[----:B------:R-:W-:Y:S04]  /*5e920*/  STL.64 [R1+0xef8], R88 ;  /* 0x000ef85801007387 */ /* 0x000fe80000100a00 */
[----:B------:R1:W-:Y:S04]  /*5e930*/  STL.64 [R1+0x52b0], R88 ;  /* 0x0052b05801007387 */ /* 0x0003e80000100a00 */
[----:B------:R-:W2:Y:S04]  /*5e940*/  LDL.LU R41, [R1+0x1058] ;  /* 0x0010580001297983 */ /* 0x000ea80000300800 */
[----:B------:R-:W3:Y:S01]  /*5e950*/  LDL.LU R40, [R1+0x3d00] ;  /* 0x003d000001287983 */ /* 0x000ee20000300800 */
[----:B----4-:R-:W-:-:S03]  /*5e960*/  IMAD.MOV.U32 R85, RZ, RZ, R4 ;  /* 0x000000ffff557224 */ /* 0x010fc600078e0004 */
[----:B------:R-:W4:Y:S01]  /*5e970*/  LDL.LU R4, [R1+0x1078] ;  /* 0x0010780001047983 */ /* 0x000f220000300800 */
[----:B------:R-:W-:-:S03]  /*5e980*/  IMAD.MOV.U32 R84, RZ, RZ, R5 ;  /* 0x000000ffff547224 */ /* 0x000fc600078e0005 */
[----:B------:R-:W2:Y:S01]  /*5e990*/  LDL.LU R5, [R1+0x3d04] ;  /* 0x003d040001057983 */ /* 0x000ea20000300800 */
[----:B------:R-:W-:Y:S02]  /*5e9a0*/  IMAD.MOV.U32 R87, RZ, RZ, R8 ;  /* 0x000000ffff577224 */ /* 0x000fe400078e0008 */
[----:B------:R-:W-:Y:S01]  /*5e9b0*/  IMAD.MOV.U32 R86, RZ, RZ, R9 ;  /* 0x000000ffff567224 */ /* 0x000fe200078e0009 */
[----:B------:R-:W3:Y:S04]  /*5e9c0*/  LDL.LU R8, [R1+0x10a0] ;  /* 0x0010a00001087983 */ /* 0x000ee80000300800 */
[----:B------:R-:W3:Y:S01]  /*5e9d0*/  LDL.LU R9, [R1+0x3d08] ;  /* 0x003d080001097983 */ /* 0x000ee20000300800 */
[----:B------:R-:W-:Y:S02]  /*5e9e0*/  IMAD.MOV.U32 R90, RZ, RZ, R24 ;  /* 0x000000ffff5a7224 */ /* 0x000fe400078e0018 */
[----:B------:R-:W-:-:S02]  /*5e9f0*/  IMAD.MOV.U32 R91, RZ, RZ, R25 ;  /* 0x000000ffff5b7224 */ /* 0x000fc400078e0019 */
[----:B------:R-:W3:Y:S04]  /*5ea00*/  LDL.LU R25, [R1+0x10b8] ;  /* 0x0010b80001197983 */ /* 0x000ee80000300800 */
[----:B------:R-:W3:Y:S04]  /*5ea10*/  LDL.LU R24, [R1+0x3d0c] ;  /* 0x003d0c0001187983 */ /* 0x000ee80000300800 */
[----:B------:R-:W-:Y:S04]  /*5ea20*/  STL.64 [R1+0xf20], R86 ;  /* 0x000f205601007387 */ /* 0x000fe80000100a00 */
[----:B------:R-:W-:Y:S01]  /*5ea30*/  STL.64 [R1+0x52b8], R86 ;  /* 0x0052b85601007387 */ /* 0x000fe20000100a00 */
[----:B0-----:R-:W-:-:S03]  /*5ea40*/  IMAD.MOV.U32 R3, RZ, RZ, R45 ;  /* 0x000000ffff037224 */ /* 0x001fc600078e002d */
[----:B------:R-:W-:Y:S04]  /*5ea50*/  STL.64 [R1+0xf38], R90 ;  /* 0x000f385a01007387 */ /* 0x000fe80000100a00 */
[----:B------:R-:W-:Y:S04]  /*5ea60*/  STL.64 [R1+0x52c0], R90 ;  /* 0x0052c05a01007387 */ /* 0x000fe80000100a00 */
[----:B------:R-:W-:Y:S04]  /*5ea70*/  STL.64 [R1+0xf58], R84 ;  /* 0x000f585401007387 */ /* 0x000fe80000100a00 */
[----:B------:R-:W-:Y:S01]  /*5ea80*/  STL.64 [R1+0x52c8], R84 ;  /* 0x0052c85401007387 */ /* 0x000fe20000100a00 */
[----:B------:R-:W-:-:S05]  /*5ea90*/  IMAD.MOV.U32 R2, RZ, RZ, R44 ;  /* 0x000000ffff027224 */ /* 0x000fca00078e002c */
[----:B------:R0:W-:Y:S01]  /*5eaa0*/  STL.64 [R1+0xf78], R2 ;  /* 0x000f780201007387 */ /* 0x0001e20000100a00 */
[----:B------:R-:W-:Y:S02]  /*5eab0*/  IMAD.MOV.U32 R37, RZ, RZ, R12 ;  /* 0x000000ffff257224 */ /* 0x000fe400078e000c */
[----:B------:R-:W-:Y:S01]  /*5eac0*/  IMAD.MOV.U32 R36, RZ, RZ, R13 ;  /* 0x000000ffff247224 */ /* 0x000fe200078e000d */
[----:B------:R-:W3:Y:S04]  /*5ead0*/  LDL.LU R12, [R1+0x10d8] ;  /* 0x0010d800010c7983 */ /* 0x000ee80000300800 */
[----:B------:R-:W3:Y:S01]  /*5eae0*/  LDL.LU R13, [R1+0x3d10] ;  /* 0x003d1000010d7983 */ /* 0x000ee20000300800 */
[----:B------:R-:W-:Y:S02]  /*5eaf0*/  IMAD.MOV.U32 R23, RZ, RZ, R42 ;  /* 0x000000ffff177224 */ /* 0x000fe400078e002a */
[----:B------:R-:W-:Y:S01]  /*5eb00*/  IMAD.MOV.U32 R22, RZ, RZ, R43 ;  /* 0x000000ffff167224 */ /* 0x000fe200078e002b */
[----:B------:R-:W3:Y:S04]  /*5eb10*/  LDL.LU R42, [R1+0x10f8] ;  /* 0x0010f800012a7983 */ /* 0x000ee80000300800 */
[----:B------:R-:W3:Y:S01]  /*5eb20*/  LDL.LU R43, [R1+0x3d14] ;  /* 0x003d1400012b7983 */ /* 0x000ee20000300800 */
[----:B-1----:R-:W-:-:S02]  /*5eb30*/  IMAD.MOV.U32 R89, RZ, RZ, R39 ;  /* 0x000000ffff597224 */ /* 0x002fc400078e0027 */
[----:B0-----:R-:W-:Y:S01]  /*5eb40*/  IMAD.MOV.U32 R3, RZ, RZ, R6 ;  /* 0x000000ffff037224 */ /* 0x001fe200078e0006 */
[----:B------:R-:W-:Y:S01]  /*5eb50*/  MOV R2, R7 ;  /* 0x0000000700027202 */ /* 0x000fe20000000f00 */
[----:B------:R-:W3:Y:S04]  /*5eb60*/  LDL.LU R6, [R1+0x1120] ;  /* 0x0011200001067983 */ /* 0x000ee80000300800 */
[----:B------:R-:W3:Y:S01]  /*5eb70*/  LDL.LU R7, [R1+0x3d18] ;  /* 0x003d180001077983 */ /* 0x000ee20000300800 */
[----:B------:R-:W-:-:S03]  /*5eb80*/  IMAD.MOV.U32 R88, RZ, RZ, R38 ;  /* 0x000000ffff587224 */ /* 0x000fc600078e0026 */
[----:B------:R-:W3:Y:S04]  /*5eb90*/  LDL.LU R39, [R1+0x1138] ;  /* 0x0011380001277983 */ /* 0x000ee80000300800 */
[----:B------:R-:W3:Y:S04]  /*5eba0*/  LDL.LU R38, [R1+0x3d1c] ;  /* 0x003d1c0001267983 */ /* 0x000ee80000300800 */
[----:B------:R-:W-:Y:S04]  /*5ebb0*/  STL.64 [R1+0xfa0], R22 ;  /* 0x000fa01601007387 */ /* 0x000fe80000100a00 */
[----:B------:R-:W-:Y:S04]  /*5ebc0*/  STL.64 [R1+0x52d0], R22 ;  /* 0x0052d01601007387 */ /* 0x000fe80000100a00 */
[----:B------:R-:W-:Y:S04]  /*5ebd0*/  STL.64 [R1+0xfb8], R36 ;  /* 0x000fb82401007387 */ /* 0x000fe80000100a00 */
[----:B------:R-:W-:Y:S04]  /*5ebe0*/  STL.64 [R1+0x52d8], R36 ;  /* 0x0052d82401007387 */ /* 0x000fe80000100a00 */
[----:B------:R-:W-:Y:S04]  /*5ebf0*/  STL.64 [R1+0xfd8], R2 ;  /* 0x000fd80201007387 */ /* 0x000fe80000100a00 */
[----:B------:R3:W-:Y:S04]  /*5ec00*/  STL.64 [R1+0x52e8], R2 ;  /* 0x0052e80201007387 */ /* 0x0007e80000100a00 */
[----:B------:R-:W-:Y:S04]  /*5ec10*/  STL.64 [R1+0x1038], R88 ;  /* 0x0010385801007387 */ /* 0x000fe80000100a00 */
[----:B------:R-:W-:Y:S01]  /*5ec20*/  STL.64 [R1+0x52f0], R88 ;  /* 0x0052f05801007387 */ /* 0x000fe20000100a00 */
[----:B----4-:R-:W-:-:S02]  /*5ec30*/  IMAD.MOV.U32 R91, RZ, RZ, R4 ;  /* 0x000000ffff5b7224 */ /* 0x010fc400078e0004 */
[----:B--2---:R-:W-:Y:S01]  /*5ec40*/  IMAD.MOV.U32 R90, RZ, RZ, R5 ;  /* 0x000000ffff5a7224 */ /* 0x004fe200078e0005 */
[----:B------:R-:W2:Y:S04]  /*5ec50*/  LDL.LU R4, [R1+0x1158] ;  /* 0x0011580001047983 */ /* 0x000ea80000300800 */
[----:B------:R-:W4:Y:S01]  /*5ec60*/  LDL.LU R5, [R1+0x3d20] ;  /* 0x003d200001057983 */ /* 0x000f220000300800 */
[----:B---3--:R-:W-:Y:S02]  /*5ec70*/  IMAD.MOV.U32 R2, RZ, RZ, R9 ;  /* 0x000000ffff027224 */ /* 0x008fe400078e0009 */
[----:B------:R-:W-:Y:S01]  /*5ec80*/  IMAD.MOV.U32 R3, RZ, RZ, R8 ;  /* 0x000000ffff037224 */ /* 0x000fe200078e0008 */
[----:B------:R-:W3:Y:S01]  /*5ec90*/  LDL.LU R45, [R1+0x11b8] ;  /* 0x0011b800012d7983 */ /* 0x000ee20000300800 */
[----:B------:R-:W-:-:S02]  /*5eca0*/  IMAD.MOV.U32 R87, RZ, RZ, R41 ;  /* 0x000000ffff577224 */ /* 0x000fc400078e0029 */
[----:B------:R-:W-:Y:S01]  /*5ecb0*/  IMAD.MOV.U32 R86, RZ, RZ, R40 ;  /* 0x000000ffff567224 */ /* 0x000fe200078e0028 */
[----:B------:R0:W-:Y:S04]  /*5ecc0*/  STL.64 [R1+0x10a0], R2 ;  /* 0x0010a00201007387 */ /* 0x0001e80000100a00 */
[----:B------:R-:W3:Y:S04]  /*5ecd0*/  LDL.LU R44, [R1+0x3d2c] ;  /* 0x003d2c00012c7983 */ /* 0x000ee80000300800 */
[----:B------:R-:W3:Y:S04]  /*5ece0*/  LDL.LU R41, [R1+0x11d8] ;  /* 0x0011d80001297983 */ /* 0x000ee80000300800 */
[----:B------:R-:W3:Y:S04]  /*5ecf0*/  LDL.LU R40, [R1+0x3cc8] ;  /* 0x003cc80001287983 */ /* 0x000ee80000300800 */
[----:B------:R-:W-:Y:S04]  /*5ed00*/  STL.64 [R1+0x1058], R86 ;  /* 0x0010585601007387 */ /* 0x000fe80000100a00 */
[----:B------:R-:W-:Y:S04]  /*5ed10*/  STL.64 [R1+0x5300], R86 ;  /* 0x0053005601007387 */ /* 0x000fe80000100a00 */
[----:B------:R-:W-:Y:S04]  /*5ed20*/  STL.64 [R1+0x1078], R90 ;  /* 0x0010785a01007387 */ /* 0x000fe80000100a00 */
[----:B------:R-:W-:Y:S04]  /*5ed30*/  STL.64 [R1+0x5308], R90 ;  /* 0x0053085a01007387 */ /* 0x000fe80000100a00 */
[----:B------:R-:W3:Y:S01]  /*5ed40*/  LDL.LU R8, [R1+0x11f8] ;  /* 0x0011f80001087983 */ /* 0x000ee20000300800 */
[----:B------:R-:W-:-:S03]  /*5ed50*/  IMAD.MOV.U32 R85, RZ, RZ, R25 ;  /* 0x000000ffff557224 */ /* 0x000fc600078e0019 */
[----:B------:R-:W3:Y:S01]  /*5ed60*/  LDL.LU R9, [R1+0x3ccc] ;  /* 0x003ccc0001097983 */ /* 0x000ee20000300800 */
[----:B------:R-:W-:-:S03]  /*5ed70*/  IMAD.MOV.U32 R84, RZ, RZ, R24 ;  /* 0x000000ffff547224 */ /* 0x000fc600078e0018 */
[----:B------:R-:W3:Y:S04]  /*5ed80*/  LDL.LU R25, [R1+0x1220] ;  /* 0x0012200001197983 */ /* 0x000ee80000300800 */
[----:B------:R-:W3:Y:S01]  /*5ed90*/  LDL.LU R24, [R1+0x3cd0] ;  /* 0x003cd00001187983 */ /* 0x000ee20000300800 */
[----:B------:R-:W-:Y:S02]  /*5eda0*/  IMAD.MOV.U32 R23, RZ, RZ, R12 ;  /* 0x000000ffff177224 */ /* 0x000fe400078e000c */
[----:B------:R-:W-:Y:S01]  /*5edb0*/  IMAD.MOV.U32 R22, RZ, RZ, R13 ;  /* 0x000000ffff167224 */ /* 0x000fe200078e000d */
[----:B------:R-:W3:Y:S04]  /*5edc0*/  LDL.LU R12, [R1+0x1238] ;  /* 0x00123800010c7983 */ /* 0x000ee80000300800 */
[----:B------:R-:W3:Y:S04]  /*5edd0*/  LDL.LU R13, [R1+0x3cd4] ;  /* 0x003cd400010d7983 */ /* 0x000ee80000300800 */
[----:B------:R-:W-:Y:S04]  /*5ede0*/  STL.64 [R1+0x10b8], R84 ;  /* 0x0010b85401007387 */ /* 0x000fe80000100a00 */
[----:B------:R-:W-:Y:S04]  /*5edf0*/  STL.64 [R1+0x5310], R84 ;  /* 0x0053105401007387 */ /* 0x000fe80000100a00 */
[----:B------:R-:W-:Y:S01]  /*5ee00*/  STL.64 [R1+0x10d8], R22 ;  /* 0x0010d81601007387 */ /* 0x000fe20000100a00 */
[----:B------:R-:W-:-:S03]  /*5ee10*/  IMAD.MOV.U32 R37, RZ, RZ, R42 ;  /* 0x000000ffff257224 */ /* 0x000fc600078e002a */
[----:B------:R-:W-:Y:S01]  /*5ee20*/  STL.64 [R1+0x5318], R22 ;  /* 0x0053181601007387 */ /* 0x000fe20000100a00 */
[----:B------:R-:W-:-:S03]  /*5ee30*/  IMAD.MOV.U32 R36, RZ, RZ, R43 ;  /* 0x000000ffff247224 */ /* 0x000fc600078e002b */
[----:B------:R-:W3:Y:S04]  /*5ee40*/  LDL.LU R42, [R1+0x1258] ;  /* 0x00125800012a7983 */ /* 0x000ee80000300800 */
[----:B------:R-:W3:Y:S01]  /*5ee50*/  LDL.LU R43, [R1+0x3cd8] ;  /* 0x003cd800012b7983 */ /* 0x000ee20000300800 */
[----:B------:R-:W-:Y:S02]  /*5ee60*/  IMAD.MOV.U32 R34, RZ, RZ, R7 ;  /* 0x000000ffff227224 */ /* 0x000fe400078e0007 */
[----:B------:R-:W-:Y:S01]  /*5ee70*/  IMAD.MOV.U32 R35, RZ, RZ, R6 ;  /* 0x000000ffff237224 */ /* 0x000fe200078e0006 */
[----:B------:R-:W-:Y:S04]  /*5ee80*/  STL.64 [R1+0x10f8], R36 ;  /* 0x0010f82401007387 */ /* 0x000fe80000100a00 */
[----:B------:R-:W-:Y:S04]  /*5ee90*/  STL.64 [R1+0x5320], R36 ;  /* 0x0053202401007387 */ /* 0x000fe80000100a00 */
[----:B------:R-:W-:Y:S04]  /*5eea0*/  STL.64 [R1+0x1120], R34 ;  /* 0x0011202201007387 */ /* 0x000fe80000100a00 */
[----:B------:R-:W-:Y:S04]  /*5eeb0*/  STL.64 [R1+0x5328], R34 ;  /* 0x0053282201007387 */ /* 0x000fe80000100a00 */
[----:B------:R-:W3:Y:S01]  /*5eec0*/  LDL.LU R6, [R1+0x1278] ;  /* 0x0012780001067983 */ /* 0x000ee20000300800 */
[----:B0-----:R-:W-:-:S03]  /*5eed0*/  IMAD.MOV.U32 R3, RZ, RZ, R39 ;  /* 0x000000ffff037224 */ /* 0x001fc600078e0027 */
[----:B------:R-:W3:Y:S01]  /*5eee0*/  LDL.LU R7, [R1+0x3cdc] ;  /* 0x003cdc0001077983 */ /* 0x000ee20000300800 */
[----:B------:R-:W-:-:S03]  /*5eef0*/  IMAD.MOV.U32 R2, RZ, RZ, R38 ;  /* 0x000000ffff027224 */ /* 0x000fc600078e0026 */
[----:B------:R-:W3:Y:S04]  /*5ef00*/  LDL.LU R39, [R1+0x12a0] ;  /* 0x0012a00001277983 */ /* 0x000ee80000300800 */
[----:B------:R-:W3:Y:S01]  /*5ef10*/  LDL.LU R38, [R1+0x3ce0] ;  /* 0x003ce00001267983 */ /* 0x000ee20000300800 */
[----:B--2---:R-:W-:Y:S02]  /*5ef20*/  IMAD.MOV.U32 R89, RZ, RZ, R4 ;  /* 0x000000ffff597224 */ /* 0x004fe400078e0004 */
[----:B----4-:R-:W-:Y:S01]  /*5ef30*/  IMAD.MOV.U32 R88, RZ, RZ, R5 ;  /* 0x000000ffff587224 */ /* 0x010fe200078e0005 */
[----:B------:R-:W2:Y:S04]  /*5ef40*/  LDL.LU R4, [R1+0x12b8] ;  /* 0x0012b80001047983 */ /* 0x000ea80000300800 */
[----:B------:R-:W4:Y:S04]  /*5ef50*/  LDL.LU R5, [R1+0x3ce4] ;  /* 0x003ce40001057983 */ /* 0x000f280000300800 */
[----:B------:R-:W-:Y:S04]  /*5ef60*/  STL.64 [R1+0x1138], R2 ;  /* 0x0011380201007387 */ /* 0x000fe80000100a00 */
[----:B------:R0:W-:Y:S01]  /*5ef70*/  STL.64 [R1+0x5330], R2 ;  /* 0x0053300201007387 */ /* 0x0001e20000100a00 */
[----:B---3--:R-:W-:-:S03]  /*5ef80*/  IMAD.MOV.U32 R21, RZ, RZ, R45 ;  /* 0x000000ffff157224 */ /* 0x008fc600078e002d */
[----:B------:R-:W-:Y:S01]  /*5ef90*/  STL.64 [R1+0x1158], R88 ;  /* 0x0011585801007387 */ /* 0x000fe20000100a00 */
[----:B------:R-:W-:-:S03]  /*5efa0*/  IMAD.MOV.U32 R20, RZ, RZ, R44 ;  /* 0x000000ffff147224 */ /* 0x000fc600078e002c */
[----:B------:R-:W-:Y:S01]  /*5efb0*/  STL.64 [R1+0x5338], R88 ;  /* 0x0053385801007387 */ /* 0x000fe20000100a00 */
[----:B0-----:R-:W-:Y:S02]  /*5efc0*/  IMAD.MOV.U32 R2, RZ, RZ, R40 ;  /* 0x000000ffff027224 */ /* 0x001fe400078e0028 */
[----:B------:R-:W-:-:S05]  /*5efd0*/  IMAD.MOV.U32 R3, RZ, RZ, R41 ;  /* 0x000000ffff037224 */ /* 0x000fca00078e0029 */
[----:B------:R2:W-:Y:S04]  /*5efe0*/  STL.64 [R1+0x11d8], R2 ;  /* 0x0011d80201007387 */ /* 0x0005e80000100a00 */
[----:B------:R-:W-:Y:S04]  /*5eff0*/  STL.64 [R1+0x11b8], R20 ;  /* 0x0011b81401007387 */ /* 0x000fe80000100a00 */
[----:B------:R0:W-:Y:S04]  /*5f000*/  STL.64 [R1+0x5340], R20 ;  /* 0x0053401401007387 */ /* 0x0001e80000100a00 */
[----:B------:R-:W3:Y:S04]  /*5f010*/  LDL.LU R41, [R1+0x12d8] ;  /* 0x0012d80001297983 */ /* 0x000ee80000300800 */
[----:B------:R-:W3:Y:S01]  /*5f020*/  LDL.LU R40, [R1+0x3ce8] ;  /* 0x003ce80001287983 */ /* 0x000ee20000300800 */
[----:B------:R-:W-:Y:S01]  /*5f030*/  IMAD.MOV.U32 R87, RZ, RZ, R8 ;  /* 0x000000ffff577224 */ /* 0x000fe200078e0008 */
[----:B------:R-:W-:-:S02]  /*5f040*/  MOV R86, R9 ;  /* 0x0000000900567202 */ /* 0x000fc40000000f00 */
[----:B------:R-:W3:Y:S01]  /*5f050*/  LDL.LU R8, [R1+0x1338] ;  /* 0x0013380001087983 */ /* 0x000ee20000300800 */
[----:B------:R-:W-:-:S03]  /*5f060*/  IMAD.MOV.U32 R91, RZ, RZ, R25 ;  /* 0x000000ffff5b7224 */ /* 0x000fc600078e0019 */
[----:B------:R-:W3:Y:S01]  /*5f070*/  LDL.LU R9, [R1+0x3cf4] ;  /* 0x003cf40001097983 */ /* 0x000ee20000300800 */
[----:B------:R-:W-:-:S03]  /*5f080*/  IMAD.MOV.U32 R90, RZ, RZ, R24 ;  /* 0x000000ffff5a7224 */ /* 0x000fc600078e0018 */
[----:B------:R-:W0:Y:S04]  /*5f090*/  LDL.LU R25, [R1+0x1340] ;  /* 0x0013400001197983 */ /* 0x000e280000300800 */
[----:B------:R-:W3:Y:S01]  /*5f0a0*/  LDL.LU R24, [R1+0x3c90] ;  /* 0x003c900001187983 */ /* 0x000ee20000300800 */
[----:B------:R-:W-:Y:S02]  /*5f0b0*/  IMAD.MOV.U32 R85, RZ, RZ, R12 ;  /* 0x000000ffff557224 */ /* 0x000fe400078e000c */
[----:B------:R-:W-:Y:S01]  /*5f0c0*/  IMAD.MOV.U32 R84, RZ, RZ, R13 ;  /* 0x000000ffff547224 */ /* 0x000fe200078e000d */
[----:B------:R-:W3:Y:S04]  /*5f0d0*/  LDL.LU R12, [R1+0x1348] ;  /* 0x00134800010c7983 */ /* 0x000ee80000300800 */
[----:B------:R-:W3:Y:S04]  /*5f0e0*/  LDL.LU R13, [R1+0x3c94] ;  /* 0x003c9400010d7983 */ /* 0x000ee80000300800 */
[----:B------:R-:W-:Y:S04]  /*5f0f0*/  STL.64 [R1+0x11f8], R86 ;  /* 0x0011f85601007387 */ /* 0x000fe80000100a00 */
[----:B------:R1:W-:Y:S04]  /*5f100*/  STL.64 [R1+0x5348], R86 ;  /* 0x0053485601007387 */ /* 0x0003e80000100a00 */
[----:B------:R-:W-:Y:S01]  /*5f110*/  STL.64 [R1+0x1220], R90 ;  /* 0x0012205a01007387 */ /* 0x000fe20000100a00 */
[----:B------:R-:W-:-:S03]  /*5f120*/  IMAD.MOV.U32 R23, RZ, RZ, R42 ;  /* 0x000000ffff177224 */ /* 0x000fc600078e002a */
[----:B------:R0:W-:Y:S01]  /*5f130*/  STL.64 [R1+0x5350], R90 ;  /* 0x0053505a01007387 */ /* 0x0001e20000100a00 */
[----:B------:R-:W-:-:S03]  /*5f140*/  IMAD.MOV.U32 R22, RZ, RZ, R43 ;  /* 0x000000ffff167224 */ /* 0x000fc600078e002b */
[----:B------:R-:W-:Y:S04]  /*5f150*/  STL.64 [R1+0x1238], R84 ;  /* 0x0012385401007387 */ /* 0x000fe80000100a00 */
[----:B------:R-:W-:Y:S04]  /*5f160*/  STL.64 [R1+0x5358], R84 ;  /* 0x0053585401007387 */ /* 0x000fe80000100a00 */
[----:B------:R-:W3:Y:S04]  /*5f170*/  LDL.LU R45, [R1+0x1350] ;  /* 0x00135000012d7983 */ /* 0x000ee80000300800 */
[----:B------:R-:W3:Y:S04]  /*5f180*/  LDL.LU R44, [R1+0x3c98] ;  /* 0x003c9800012c7983 */ /* 0x000ee80000300800 */
[----:B------:R-:W-:Y:S04]  /*5f190*/  STL.64 [R1+0x1258], R22 ;  /* 0x0012581601007387 */ /* 0x000fe80000100a00 */
[----:B------:R0:W-:Y:S04]  /*5f1a0*/  STL.64 [R1+0x5360], R22 ;  /* 0x0053601601007387 */ /* 0x0001e80000100a00 */
[----:B------:R-:W3:Y:S01]  /*5f1b0*/  LDL.LU R42, [R1+0x1358] ;  /* 0x00135800012a7983 */ /* 0x000ee20000300800 */
[----:B------:R-:W-:-:S03]  /*5f1c0*/  IMAD.MOV.U32 R37, RZ, RZ, R6 ;  /* 0x000000ffff257224 */ /* 0x000fc600078e0006 */
[----:B------:R-:W3:Y:S04]  /*5f1d0*/  LDL.LU R43, [R1+0x3c9c] ;  /* 0x003c9c00012b7983 */ /* 0x000ee80000300800 */
[----:B------:R-:W3:Y:S01]  /*5f1e0*/  LDL.LU R6, [R1+0x1360] ;  /* 0x0013600001067983 */ /* 0x000ee20000300800 */
[----:B------:R-:W-:Y:S02]  /*5f1f0*/  IMAD.MOV.U32 R36, RZ, RZ, R7 ;  /* 0x000000ffff247224 */ /* 0x000fe400078e0007 */
[----:B------:R-:W-:Y:S01]  /*5f200*/  IMAD.MOV.U32 R35, RZ, RZ, R39 ;  /* 0x000000ffff237224 */ /* 0x000fe200078e0027 */
        /* <DEDUP_REMOVED lines=9> */
[----:B------:R0:W-:Y:S04]  /*5f2a0*/  STL.64 [R1+0x5368], R36 ;  /* 0x0053682401007387 */ /* 0x0001e80000100a00 */
[----:B------:R-:W-:Y:S04]  /*5f2b0*/  STL.64 [R1+0x12a0], R34 ;  /* 0x0012a02201007387 */ /* 0x000fe80000100a00 */
[----:B------:R-:W-:Y:S01]  /*5f2c0*/  STL.64 [R1+0x5370], R34 ;  /* 0x0053702201007387 */ /* 0x000fe20000100a00 */
[----:B---3--:R-:W-:-:S02]  /*5f2d0*/  IMAD.MOV.U32 R11, RZ, RZ, R41 ;  /* 0x000000ffff0b7224 */ /* 0x008fc400078e0029 */
[----:B------:R-:W-:-:S05]  /*5f2e0*/  IMAD.MOV.U32 R10, RZ, RZ, R40 ;  /* 0x000000ffff0a7224 */ /* 0x000fca00078e0028 */
[----:B------:R-:W-:Y:S04]  /*5f2f0*/  STL.64 [R1+0x12d8], R10 ;  /* 0x0012d80a01007387 */ /* 0x000fe80000100a00 */
[----:B------:R-:W-:Y:S04]  /*5f300*/  STL.64 [R1+0x12b8], R2 ;  /* 0x0012b80201007387 */ /* 0x000fe80000100a00 */
[----:B------:R2:W-:Y:S04]  /*5f310*/  STL.64 [R1+0x5378], R2 ;  /* 0x0053780201007387 */ /* 0x0005e80000100a00 */
[----:B------:R-:W3:Y:S01]  /*5f320*/  LDL.LU R41, [R1+0x1378] ;  /* 0x0013780001297983 */ /* 0x000ee20000300800 */
[----:B------:R-:W-:-:S03]  /*5f330*/  IMAD.MOV.U32 R89, RZ, RZ, R8 ;  /* 0x000000ffff597224 */ /* 0x000fc600078e0008 */
[----:B------:R-:W3:Y:S01]  /*5f340*/  LDL.LU R40, [R1+0x3cac] ;  /* 0x003cac0001287983 */ /* 0x000ee20000300800 */
[----:B------:R-:W-:-:S03]  /*5f350*/  IMAD.MOV.U32 R88, RZ, RZ, R9 ;  /* 0x000000ffff587224 */ /* 0x000fc600078e0009 */
[----:B------:R-:W3:Y:S01]  /*5f360*/  LDL.LU R8, [R1+0x1380] ;  /* 0x0013800001087983 */ /* 0x000ee20000300800 */
[----:B0-----:R-:W-:-:S03]  /*5f370*/  IMAD.MOV.U32 R21, RZ, RZ, R25 ;  /* 0x000000ffff157224 */ /* 0x001fc600078e0019 */
[----:B------:R-:W3:Y:S01]  /*5f380*/  LDL.LU R9, [R1+0x3cb0] ;  /* 0x003cb00001097983 */ /* 0x000ee20000300800 */
[----:B------:R-:W-:-:S03]  /*5f390*/  IMAD.MOV.U32 R20, RZ, RZ, R24 ;  /* 0x000000ffff147224 */ /* 0x000fc600078e0018 */
[----:B------:R-:W3:Y:S04]  /*5f3a0*/  LDL.LU R25, [R1+0x1398] ;  /* 0x0013980001197983 */ /* 0x000ee80000300800 */
[----:B------:R-:W3:Y:S01]  /*5f3b0*/  LDL.LU R24, [R1+0x3cbc] ;  /* 0x003cbc0001187983 */ /* 0x000ee20000300800 */
[----:B-1----:R-:W-:Y:S02]  /*5f3c0*/  IMAD.MOV.U32 R87, RZ, RZ, R12 ;  /* 0x000000ffff577224 */ /* 0x002fe400078e000c */
[----:B------:R-:W-:Y:S01]  /*5f3d0*/  IMAD.MOV.U32 R86, RZ, RZ, R13 ;  /* 0x000000ffff567224 */ /* 0x000fe200078e000d */
[----:B------:R-:W3:Y:S04]  /*5f3e0*/  LDL.LU R12, [R1+0x13a0] ;  /* 0x0013a000010c7983 */ /* 0x000ee80000300800 */
[----:B------:R-:W3:Y:S04]  /*5f3f0*/  LDL.LU R13, [R1+0x3c58] ;  /* 0x003c5800010d7983 */ /* 0x000ee80000300800 */
[----:B------:R-:W-:Y:S04]  /*5f400*/  STL.64 [R1+0x1338], R88 ;  /* 0x0013385801007387 */ /* 0x000fe80000100a00 */
[----:B------:R-:W-:Y:S04]  /*5f410*/  STL.64 [R1+0x5380], R88 ;  /* 0x0053805801007387 */ /* 0x000fe80000100a00 */
[----:B------:R-:W-:Y:S04]  /*5f420*/  STL.64 [R1+0x1340], R20 ;  /* 0x0013401401007387 */ /* 0x000fe80000100a00 */
[----:B------:R-:W-:Y:S01]  /*5f430*/  STL.64 [R1+0x5388], R20 ;  /* 0x0053881401007387 */ /* 0x000fe20000100a00 */
[----:B------:R-:W-:-:S02]  /*5f440*/  IMAD.MOV.U32 R91, RZ, RZ, R45 ;  /* 0x000000ffff5b7224 */ /* 0x000fc400078e002d */
[----:B------:R-:W-:Y:S01]  /*5f450*/  IMAD.MOV.U32 R90, RZ, RZ, R44 ;  /* 0x000000ffff5a7224 */ /* 0x000fe200078e002c */
[----:B------:R-:W-:Y:S04]  /*5f460*/  STL.64 [R1+0x1348], R86 ;  /* 0x0013485601007387 */ /* 0x000fe80000100a00 */
[----:B------:R-:W-:Y:S04]  /*5f470*/  STL.64 [R1+0x5390], R86 ;  /* 0x0053905601007387 */ /* 0x000fe80000100a00 */
[----:B------:R-:W-:Y:S04]  /*5f480*/  STL.64 [R1+0x1350], R90 ;  /* 0x0013505a01007387 */ /* 0x000fe80000100a00 */
[----:B------:R-:W-:Y:S04]  /*5f490*/  STL.64 [R1+0x53a8], R90 ;  /* 0x0053a85a01007387 */ /* 0x000fe80000100a00 */
[----:B------:R-:W3:Y:S04]  /*5f4a0*/  LDL.LU R45, [R1+0x13a8] ;  /* 0x0013a800012d7983 */ /* 0x000ee80000300800 */
[----:B------:R-:W3:Y:S01]  /*5f4b0*/  LDL.LU R44, [R1+0x3c5c] ;  /* 0x003c5c00012c7983 */ /* 0x000ee20000300800 */
[----:B------:R-:W-:Y:S01]  /*5f4c0*/  IMAD.MOV.U32 R23, RZ, RZ, R6 ;  /* 0x000000ffff177224 */ /* 0x000fe200078e0006 */
[----:B------:R-:W-:Y:S01]  /*5f4d0*/  MOV R22, R7 ;  /* 0x0000000700167202 */ /* 0x000fe20000000f00 */
[----:B------:R-:W-:-:S02]  /*5f4e0*/  IMAD.MOV.U32 R37, RZ, RZ, R39 ;  /* 0x000000ffff257224 */ /* 0x000fc400078e0027 */
[----:B------:R-:W-:Y:S02]  /*5f4f0*/  IMAD.MOV.U32 R36, RZ, RZ, R38 ;  /* 0x000000ffff247224 */ /* 0x000fe400078e0026 */
[----:B--2---:R-:W-:Y:S02]  /*5f500*/  IMAD.MOV.U32 R3, RZ, RZ, R4 ;  /* 0x000000ffff037224 */ /* 0x004fe400078e0004 */
[----:B----4-:R-:W-:-:S05]  /*5f510*/  IMAD.MOV.U32 R2, RZ, RZ, R5 ;  /* 0x000000ffff027224 */ /* 0x010fca00078e0005 */
[----:B------:R0:W-:Y:S04]  /*5f520*/  STL.64 [R1+0x1370], R2 ;  /* 0x0013700201007387 */ /* 0x0001e80000100a00 */
[----:B------:R-:W2:Y:S04]  /*5f530*/  LDL.LU R6, [R1+0x13b0] ;  /* 0x0013b00001067983 */ /* 0x000ea80000300800 */
[----:B------:R-:W4:Y:S04]  /*5f540*/  LDL.LU R7, [R1+0x3c60] ;  /* 0x003c600001077983 */ /* 0x000f280000300800 */
[----:B------:R-:W4:Y:S04]  /*5f550*/  LDL.LU R39, [R1+0x13b8] ;  /* 0x0013b80001277983 */ /* 0x000f280000300800 */
[----:B------:R-:W4:Y:S04]  /*5f560*/  LDL.LU R38, [R1+0x3c64] ;  /* 0x003c640001267983 */ /* 0x000f280000300800 */
[----:B------:R-:W4:Y:S04]  /*5f570*/  LDL.LU R4, [R1+0x13c0] ;  /* 0x0013c00001047983 */ /* 0x000f280000300800 */
[----:B------:R-:W4:Y:S01]  /*5f580*/  LDL.LU R5, [R1+0x3c68] ;  /* 0x003c680001057983 */ /* 0x000f220000300800 */
[----:B------:R-:W-:-:S02]  /*5f590*/  IMAD.MOV.U32 R84, RZ, RZ, R43 ;  /* 0x000000ffff547224 */ /* 0x000fc400078e002b */
[----:B------:R-:W-:-:S05]  /*5f5a0*/  IMAD.MOV.U32 R85, RZ, RZ, R42 ;  /* 0x000000ffff557224 */ /* 0x000fca00078e002a */
[----:B------:R-:W-:Y:S04]  /*5f5b0*/  STL.64 [R1+0x1358], R84 ;  /* 0x0013585401007387 */ /* 0x000fe80000100a00 */
[----:B------:R-:W-:Y:S04]  /*5f5c0*/  STL.64 [R1+0x53b0], R84 ;  /* 0x0053b05401007387 */ /* 0x000fe80000100a00 */
[----:B------:R-:W-:Y:S04]  /*5f5d0*/  STL.64 [R1+0x1360], R22 ;  /* 0x0013601601007387 */ /* 0x000fe80000100a00 */
[----:B------:R-:W-:Y:S04]  /*5f5e0*/  STL.64 [R1+0x53b8], R22 ;  /* 0x0053b81601007387 */ /* 0x000fe80000100a00 */
[----:B------:R-:W-:Y:S04]  /*5f5f0*/  STL.64 [R1+0x1368], R36 ;  /* 0x0013682401007387 */ /* 0x000fe80000100a00 */
[----:B------:R-:W-:Y:S04]  /*5f600*/  STL.64 [R1+0x53c0], R36 ;  /* 0x0053c02401007387 */ /* 0x000fe80000100a00 */
[----:B------:R-:W4:Y:S04]  /*5f610*/  LDL.LU R42, [R1+0x13c8] ;  /* 0x0013c800012a7983 */ /* 0x000f280000300800 */
[----:B------:R-:W4:Y:S01]  /*5f620*/  LDL.LU R43, [R1+0x3c6c] ;  /* 0x003c6c00012b7983 */ /* 0x000f220000300800 */
[----:B---3--:R-:W-:-:S02]  /*5f630*/  IMAD.MOV.U32 R35, RZ, RZ, R41 ;  /* 0x000000ffff237224 */ /* 0x008fc400078e0029 */
[----:B------:R-:W-:Y:S01]  /*5f640*/  IMAD.MOV.U32 R34, RZ, RZ, R40 ;  /* 0x000000ffff227224 */ /* 0x000fe200078e0028 */
[----:B------:R-:W3:Y:S01]  /*5f650*/  LDL.LU R41, [R1+0x13d0] ;  /* 0x0013d00001297983 */ /* 0x000ee20000300800 */
[----:B0-----:R-:W-:-:S03]  /*5f660*/  IMAD.MOV.U32 R3, RZ, RZ, R8 ;  /* 0x000000ffff037224 */ /* 0x001fc600078e0008 */
[----:B------:R-:W3:Y:S01]  /*5f670*/  LDL.LU R40, [R1+0x3c70] ;  /* 0x003c700001287983 */ /* 0x000ee20000300800 */
[----:B------:R-:W-:-:S03]  /*5f680*/  IMAD.MOV.U32 R2, RZ, RZ, R9 ;  /* 0x000000ffff027224 */ /* 0x000fc600078e0009 */
        /* <DEDUP_REMOVED lines=12> */
[----:B------:R-:W-:Y:S04]  /*5f750*/  STL.64 [R1+0x1380], R2 ;  /* 0x0013800201007387 */ /* 0x000fe80000100a00 */
[----:B------:R0:W-:Y:S04]  /*5f760*/  STL.64 [R1+0x53d0], R2 ;  /* 0x0053d00201007387 */ /* 0x0001e80000100a00 */
[----:B------:R-:W-:Y:S04]  /*5f770*/  STL.64 [R1+0x1398], R88 ;  /* 0x0013985801007387 */ /* 0x000fe80000100a00 */
[----:B------:R-:W-:Y:S04]  /*5f780*/  STL.64 [R1+0x53d8], R88 ;  /* 0x0053d85801007387 */ /* 0x000fe80000100a00 */
[----:B------:R-:W-:Y:S04]  /*5f790*/  STL.64 [R1+0x13a0], R20 ;  /* 0x0013a01401007387 */ /* 0x000fe80000100a00 */
[----:B------:R-:W-:Y:S01]  /*5f7a0*/  STL.64 [R1+0x53e0], R20 ;  /* 0x0053e01401007387 */ /* 0x000fe20000100a00 */
[----:B--2---:R-:W-:-:S02]  /*5f7b0*/  IMAD.MOV.U32 R33, RZ, RZ, R6 ;  /* 0x000000ffff217224 */ /* 0x004fc400078e0006 */
[----:B----4-:R-:W-:Y:S01]  /*5f7c0*/  IMAD.MOV.U32 R32, RZ, RZ, R7 ;  /* 0x000000ffff207224 */ /* 0x010fe200078e0007 */
[----:B------:R-:W2:Y:S01]  /*5f7d0*/  LDL.LU R6, [R1+0x1400] ;  /* 0x0014000001067983 */ /* 0x000ea20000300800 */
[----:B------:R-:W-:-:S03]  /*5f7e0*/  IMAD.MOV.U32 R19, RZ, RZ, R39 ;  /* 0x000000ffff137224 */ /* 0x000fc600078e0027 */
[----:B------:R-:W4:Y:S01]  /*5f7f0*/  LDL.LU R7, [R1+0x3c20] ;  /* 0x003c200001077983 */ /* 0x000f220000300800 */
[----:B------:R-:W-:-:S03]  /*5f800*/  IMAD.MOV.U32 R18, RZ, RZ, R38 ;  /* 0x000000ffff127224 */ /* 0x000fc600078e0026 */
[----:B------:R-:W4:Y:S04]  /*5f810*/  LDL.LU R39, [R1+0x1408] ;  /* 0x0014080001277983 */ /* 0x000f280000300800 */
[----:B------:R-:W4:Y:S01]  /*5f820*/  LDL.LU R38, [R1+0x3c24] ;  /* 0x003c240001267983 */ /* 0x000f220000300800 */
[----:B------:R-:W-:-:S03]  /*5f830*/  IMAD.MOV.U32 R91, RZ, RZ, R4 ;  /* 0x000000ffff5b7224 */ /* 0x000fc600078e0004 */
[----:B------:R-:W4:Y:S01]  /*5f840*/  LDL.LU R4, [R1+0x1410] ;  /* 0x0014100001047983 */ /* 0x000f220000300800 */
[----:B------:R-:W-:-:S03]  /*5f850*/  IMAD.MOV.U32 R90, RZ, RZ, R5 ;  /* 0x000000ffff5a7224 */ /* 0x000fc600078e0005 */
[----:B------:R-:W4:Y:S01]  /*5f860*/  LDL.LU R5, [R1+0x3c28] ;  /* 0x003c280001057983 */ /* 0x000f220000300800 */
[----:B------:R-:W-:Y:S02]  /*5f870*/  IMAD.MOV.U32 R86, RZ, RZ, R44 ;  /* 0x000000ffff567224 */ /* 0x000fe400078e002c */
[----:B------:R-:W-:-:S05]  /*5f880*/  IMAD.MOV.U32 R87, RZ, RZ, R45 ;  /* 0x000000ffff577224 */ /* 0x000fca00078e002d */
[----:B------:R-:W-:Y:S04]  /*5f890*/  STL.64 [R1+0x13a8], R86 ;  /* 0x0013a85601007387 */ /* 0x000fe80000100a00 */
[----:B------:R-:W-:Y:S04]  /*5f8a0*/  STL.64 [R1+0x53e8], R86 ;  /* 0x0053e85601007387 */ /* 0x000fe80000100a00 */
[----:B------:R-:W-:Y:S04]  /*5f8b0*/  STL.64 [R1+0x13b0], R32 ;  /* 0x0013b02001007387 */ /* 0x000fe80000100a00 */
[----:B------:R-:W-:Y:S04]  /*5f8c0*/  STL.64 [R1+0x53f0], R32 ;  /* 0x0053f02001007387 */ /* 0x000fe80000100a00 */
[----:B------:R-:W-:Y:S01]  /*5f8d0*/  STL.64 [R1+0x13b8], R18 ;  /* 0x0013b81201007387 */ /* 0x000fe20000100a00 */
[----:B0-----:R-:W-:-:S02]  /*5f8e0*/  IMAD.MOV.U32 R2, RZ, RZ, R43 ;  /* 0x000000ffff027224 */ /* 0x001fc400078e002b */
[----:B------:R-:W-:Y:S01]  /*5f8f0*/  IMAD.MOV.U32 R3, RZ, RZ, R42 ;  /* 0x000000ffff037224 */ /* 0x000fe200078e002a */
[----:B------:R-:W-:Y:S04]  /*5f900*/  STL.64 [R1+0x53f8], R18 ;  /* 0x0053f81201007387 */ /* 0x000fe80000100a00 */
[----:B------:R-:W-:Y:S04]  /*5f910*/  STL.64 [R1+0x13c0], R90 ;  /* 0x0013c05a01007387 */ /* 0x000fe80000100a00 */
[----:B------:R-:W-:Y:S04]  /*5f920*/  STL.64 [R1+0x5400], R90 ;  /* 0x0054005a01007387 */ /* 0x000fe80000100a00 */
[----:B------:R-:W4:Y:S04]  /*5f930*/  LDL.LU R45, [R1+0x1418] ;  /* 0x00141800012d7983 */ /* 0x000f280000300800 */
[----:B------:R2:W-:Y:S04]  /*5f940*/  STL.64 [R1+0x13c8], R2 ;  /* 0x0013c80201007387 */ /* 0x0005e80000100a00 */
[----:B------:R-:W4:Y:S04]  /*5f950*/  LDL.LU R44, [R1+0x3c2c] ;  /* 0x003c2c00012c7983 */ /* 0x000f280000300800 */
[----:B------:R-:W4:Y:S01]  /*5f960*/  LDL.LU R42, [R1+0x1420] ;  /* 0x00142000012a7983 */ /* 0x000f220000300800 */
[----:B---3--:R-:W-:-:S03]  /*5f970*/  IMAD.MOV.U32 R85, RZ, RZ, R41 ;  /* 0x000000ffff557224 */ /* 0x008fc600078e0029 */
        /* <DEDUP_REMOVED lines=11> */
[----:B------:R-:W3:Y:S01]  /*5fa30*/  LDL.LU R13, [R1+0x3c3c] ;  /* 0x003c3c00010d7983 */ /* 0x000ee20000300800 */
[----:B------:R-:W-:Y:S01]  /*5fa40*/  MOV R22, R9 ;  /* 0x0000000900167202 */ /* 0x000fe20000000f00 */
[----:B------:R-:W-:-:S02]  /*5fa50*/  IMAD.MOV.U32 R23, RZ, RZ, R8 ;  /* 0x000000ffff177224 */ /* 0x000fc400078e0008 */
        /* <DEDUP_REMOVED lines=8> */
[----:B------:R-:W3:Y:S04]  /*5fae0*/  LDL.LU R8, [R1+0x1440] ;  /* 0x0014400001087983 */ /* 0x000ee80000300800 */
[----:B------:R-:W3:Y:S01]  /*5faf0*/  LDL.LU R9, [R1+0x3c40] ;  /* 0x003c400001097983 */ /* 0x000ee20000300800 */
        /* <DEDUP_REMOVED lines=11> */
[----:B------:R-:W4:Y:S04]  /*5fbb0*/  LDL.LU R5, [R1+0x3bec] ;  /* 0x003bec0001057983 */ /* 0x000f280000300800 */
[----:B------:R-:W-:Y:S04]  /*5fbc0*/  STL.64 [R1+0x1400], R2 ;  /* 0x0014000201007387 */ /* 0x000fe80000100a00 */
[----:B------:R0:W-:Y:S04]  /*5fbd0*/  STL.64 [R1+0x5428], R2 ;  /* 0x0054280201007387 */ /* 0x0001e80000100a00 */
[----:B------:R-:W-:Y:S04]  /*5fbe0*/  STL.64 [R1+0x1408], R88 ;  /* 0x0014085801007387 */ /* 0x000fe80000100a00 */
[----:B------:R-:W-:Y:S04]  /*5fbf0*/  STL.64 [R1+0x5430], R88 ;  /* 0x0054305801007387 */ /* 0x000fe80000100a00 */
[----:B------:R-:W-:Y:S04]  /*5fc00*/  STL.64 [R1+0x1410], R20 ;  /* 0x0014101401007387 */ /* 0x000fe80000100a00 */
[----:B------:R-:W-:Y:S01]  /*5fc10*/  STL.64 [R1+0x5438], R20 ;  /* 0x0054381401007387 */ /* 0x000fe20000100a00 */
[----:B------:R-:W-:-:S02]  /*5fc20*/  IMAD.MOV.U32 R87, RZ, RZ, R45 ;  /* 0x000000ffff577224 */ /* 0x000fc400078e002d */
[----:B------:R-:W-:Y:S02]  /*5fc30*/  IMAD.MOV.U32 R86, RZ, RZ, R44 ;  /* 0x000000ffff567224 */ /* 0x000fe400078e002c */
[----:B------:R-:W-:Y:S02]  /*5fc40*/  IMAD.MOV.U32 R33, RZ, RZ, R42 ;  /* 0x000000ffff217224 */ /* 0x000fe400078e002a */
[----:B---3--:R-:W-:Y:S01]  /*5fc50*/  IMAD.MOV.U32 R32, RZ, RZ, R43 ;  /* 0x000000ffff207224 */ /* 0x008fe200078e002b */
[----:B------:R-:W-:Y:S04]  /*5fc60*/  STL.64 [R1+0x1418], R86 ;  /* 0x0014185601007387 */ /* 0x000fe80000100a00 */
[----:B------:R-:W-:Y:S04]  /*5fc70*/  STL.64 [R1+0x5440], R86 ;  /* 0x0054405601007387 */ /* 0x000fe80000100a00 */
[----:B------:R-:W3:Y:S04]  /*5fc80*/  LDL.LU R42, [R1+0x1470] ;  /* 0x00147000012a7983 */ /* 0x000ee80000300800 */
[----:B------:R-:W3:Y:S01]  /*5fc90*/  LDL.LU R43, [R1+0x3bf0] ;  /* 0x003bf000012b7983 */ /* 0x000ee20000300800 */
[----:B------:R-:W-:-:S02]  /*5fca0*/  IMAD.MOV.U32 R19, RZ, RZ, R41 ;  /* 0x000000ffff137224 */ /* 0x000fc400078e0029 */
[----:B------:R-:W-:Y:S02]  /*5fcb0*/  IMAD.MOV.U32 R18, RZ, RZ, R40 ;  /* 0x000000ffff127224 */ /* 0x000fe400078e0028 */
[----:B------:R-:W-:Y:S02]  /*5fcc0*/  IMAD.MOV.U32 R91, RZ, RZ, R25 ;  /* 0x000000ffff5b7224 */ /* 0x000fe400078e0019 */
[----:B------:R-:W-:Y:S02]  /*5fcd0*/  IMAD.MOV.U32 R90, RZ, RZ, R24 ;  /* 0x000000ffff5a7224 */ /* 0x000fe400078e0018 */
[----:B0-----:R-:W-:Y:S02]  /*5fce0*/  IMAD.MOV.U32 R3, RZ, RZ, R12 ;  /* 0x000000ffff037224 */ /* 0x001fe400078e000c */
[----:B------:R-:W-:-:S05]  /*5fcf0*/  IMAD.MOV.U32 R2, RZ, RZ, R13 ;  /* 0x000000ffff027224 */ /* 0x000fca00078e000d */
[----:B------:R3:W-:Y:S04]  /*5fd00*/  STL.64 [R1+0x1438], R2 ;  /* 0x0014380201007387 */ /* 0x0007e80000100a00 */
[----:B------:R-:W3:Y:S04]  /*5fd10*/  LDL.LU R41, [R1+0x1478] ;  /* 0x0014780001297983 */ /* 0x000ee80000300800 */
[----:B------:R-:W3:Y:S04]  /*5fd20*/  LDL.LU R40, [R1+0x3bf4] ;  /* 0x003bf40001287983 */ /* 0x000ee80000300800 */
[----:B------:R-:W3:Y:S04]  /*5fd30*/  LDL.LU R25, [R1+0x1480] ;  /* 0x0014800001197983 */ /* 0x000ee80000300800 */
[----:B------:R-:W3:Y:S04]  /*5fd40*/  LDL.LU R24, [R1+0x3bf8] ;  /* 0x003bf80001187983 */ /* 0x000ee80000300800 */
[----:B------:R-:W3:Y:S04]  /*5fd50*/  LDL.LU R12, [R1+0x1488] ;  /* 0x00148800010c7983 */ /* 0x000ee80000300800 */
[----:B------:R-:W3:Y:S04]  /*5fd60*/  LDL.LU R13, [R1+0x3bfc] ;  /* 0x003bfc00010d7983 */ /* 0x000ee80000300800 */
[----:B------:R-:W-:Y:S04]  /*5fd70*/  STL.64 [R1+0x1420], R32 ;  /* 0x0014202001007387 */ /* 0x000fe80000100a00 */
[----:B------:R0:W-:Y:S04]  /*5fd80*/  STL.64 [R1+0x5448], R32 ;  /* 0x0054482001007387 */ /* 0x0001e80000100a00 */
[----:B------:R-:W-:Y:S04]  /*5fd90*/  STL.64 [R1+0x1428], R18 ;  /* 0x0014281201007387 */ /* 0x000fe80000100a00 */
[----:B------:R-:W-:Y:S04]  /*5fda0*/  STL.64 [R1+0x5450], R18 ;  /* 0x0054501201007387 */ /* 0x000fe80000100a00 */
[----:B------:R-:W-:Y:S04]  /*5fdb0*/  STL.64 [R1+0x1430], R90 ;  /* 0x0014305a01007387 */ /* 0x000fe80000100a00 */
[----:B------:R-:W-:Y:S04]  /*5fdc0*/  STL.64 [R1+0x5468], R90 ;  /* 0x0054685a01007387 */ /* 0x000fe80000100a00 */
[----:B------:R-:W3:Y:S04]  /*5fdd0*/  LDL.LU R45, [R1+0x1490] ;  /* 0x00149000012d7983 */ /* 0x000ee80000300800 */
[----:B------:R-:W3:Y:S01]  /*5fde0*/  LDL.LU R44, [R1+0x3c00] ;  /* 0x003c0000012c7983 */ /* 0x000ee20000300800 */
[----:B------:R-:W-:-:S02]  /*5fdf0*/  IMAD.MOV.U32 R85, RZ, RZ, R8 ;  /* 0x000000ffff557224 */ /* 0x000fc400078e0008 */
[----:B------:R-:W-:Y:S01]  /*5fe00*/  IMAD.MOV.U32 R84, RZ, RZ, R9 ;  /* 0x000000ffff547224 */ /* 0x000fe200078e0009 */
[----:B------:R-:W0:Y:S04]  /*5fe10*/  LDL.LU R8, [R1+0x1498] ;  /* 0x0014980001087983 */ /* 0x000e280000300800 */
[----:B------:R-:W3:Y:S01]  /*5fe20*/  LDL.LU R9, [R1+0x3c04] ;  /* 0x003c040001097983 */ /* 0x000ee20000300800 */
[----:B--2---:R-:W-:Y:S02]  /*5fe30*/  IMAD.MOV.U32 R23, RZ, RZ, R6 ;  /* 0x000000ffff177224 */ /* 0x004fe400078e0006 */
[----:B----4-:R-:W-:Y:S01]  /*5fe40*/  IMAD.MOV.U32 R22, RZ, RZ, R7 ;  /* 0x000000ffff167224 */ /* 0x010fe200078e0007 */
[----:B------:R-:W2:Y:S01]  /*5fe50*/  LDL.LU R6, [R1+0x14a0] ;  /* 0x0014a00001067983 */ /* 0x000ea20000300800 */
[----:B------:R-:W-:-:S03]  /*5fe60*/  IMAD.MOV.U32 R37, RZ, RZ, R39 ;  /* 0x000000ffff257224 */ /* 0x000fc600078e0027 */
[----:B------:R-:W4:Y:S01]  /*5fe70*/  LDL.LU R7, [R1+0x3c08] ;  /* 0x003c080001077983 */ /* 0x000f220000300800 */
[----:B------:R-:W-:-:S03]  /*5fe80*/  MOV R36, R38 ;  /* 0x0000002600247202 */ /* 0x000fc60000000f00 */
[----:B------:R-:W4:Y:S04]  /*5fe90*/  LDL.LU R39, [R1+0x14b8] ;  /* 0x0014b80001277983 */ /* 0x000f280000300800 */
[----:B------:R-:W4:Y:S01]  /*5fea0*/  LDL.LU R38, [R1+0x3c14] ;  /* 0x003c140001267983 */ /* 0x000f220000300800 */
        /* <DEDUP_REMOVED lines=12> */
[----:B---3--:R-:W-:-:S02]  /*5ff70*/  IMAD.MOV.U32 R3, RZ, RZ, R42 ;  /* 0x000000ffff037224 */ /* 0x008fc400078e002a */
[----:B------:R-:W-:Y:S01]  /*5ff80*/  IMAD.MOV.U32 R2, RZ, RZ, R43 ;  /* 0x000000ffff027224 */ /* 0x000fe200078e002b */
[----:B------:R-:W3:Y:S04]  /*5ff90*/  LDL.LU R42, [R1+0x14c8] ;  /* 0x0014c800012a7983 */ /* 0x000ee80000300800 */
[----:B------:R-:W3:Y:S01]  /*5ffa0*/  LDL.LU R43, [R1+0x3bb4] ;  /* 0x003bb400012b7983 */ /* 0x000ee20000300800 */
[----:B------:R-:W-:Y:S02]  /*5ffb0*/  IMAD.MOV.U32 R89, RZ, RZ, R41 ;  /* 0x000000ffff597224 */ /* 0x000fe400078e0029 */
[----:B------:R-:W-:Y:S01]  /*5ffc0*/  IMAD.MOV.U32 R88, RZ, RZ, R40 ;  /* 0x000000ffff587224 */ /* 0x000fe200078e0028 */
        /* <DEDUP_REMOVED lines=11> */
[----:B------:R1:W-:Y:S04]  /*60080*/  STL.64 [R1+0x5490], R2 ;  /* 0x0054900201007387 */ /* 0x0003e80000100a00 */
[----:B------:R-:W-:Y:S04]  /*60090*/  STL.64 [R1+0x1478], R88 ;  /* 0x0014785801007387 */ /* 0x000fe80000100a00 */
[----:B------:R0:W-:Y:S04]  /*600a0*/  STL.64 [R1+0x5498], R88 ;  /* 0x0054985801007387 */ /* 0x0001e80000100a00 */
[----:B------:R-:W-:Y:S04]  /*600b0*/  STL.64 [R1+0x1480], R20 ;  /* 0x0014801401007387 */ /* 0x000fe80000100a00 */
[----:B------:R-:W-:Y:S04]  /*600c0*/  STL.64 [R1+0x54a0], R20 ;  /* 0x0054a01401007387 */ /* 0x000fe80000100a00 */
[----:B------:R-:W-:Y:S04]  /*600d0*/  STL.64 [R1+0x1488], R86 ;  /* 0x0014885601007387 */ /* 0x000fe80000100a00 */
[----:B------:R-:W-:Y:S01]  /*600e0*/  STL.64 [R1+0x54a8], R86 ;  /* 0x0054a85601007387 */ /* 0x000fe20000100a00 */
[----:B0-----:R-:W-:-:S02]  /*600f0*/  IMAD.MOV.U32 R33, RZ, RZ, R8 ;  /* 0x000000ffff217224 */ /* 0x001fc400078e0008 */
[----:B-1----:R-:W-:Y:S02]  /*60100*/  IMAD.MOV.U32 R2, RZ, RZ, R44 ;  /* 0x000000ffff027224 */ /* 0x002fe400078e002c */
[----:B------:R-:W-:Y:S02]  /*60110*/  IMAD.MOV.U32 R3, RZ, RZ, R45 ;  /* 0x000000ffff037224 */ /* 0x000fe400078e002d */
[----:B------:R-:W-:-:S03]  /*60120*/  IMAD.MOV.U32 R32, RZ, RZ, R9 ;  /* 0x000000ffff207224 */ /* 0x000fc600078e0009 */
[----:B------:R0:W-:Y:S04]  /*60130*/  STL.64 [R1+0x1490], R2 ;  /* 0x0014900201007387 */ /* 0x0001e80000100a00 */
[----:B------:R-:W3:Y:S04]  /*60140*/  LDL.LU R8, [R1+0x14e8] ;  /* 0x0014e80001087983 */ /* 0x000ee80000300800 */
[----:B------:R-:W3:Y:S01]  /*60150*/  LDL.LU R9, [R1+0x3bc4] ;  /* 0x003bc40001097983 */ /* 0x000ee20000300800 */
[----:B--2---:R-:W-:Y:S02]  /*60160*/  IMAD.MOV.U32 R19, RZ, RZ, R6 ;  /* 0x000000ffff137224 */ /* 0x004fe400078e0006 */
[----:B----4-:R-:W-:Y:S01]  /*60170*/  IMAD.MOV.U32 R18, RZ, RZ, R7 ;  /* 0x000000ffff127224 */ /* 0x010fe200078e0007 */
[----:B------:R-:W0:Y:S01]  /*60180*/  LDL.LU R6, [R1+0x14f0] ;  /* 0x0014f00001067983 */ /* 0x000e220000300800 */
[----:B------:R-:W-:-:S03]  /*60190*/  IMAD.MOV.U32 R79, RZ, RZ, R39 ;  /* 0x000000ffff4f7224 */ /* 0x000fc600078e0027 */
[----:B------:R-:W2:Y:S01]  /*601a0*/  LDL.LU R7, [R1+0x3bc8] ;  /* 0x003bc80001077983 */ /* 0x000ea20000300800 */
[----:B------:R-:W-:-:S03]  /*601b0*/  IMAD.MOV.U32 R78, RZ, RZ, R38 ;  /* 0x000000ffff4e7224 */ /* 0x000fc600078e0026 */
[----:B------:R-:W4:Y:S04]  /*601c0*/  LDL.LU R39, [R1+0x14f8] ;  /* 0x0014f80001277983 */ /* 0x000f280000300800 */
[----:B------:R-:W2:Y:S01]  /*601d0*/  LDL.LU R38, [R1+0x3bcc] ;  /* 0x003bcc0001267983 */ /* 0x000ea20000300800 */
[----:B------:R-:W-:-:S03]  /*601e0*/  IMAD.MOV.U32 R81, RZ, RZ, R4 ;  /* 0x000000ffff517224 */ /* 0x000fc600078e0004 */
[----:B------:R-:W2:Y:S01]  /*601f0*/  LDL.LU R4, [R1+0x1500] ;  /* 0x0015000001047983 */ /* 0x000ea20000300800 */
[----:B------:R-:W-:-:S03]  /*60200*/  IMAD.MOV.U32 R80, RZ, RZ, R5 ;  /* 0x000000ffff507224 */ /* 0x000fc600078e0005 */
[----:B------:R-:W2:Y:S04]  /*60210*/  LDL.LU R5, [R1+0x3bd0] ;  /* 0x003bd00001057983 */ /* 0x000ea80000300800 */
        /* <DEDUP_REMOVED lines=8> */
[----:B------:R-:W2:Y:S04]  /*602a0*/  LDL.LU R45, [R1+0x1518] ;  /* 0x00151800012d7983 */ /* 0x000ea80000300800 */
[----:B------:R-:W2:Y:S01]  /*602b0*/  LDL.LU R44, [R1+0x3bdc] ;  /* 0x003bdc00012c7983 */ /* 0x000ea20000300800 */
        /* <DEDUP_REMOVED lines=9> */
[----:B------:R-:W-:-:S03]  /*60350*/  MOV R22, R24 ;  /* 0x0000001800167202 */ /* 0x000fc60000000f00 */
        /* <DEDUP_REMOVED lines=14> */
[----:B------:R-:W-:-:S02]  /*60440*/  IMAD.MOV.U32 R35, RZ, RZ, R8 ;  /* 0x000000ffff237224 */ /* 0x000fc400078e0008 */
[----:B------:R-:W-:Y:S02]  /*60450*/  IMAD.MOV.U32 R34, RZ, RZ, R9 ;  /* 0x000000ffff227224 */ /* 0x000fe400078e0009 */
[----:B----4-:R-:W-:Y:S02]  /*60460*/  IMAD.MOV.U32 R89, RZ, RZ, R39 ;  /* 0x000000ffff597224 */ /* 0x010fe400078e0027 */
[----:B--2---:R-:W-:Y:S01]  /*60470*/  IMAD.MOV.U32 R88, RZ, RZ, R38 ;  /* 0x000000ffff587224 */ /* 0x004fe200078e0026 */
[----:B------:R-:W2:Y:S04]  /*60480*/  LDL.LU R39, [R1+0x1540] ;  /* 0x0015400001277983 */ /* 0x000ea80000300800 */
[----:B------:R-:W4:Y:S04]  /*60490*/  LDL.LU R38, [R1+0x3b88] ;  /* 0x003b880001267983 */ /* 0x000f280000300800 */
[----:B------:R-:W4:Y:S01]  /*604a0*/  LDL.LU R8, [R1+0x1548] ;  /* 0x0015480001087983 */ /* 0x000f220000300800 */
[----:B0-----:R-:W-:-:S03]  /*604b0*/  IMAD.MOV.U32 R3, RZ, RZ, R6 ;  /* 0x000000ffff037224 */ /* 0x001fc600078e0006 */
        /* <DEDUP_REMOVED lines=11> */
[----:B------:R3:W-:Y:S04]  /*60570*/  STL.64 [R1+0x54f8], R2 ;  /* 0x0054f80201007387 */ /* 0x0007e80000100a00 */
[----:B------:R-:W-:Y:S04]  /*60580*/  STL.64 [R1+0x14f8], R88 ;  /* 0x0014f85801007387 */ /* 0x000fe80000100a00 */
[----:B------:R-:W-:Y:S04]  /*60590*/  STL.64 [R1+0x5500], R88 ;  /* 0x0055005801007387 */ /* 0x000fe80000100a00 */
[----:B------:R-:W-:Y:S01]  /*605a0*/  STL.64 [R1+0x1500], R20 ;  /* 0x0015001401007387 */ /* 0x000fe20000100a00 */
[----:B------:R-:W-:-:S02]  /*605b0*/  IMAD.MOV.U32 R86, RZ, RZ, R44 ;  /* 0x000000ffff567224 */ /* 0x000fc400078e002c */
[----:B------:R-:W-:Y:S01]  /*605c0*/  IMAD.MOV.U32 R87, RZ, RZ, R45 ;  /* 0x000000ffff577224 */ /* 0x000fe200078e002d */
[----:B------:R-:W-:Y:S01]  /*605d0*/  STL.64 [R1+0x5508], R20 ;  /* 0x0055081401007387 */ /* 0x000fe20000100a00 */
[----:B---3--:R-:W-:Y:S02]  /*605e0*/  IMAD.MOV.U32 R2, RZ, RZ, R43 ;  /* 0x000000ffff027224 */ /* 0x008fe400078e002b */
[----:B------:R-:W-:-:S05]  /*605f0*/  IMAD.MOV.U32 R3, RZ, RZ, R42 ;  /* 0x000000ffff037224 */ /* 0x000fca00078e002a */
[----:B------:R0:W-:Y:S01]  /*60600*/  STL.64 [R1+0x1520], R2 ;  /* 0x0015200201007387 */ /* 0x0001e20000100a00 */
[----:B------:R-:W-:Y:S02]  /*60610*/  IMAD.MOV.U32 R33, RZ, RZ, R41 ;  /* 0x000000ffff217224 */ /* 0x000fe400078e0029 */
[----:B------:R-:W-:Y:S02]  /*60620*/  IMAD.MOV.U32 R19, RZ, RZ, R25 ;  /* 0x000000ffff137224 */ /* 0x000fe400078e0019 */
[----:B------:R-:W-:Y:S01]  /*60630*/  IMAD.MOV.U32 R18, RZ, RZ, R24 ;  /* 0x000000ffff127224 */ /* 0x000fe200078e0018 */
[----:B------:R-:W3:Y:S04]  /*60640*/  LDL.LU R25, [R1+0x1560] ;  /* 0x0015600001197983 */ /* 0x000ee80000300800 */
[----:B------:R-:W3:Y:S04]  /*60650*/  LDL.LU R24, [R1+0x3b98] ;  /* 0x003b980001187983 */ /* 0x000ee80000300800 */
[----:B------:R-:W-:Y:S04]  /*60660*/  STL.64 [R1+0x1518], R86 ;  /* 0x0015185601007387 */ /* 0x000fe80000100a00 */
[----:B------:R1:W-:Y:S01]  /*60670*/  STL.64 [R1+0x5510], R86 ;  /* 0x0055105601007387 */ /* 0x0003e20000100a00 */
[----:B------:R-:W-:-:S03]  /*60680*/  IMAD.MOV.U32 R32, RZ, RZ, R40 ;  /* 0x000000ffff207224 */ /* 0x000fc600078e0028 */
[----:B------:R-:W3:Y:S01]  /*60690*/  LDL.LU R41, [R1+0x1578] ;  /* 0x0015780001297983 */ /* 0x000ee20000300800 */
[----:B------:R-:W-:-:S03]  /*606a0*/  IMAD.MOV.U32 R79, RZ, RZ, R12 ;  /* 0x000000ffff4f7224 */ /* 0x000fc600078e000c */
[----:B------:R-:W3:Y:S01]  /*606b0*/  LDL.LU R40, [R1+0x3ba4] ;  /* 0x003ba40001287983 */ /* 0x000ee20000300800 */
[----:B------:R-:W-:-:S03]  /*606c0*/  IMAD.MOV.U32 R78, RZ, RZ, R13 ;  /* 0x000000ffff4e7224 */ /* 0x000fc600078e000d */
[----:B------:R-:W0:Y:S04]  /*606d0*/  LDL.LU R12, [R1+0x1580] ;  /* 0x00158000010c7983 */ /* 0x000e280000300800 */
[----:B------:R-:W3:Y:S04]  /*606e0*/  LDL.LU R13, [R1+0x3b40] ;  /* 0x003b4000010d7983 */ /* 0x000ee80000300800 */
[----:B------:R-:W-:Y:S04]  /*606f0*/  STL.64 [R1+0x1528], R32 ;  /* 0x0015282001007387 */ /* 0x000fe80000100a00 */
[----:B------:R-:W-:Y:S04]  /*60700*/  STL.64 [R1+0x5520], R32 ;  /* 0x0055202001007387 */ /* 0x000fe80000100a00 */
[----:B------:R-:W-:Y:S04]  /*60710*/  STL.64 [R1+0x1530], R18 ;  /* 0x0015301201007387 */ /* 0x000fe80000100a00 */
[----:B------:R-:W-:Y:S01]  /*60720*/  STL.64 [R1+0x5528], R18 ;  /* 0x0055281201007387 */ /* 0x000fe20000100a00 */
[----:B--2---:R-:W-:-:S02]  /*60730*/  IMAD.MOV.U32 R81, RZ, RZ, R39 ;  /* 0x000000ffff517224 */ /* 0x004fc400078e0027 */
[----:B----4-:R-:W-:Y:S01]  /*60740*/  IMAD.MOV.U32 R80, RZ, RZ, R38 ;  /* 0x000000ffff507224 */ /* 0x010fe200078e0026 */
[----:B------:R-:W2:Y:S04]  /*60750*/  LDL.LU R39, [R1+0x1588] ;  /* 0x0015880001277983 */ /* 0x000ea80000300800 */
[----:B------:R-:W4:Y:S04]  /*60760*/  LDL.LU R38, [R1+0x3b44] ;  /* 0x003b440001267983 */ /* 0x000f280000300800 */
[----:B------:R-:W-:Y:S04]  /*60770*/  STL.64 [R1+0x1538], R78 ;  /* 0x0015384e01007387 */ /* 0x000fe80000100a00 */
[----:B------:R-:W-:Y:S04]  /*60780*/  STL.64 [R1+0x5538], R78 ;  /* 0x0055384e01007387 */ /* 0x000fe80000100a00 */
[----:B------:R-:W-:Y:S01]  /*60790*/  STL.64 [R1+0x1540], R80 ;  /* 0x0015405001007387 */ /* 0x000fe20000100a00 */
[----:B------:R-:W-:-:S03]  /*607a0*/  IMAD.MOV.U32 R85, RZ, RZ, R6 ;  /* 0x000000ffff557224 */ /* 0x000fc600078e0006 */
[----:B------:R-:W-:Y:S01]  /*607b0*/  STL.64 [R1+0x5540], R80 ;  /* 0x0055405001007387 */ /* 0x000fe20000100a00 */
[----:B------:R-:W-:-:S03]  /*607c0*/  MOV R84, R7 ;  /* 0x0000000700547202 */ /* 0x000fc60000000f00 */
[----:B------:R-:W4:Y:S04]  /*607d0*/  LDL.LU R6, [R1+0x1590] ;  /* 0x0015900001067983 */ /* 0x000f280000300800 */
[----:B------:R-:W4:Y:S04]  /*607e0*/  LDL.LU R7, [R1+0x3b48] ;  /* 0x003b480001077983 */ /* 0x000f280000300800 */
[----:B------:R-:W4:Y:S01]  /*607f0*/  LDL.LU R45, [R1+0x1598] ;  /* 0x00159800012d7983 */ /* 0x000f220000300800 */
[----:B------:R-:W-:-:S03]  /*60800*/  IMAD.MOV.U32 R23, RZ, RZ, R4 ;  /* 0x000000ffff177224 */ /* 0x000fc600078e0004 */
[----:B------:R-:W4:Y:S04]  /*60810*/  LDL.LU R44, [R1+0x3b4c] ;  /* 0x003b4c00012c7983 */ /* 0x000f280000300800 */
[----:B------:R-:W1:Y:S01]  /*60820*/  LDL.LU R4, [R1+0x15a0] ;  /* 0x0015a00001047983 */ /* 0x000e620000300800 */
        /* <DEDUP_REMOVED lines=8> */
[----:B------:R-:W4:Y:S04]  /*608b0*/  LDL.LU R42, [R1+0x15a8] ;  /* 0x0015a800012a7983 */ /* 0x000f280000300800 */
[----:B------:R-:W4:Y:S04]  /*608c0*/  LDL.LU R43, [R1+0x3b54] ;  /* 0x003b5400012b7983 */ /* 0x000f280000300800 */
[----:B------:R-:W4:Y:S04]  /*608d0*/  LDL.LU R8, [R1+0x15b0] ;  /* 0x0015b00001087983 */ /* 0x000f280000300800 */
[----:B------:R-:W4:Y:S01]  /*608e0*/  LDL.LU R9, [R1+0x3b58] ;  /* 0x003b580001097983 */ /* 0x000f220000300800 */
[----:B---3--:R-:W-:-:S02]  /*608f0*/  IMAD.MOV.U32 R37, RZ, RZ, R25 ;  /* 0x000000ffff257224 */ /* 0x008fc400078e0019 */
[----:B------:R-:W-:Y:S01]  /*60900*/  IMAD.MOV.U32 R36, RZ, RZ, R24 ;  /* 0x000000ffff247224 */ /* 0x000fe200078e0018 */
[----:B------:R-:W3:Y:S04]  /*60910*/  LDL.LU R25, [R1+0x15b8] ;  /* 0x0015b80001197983 */ /* 0x000ee80000300800 */
[----:B------:R-:W3:Y:S04]  /*60920*/  LDL.LU R24, [R1+0x3b5c] ;  /* 0x003b5c0001187983 */ /* 0x000ee80000300800 */
[----:B------:R-:W-:Y:S04]  /*60930*/  STL.64 [R1+0x1558], R22 ;  /* 0x0015581601007387 */ /* 0x000fe80000100a00 */
[----:B------:R-:W-:Y:S01]  /*60940*/  STL.64 [R1+0x5558], R22 ;  /* 0x0055581601007387 */ /* 0x000fe20000100a00 */
[----:B0-----:R-:W-:-:S02]  /*60950*/  IMAD.MOV.U32 R3, RZ, RZ, R12 ;  /* 0x000000ffff037224 */ /* 0x001fc400078e000c */
[----:B------:R-:W-:Y:S01]  /*60960*/  IMAD.MOV.U32 R2, RZ, RZ, R13 ;  /* 0x000000ffff027224 */ /* 0x000fe200078e000d */
[----:B------:R-:W3:Y:S04]  /*60970*/  LDL.LU R12, [R1+0x15c0] ;  /* 0x0015c000010c7983 */ /* 0x000ee80000300800 */
[----:B------:R-:W3:Y:S04]  /*60980*/  LDL.LU R13, [R1+0x3b60] ;  /* 0x003b6000010d7983 */ /* 0x000ee80000300800 */
[----:B------:R-:W-:Y:S01]  /*60990*/  STL.64 [R1+0x1560], R36 ;  /* 0x0015602401007387 */ /* 0x000fe20000100a00 */
[----:B------:R-:W-:-:S03]  /*609a0*/  IMAD.MOV.U32 R35, RZ, RZ, R41 ;  /* 0x000000ffff237224 */ /* 0x000fc600078e0029 */
[----:B------:R-:W-:Y:S01]  /*609b0*/  STL.64 [R1+0x5560], R36 ;  /* 0x0055602401007387 */ /* 0x000fe20000100a00 */
        /* <DEDUP_REMOVED lines=8> */
[----:B------:R-:W-:Y:S04]  /*60a40*/  STL.64 [R1+0x5568], R34 ;  /* 0x0055682201007387 */ /* 0x000fe80000100a00 */
[----:B------:R-:W-:Y:S04]  /*60a50*/  STL.64 [R1+0x1580], R2 ;  /* 0x0015800201007387 */ /* 0x000fe80000100a00 */
[----:B------:R0:W-:Y:S01]  /*60a60*/  STL.64 [R1+0x5570], R2 ;  /* 0x0055700201007387 */ /* 0x0001e20000100a00 */
[----:B------:R-:W-:-:S02]  /*60a70*/  IMAD.MOV.U32 R21, RZ, RZ, R6 ;  /* 0x000000ffff157224 */ /* 0x000fc400078e0006 */
[----:B------:R-:W-:Y:S01]  /*60a80*/  IMAD.MOV.U32 R20, RZ, RZ, R7 ;  /* 0x000000ffff147224 */ /* 0x000fe200078e0007 */
[----:B------:R-:W4:Y:S04]  /*60a90*/  LDL.LU R6, [R1+0x15e8] ;  /* 0x0015e80001067983 */ /* 0x000f280000300800 */
[----:B------:R-:W4:Y:S04]  /*60aa0*/  LDL.LU R7, [R1+0x3b0c] ;  /* 0x003b0c0001077983 */ /* 0x000f280000300800 */
[----:B------:R-:W-:Y:S04]  /*60ab0*/  STL.64 [R1+0x1588], R88 ;  /* 0x0015885801007387 */ /* 0x000fe80000100a00 */
[----:B------:R-:W-:Y:S01]  /*60ac0*/  STL.64 [R1+0x5578], R88 ;  /* 0x0055785801007387 */ /* 0x000fe20000100a00 */
[----:B-1----:R-:W-:-:S03]  /*60ad0*/  IMAD.MOV.U32 R87, RZ, RZ, R4 ;  /* 0x000000ffff577224 */ /* 0x002fc600078e0004 */
[----:B------:R-:W4:Y:S01]  /*60ae0*/  LDL.LU R4, [R1+0x15f0] ;  /* 0x0015f00001047983 */ /* 0x000f220000300800 */
[----:B0-----:R-:W-:Y:S02]  /*60af0*/  IMAD.MOV.U32 R2, RZ, RZ, R44 ;  /* 0x000000ffff027224 */ /* 0x001fe400078e002c */
[----:B------:R-:W-:Y:S02]  /*60b00*/  IMAD.MOV.U32 R3, RZ, RZ, R45 ;  /* 0x000000ffff037224 */ /* 0x000fe400078e002d */
[----:B------:R-:W-:-:S03]  /*60b10*/  IMAD.MOV.U32 R86, RZ, RZ, R5 ;  /* 0x000000ffff567224 */ /* 0x000fc600078e0005 */
[----:B------:R0:W-:Y:S04]  /*60b20*/  STL.64 [R1+0x1598], R2 ;  /* 0x0015980201007387 */ /* 0x0001e80000100a00 */
[----:B------:R-:W4:Y:S01]  /*60b30*/  LDL.LU R5, [R1+0x3b10] ;  /* 0x003b100001057983 */ /* 0x000f220000300800 */
[----:B------:R-:W-:Y:S02]  /*60b40*/  IMAD.MOV.U32 R72, RZ, RZ, R43 ;  /* 0x000000ffff487224 */ /* 0x000fe400078e002b */
[----:B------:R-:W-:Y:S01]  /*60b50*/  IMAD.MOV.U32 R73, RZ, RZ, R42 ;  /* 0x000000ffff497224 */ /* 0x000fe200078e002a */
[----:B------:R-:W-:Y:S04]  /*60b60*/  STL.64 [R1+0x1590], R20 ;  /* 0x0015901401007387 */ /* 0x000fe80000100a00 */
[----:B------:R1:W-:Y:S01]  /*60b70*/  STL.64 [R1+0x5580], R20 ;  /* 0x0055801401007387 */ /* 0x0003e20000100a00 */
[----:B------:R-:W-:-:S02]  /*60b80*/  IMAD.MOV.U32 R32, RZ, RZ, R9 ;  /* 0x000000ffff207224 */ /* 0x000fc400078e0009 */
[----:B------:R-:W-:Y:S01]  /*60b90*/  IMAD.MOV.U32 R33, RZ, RZ, R8 ;  /* 0x000000ffff217224 */ /* 0x000fe200078e0008 */
[----:B------:R-:W-:Y:S04]  /*60ba0*/  STL.64 [R1+0x15a0], R86 ;  /* 0x0015a05601007387 */ /* 0x000fe80000100a00 */
[----:B------:R0:W-:Y:S04]  /*60bb0*/  STL.64 [R1+0x5588], R86 ;  /* 0x0055885601007387 */ /* 0x0001e80000100a00 */
[----:B------:R-:W-:Y:S04]  /*60bc0*/  STL.64 [R1+0x15a8], R72 ;  /* 0x0015a84801007387 */ /* 0x000fe80000100a00 */
[----:B------:R0:W-:Y:S04]  /*60bd0*/  STL.64 [R1+0x5590], R72 ;  /* 0x0055904801007387 */ /* 0x0001e80000100a00 */
[----:B------:R-:W-:Y:S04]  /*60be0*/  STL.64 [R1+0x15b0], R32 ;  /* 0x0015b02001007387 */ /* 0x000fe80000100a00 */
[----:B------:R0:W-:Y:S01]  /*60bf0*/  STL.64 [R1+0x5598], R32 ;  /* 0x0055982001007387 */ /* 0x0001e20000100a00 */
[----:B---3--:R-:W-:-:S02]  /*60c00*/  IMAD.MOV.U32 R71, RZ, RZ, R12 ;  /* 0x000000ffff477224 */ /* 0x008fc400078e000c */
[----:B------:R-:W-:Y:S01]  /*60c10*/  IMAD.MOV.U32 R70, RZ, RZ, R13 ;  /* 0x000000ffff467224 */ /* 0x000fe200078e000d */
[----:B------:R-:W3:Y:S04]  /*60c20*/  LDL.LU R12, [R1+0x15f8] ;  /* 0x0015f800010c7983 */ /* 0x000ee80000300800 */
[----:B------:R-:W3:Y:S01]  /*60c30*/  LDL.LU R13, [R1+0x3b14] ;  /* 0x003b1400010d7983 */ /* 0x000ee20000300800 */
[----:B------:R-:W-:Y:S02]  /*60c40*/  IMAD.MOV.U32 R18, RZ, RZ, R24 ;  /* 0x000000ffff127224 */ /* 0x000fe400078e0018 */
[----:B------:R-:W-:Y:S01]  /*60c50*/  IMAD.MOV.U32 R19, RZ, RZ, R25 ;  /* 0x000000ffff137224 */ /* 0x000fe200078e0019 */
[----:B------:R-:W3:Y:S04]  /*60c60*/  LDL.LU R8, [R1+0x1600] ;  /* 0x0016000001087983 */ /* 0x000ee80000300800 */
[----:B------:R-:W3:Y:S04]  /*60c70*/  LDL.LU R9, [R1+0x3b18] ;  /* 0x003b180001097983 */ /* 0x000ee80000300800 */
[----:B------:R-:W3:Y:S04]  /*60c80*/  LDL.LU R25, [R1+0x1608] ;  /* 0x0016080001197983 */ /* 0x000ee80000300800 */
[----:B------:R-:W3:Y:S04]  /*60c90*/  LDL.LU R24, [R1+0x3b1c] ;  /* 0x003b1c0001187983 */ /* 0x000ee80000300800 */
[----:B------:R-:W-:Y:S04]  /*60ca0*/  STL.64 [R1+0x15b8], R18 ;  /* 0x0015b81201007387 */ /* 0x000fe80000100a00 */
[----:B------:R0:W-:Y:S01]  /*60cb0*/  STL.64 [R1+0x55a0], R18 ;  /* 0x0055a01201007387 */ /* 0x0001e20000100a00 */
[----:B------:R-:W-:Y:S01]  /*60cc0*/  MOV R78, R40 ;  /* 0x00000028004e7202 */ /* 0x000fe20000000f00 */
[----:B------:R-:W-:-:S02]  /*60cd0*/  IMAD.MOV.U32 R79, RZ, RZ, R41 ;  /* 0x000000ffff4f7224 */ /* 0x000fc400078e0029 */
[----:B--2---:R-:W-:Y:S02]  /*60ce0*/  IMAD.MOV.U32 R81, RZ, RZ, R39 ;  /* 0x000000ffff517224 */ /* 0x004fe400078e0027 */
[----:B----4-:R-:W-:Y:S01]  /*60cf0*/  IMAD.MOV.U32 R80, RZ, RZ, R38 ;  /* 0x000000ffff507224 */ /* 0x010fe200078e0026 */
[----:B------:R-:W0:Y:S04]  /*60d00*/  LDL.LU R39, [R1+0x1610] ;  /* 0x0016100001277983 */ /* 0x000e280000300800 */
[----:B------:R-:W2:Y:S04]  /*60d10*/  LDL.LU R38, [R1+0x3b20] ;  /* 0x003b200001267983 */ /* 0x000ea80000300800 */
[----:B------:R-:W-:Y:S04]  /*60d20*/  STL.64 [R1+0x15c0], R70 ;  /* 0x0015c04601007387 */ /* 0x000fe80000100a00 */
[----:B------:R-:W-:Y:S04]  /*60d30*/  STL.64 [R1+0x55a8], R70 ;  /* 0x0055a84601007387 */ /* 0x000fe80000100a00 */
[----:B------:R-:W-:Y:S04]  /*60d40*/  STL.64 [R1+0x15d8], R78 ;  /* 0x0015d84e01007387 */ /* 0x000fe80000100a00 */
[----:B------:R-:W-:Y:S04]  /*60d50*/  STL.64 [R1+0x55b0], R78 ;  /* 0x0055b04e01007387 */ /* 0x000fe80000100a00 */
[----:B------:R-:W-:Y:S04]  /*60d60*/  STL.64 [R1+0x15e0], R80 ;  /* 0x0015e05001007387 */ /* 0x000fe80000100a00 */
[----:B------:R4:W-:Y:S01]  /*60d70*/  STL.64 [R1+0x55b8], R80 ;  /* 0x0055b85001007387 */ /* 0x0009e20000100a00 */
[----:B------:R-:W-:-:S03]  /*60d80*/  IMAD.MOV.U32 R85, RZ, RZ, R4 ;  /* 0x000000ffff557224 */ /* 0x000fc600078e0004 */
[----:B------:R-:W4:Y:S01]  /*60d90*/  LDL.LU R4, [R1+0x1618] ;  /* 0x0016180001047983 */ /* 0x000f220000300800 */
[----:B------:R-:W-:-:S03]  /*60da0*/  IMAD.MOV.U32 R84, RZ, RZ, R5 ;  /* 0x000000ffff547224 */ /* 0x000fc600078e0005 */
[----:B------:R-:W4:Y:S04]  /*60db0*/  LDL.LU R5, [R1+0x3b24] ;  /* 0x003b240001057983 */ /* 0x000f280000300800 */
[----:B------:R-:W4:Y:S04]  /*60dc0*/  LDL.LU R45, [R1+0x1620] ;  /* 0x00162000012d7983 */ /* 0x000f280000300800 */
[----:B------:R-:W4:Y:S04]  /*60dd0*/  LDL.LU R44, [R1+0x3b28] ;  /* 0x003b2800012c7983 */ /* 0x000f280000300800 */
[----:B------:R-:W4:Y:S01]  /*60de0*/  LDL.LU R42, [R1+0x1638] ;  /* 0x00163800012a7983 */ /* 0x000f220000300800 */
[----:B------:R-:W-:-:S02]  /*60df0*/  IMAD.MOV.U32 R90, RZ, RZ, R7 ;  /* 0x000000ffff5a7224 */ /* 0x000fc400078e0007 */
[----:B------:R-:W-:Y:S01]  /*60e00*/  IMAD.MOV.U32 R91, RZ, RZ, R6 ;  /* 0x000000ffff5b7224 */ /* 0x000fe200078e0006 */
[----:B------:R-:W1:Y:S04]  /*60e10*/  LDL.LU R43, [R1+0x3b34] ;  /* 0x003b3400012b7983 */ /* 0x000e680000300800 */
[----:B------:R-:W4:Y:S04]  /*60e20*/  LDL.LU R41, [R1+0x1640] ;  /* 0x0016400001297983 */ /* 0x000f280000300800 */
[----:B------:R-:W4:Y:S04]  /*60e30*/  LDL.LU R40, [R1+0x3ad0] ;  /* 0x003ad00001287983 */ /* 0x000f280000300800 */
[----:B------:R-:W4:Y:S04]  /*60e40*/  LDL.LU R6, [R1+0x1648] ;  /* 0x0016480001067983 */ /* 0x000f280000300800 */
[----:B------:R-:W4:Y:S04]  /*60e50*/  LDL.LU R7, [R1+0x3ad4] ;  /* 0x003ad40001077983 */ /* 0x000f280000300800 */
        /* <DEDUP_REMOVED lines=8> */
[----:B------:R-:W-:Y:S04]  /*60ee0*/  STL.64 [R1+0x15f0], R84 ;  /* 0x0015f05401007387 */ /* 0x000fe80000100a00 */
[----:B------:R0:W-:Y:S04]  /*60ef0*/  STL.64 [R1+0x55c8], R84 ;  /* 0x0055c85401007387 */ /* 0x0001e80000100a00 */
[----:B------:R-:W-:Y:S04]  /*60f00*/  STL.64 [R1+0x15f8], R22 ;  /* 0x0015f81601007387 */ /* 0x000fe80000100a00 */
[----:B------:R0:W-:Y:S04]  /*60f10*/  STL.64 [R1+0x55d0], R22 ;  /* 0x0055d01601007387 */ /* 0x0001e80000100a00 */
[----:B------:R-:W-:Y:S04]  /*60f20*/  STL.64 [R1+0x1600], R36 ;  /* 0x0016002401007387 */ /* 0x000fe80000100a00 */
[----:B------:R0:W-:Y:S01]  /*60f30*/  STL.64 [R1+0x55d8], R36 ;  /* 0x0055d82401007387 */ /* 0x0001e20000100a00 */
[----:B------:R-:W-:-:S02]  /*60f40*/  IMAD.MOV.U32 R34, RZ, RZ, R24 ;  /* 0x000000ffff227224 */ /* 0x000fc400078e0018 */
[----:B------:R-:W-:Y:S02]  /*60f50*/  IMAD.MOV.U32 R35, RZ, RZ, R25 ;  /* 0x000000ffff237224 */ /* 0x000fe400078e0019 */
[----:B0-----:R-:W-:Y:S02]  /*60f60*/  IMAD.MOV.U32 R3, RZ, RZ, R39 ;  /* 0x000000ffff037224 */ /* 0x001fe400078e0027 */
[----:B--2---:R-:W-:Y:S01]  /*60f70*/  IMAD.MOV.U32 R2, RZ, RZ, R38 ;  /* 0x000000ffff027224 */ /* 0x004fe200078e0026 */
[----:B------:R-:W2:Y:S04]  /*60f80*/  LDL.LU R39, [R1+0x1658] ;  /* 0x0016580001277983 */ /* 0x000ea80000300800 */
[----:B------:R-:W2:Y:S04]  /*60f90*/  LDL.LU R38, [R1+0x3adc] ;  /* 0x003adc0001267983 */ /* 0x000ea80000300800 */
[----:B------:R-:W2:Y:S04]  /*60fa0*/  LDL.LU R8, [R1+0x1660] ;  /* 0x0016600001087983 */ /* 0x000ea80000300800 */
[----:B------:R-:W2:Y:S04]  /*60fb0*/  LDL.LU R9, [R1+0x3ae0] ;  /* 0x003ae00001097983 */ /* 0x000ea80000300800 */
[----:B------:R-:W2:Y:S04]  /*60fc0*/  LDL.LU R25, [R1+0x1668] ;  /* 0x0016680001197983 */ /* 0x000ea80000300800 */
[----:B------:R-:W2:Y:S04]  /*60fd0*/  LDL.LU R24, [R1+0x3ae4] ;  /* 0x003ae40001187983 */ /* 0x000ea80000300800 */
[----:B------:R-:W-:Y:S04]  /*60fe0*/  STL.64 [R1+0x1608], R34 ;  /* 0x0016082201007387 */ /* 0x000fe80000100a00 */
[----:B------:R0:W-:Y:S01]  /*60ff0*/  STL.64 [R1+0x55e0], R34 ;  /* 0x0055e02201007387 */ /* 0x0001e20000100a00 */
[----:B----4-:R-:W-:-:S03]  /*61000*/  IMAD.MOV.U32 R89, RZ, RZ, R4 ;  /* 0x000000ffff597224 */ /* 0x010fc600078e0004 */
[----:B------:R-:W4:Y:S01]  /*61010*/  LDL.LU R4, [R1+0x1670] ;  /* 0x0016700001047983 */ /* 0x000f220000300800 */
[----:B------:R-:W-:-:S03]  /*61020*/  IMAD.MOV.U32 R88, RZ, RZ, R5 ;  /* 0x000000ffff587224 */ /* 0x000fc600078e0005 */
[----:B------:R-:W4:Y:S01]  /*61030*/  LDL.LU R5, [R1+0x3ae8] ;  /* 0x003ae80001057983 */ /* 0x000f220000300800 */
[----:B------:R-:W-:Y:S02]  /*61040*/  IMAD.MOV.U32 R10, RZ, RZ, R44 ;  /* 0x000000ffff0a7224 */ /* 0x000fe400078e002c */
[----:B------:R-:W-:Y:S01]  /*61050*/  IMAD.MOV.U32 R11, RZ, RZ, R45 ;  /* 0x000000ffff0b7224 */ /* 0x000fe200078e002d */
[----:B------:R-:W-:Y:S01]  /*61060*/  STL.64 [R1+0x1610], R2 ;  /* 0x0016100201007387 */ /* 0x000fe20000100a00 */
[----:B-1----:R-:W-:Y:S02]  /*61070*/  IMAD.MOV.U32 R20, RZ, RZ, R43 ;  /* 0x000000ffff147224 */ /* 0x002fe400078e002b */
[----:B------:R-:W-:Y:S01]  /*61080*/  IMAD.MOV.U32 R21, RZ, RZ, R42 ;  /* 0x000000ffff157224 */ /* 0x000fe200078e002a */
[----:B------:R1:W-:Y:S04]  /*61090*/  STL.64 [R1+0x55f0], R2 ;  /* 0x0055f00201007387 */ /* 0x0003e80000100a00 */
[----:B------:R-:W-:Y:S04]  /*610a0*/  STL.64 [R1+0x1620], R10 ;  /* 0x0016200a01007387 */ /* 0x000fe80000100a00 */
[----:B------:R-:W-:Y:S04]  /*610b0*/  STL.64 [R1+0x1618], R88 ;  /* 0x0016185801007387 */ /* 0x000fe80000100a00 */
[----:B------:R-:W-:Y:S04]  /*610c0*/  STL.64 [R1+0x5600], R88 ;  /* 0x0056005801007387 */ /* 0x000fe80000100a00 */
[----:B------:R-:W-:Y:S04]  /*610d0*/  STL.64 [R1+0x1638], R20 ;  /* 0x0016381401007387 */ /* 0x000fe80000100a00 */
[----:B------:R-:W-:Y:S01]  /*610e0*/  STL.64 [R1+0x5608], R20 ;  /* 0x0056081401007387 */ /* 0x000fe20000100a00 */
[----:B------:R-:W-:-:S02]  /*610f0*/  IMAD.MOV.U32 R87, RZ, RZ, R41 ;  /* 0x000000ffff577224 */ /* 0x000fc400078e0029 */
[----:B------:R-:W-:Y:S02]  /*61100*/  IMAD.MOV.U32 R86, RZ, RZ, R40 ;  /* 0x000000ffff567224 */ /* 0x000fe400078e0028 */
[----:B------:R-:W-:Y:S02]  /*61110*/  IMAD.MOV.U32 R72, RZ, RZ, R7 ;  /* 0x000000ffff487224 */ /* 0x000fe400078e0007 */
[----:B------:R-:W-:Y:S02]  /*61120*/  IMAD.MOV.U32 R73, RZ, RZ, R6 ;  /* 0x000000ffff497224 */ /* 0x000fe400078e0006 */
[----:B---3--:R-:W-:Y:S01]  /*61130*/  IMAD.MOV.U32 R33, RZ, RZ, R12 ;  /* 0x000000ffff217224 */ /* 0x008fe200078e000c */
[----:B------:R-:W-:Y:S01]  /*61140*/  MOV R32, R13 ;  /* 0x0000000d00207202 */ /* 0x000fe20000000f00 */
[----:B------:R-:W3:Y:S04]  /*61150*/  LDL.LU R12, [R1+0x1678] ;  /* 0x00167800010c7983 */ /* 0x000ee80000300800 */
[----:B------:R-:W3:Y:S04]  /*61160*/  LDL.LU R13, [R1+0x3aec] ;  /* 0x003aec00010d7983 */ /* 0x000ee80000300800 */
[----:B------:R-:W3:Y:S04]  /*61170*/  LDL.LU R41, [R1+0x1680] ;  /* 0x0016800001297983 */ /* 0x000ee80000300800 */
[----:B------:R-:W3:Y:S04]  /*61180*/  LDL.LU R40, [R1+0x3af0] ;  /* 0x003af00001287983 */ /* 0x000ee80000300800 */
[----:B------:R-:W3:Y:S04]  /*61190*/  LDL.LU R6, [R1+0x1698] ;  /* 0x0016980001067983 */ /* 0x000ee80000300800 */
[----:B------:R-:W3:Y:S04]  /*611a0*/  LDL.LU R7, [R1+0x3afc] ;  /* 0x003afc0001077983 */ /* 0x000ee80000300800 */
[----:B------:R-:W-:Y:S04]  /*611b0*/  STL.64 [R1+0x1640], R86 ;  /* 0x0016405601007387 */ /* 0x000fe80000100a00 */
[----:B------:R-:W-:Y:S04]  /*611c0*/  STL.64 [R1+0x5610], R86 ;  /* 0x0056105601007387 */ /* 0x000fe80000100a00 */
[----:B------:R-:W-:Y:S04]  /*611d0*/  STL.64 [R1+0x1648], R72 ;  /* 0x0016484801007387 */ /* 0x000fe80000100a00 */
[----:B------:R-:W-:Y:S01]  /*611e0*/  STL.64 [R1+0x5618], R72 ;  /* 0x0056184801007387 */ /* 0x000fe20000100a00 */
[----:B--2---:R-:W-:-:S02]  /*611f0*/  IMAD.MOV.U32 R19, RZ, RZ, R39 ;  /* 0x000000ffff137224 */ /* 0x004fc400078e0027 */
[----:B------:R-:W-:Y:S01]  /*61200*/  IMAD.MOV.U32 R18, RZ, RZ, R38 ;  /* 0x000000ffff127224 */ /* 0x000fe200078e0026 */
[----:B------:R-:W2:Y:S04]  /*61210*/  LDL.LU R39, [R1+0x16a0] ;  /* 0x0016a00001277983 */ /* 0x000ea80000300800 */
[----:B------:R-:W2:Y:S04]  /*61220*/  LDL.LU R38, [R1+0x3a98] ;  /* 0x003a980001267983 */ /* 0x000ea80000300800 */
[----:B------:R-:W-:Y:S04]  /*61230*/  STL.64 [R1+0x1650], R32 ;  /* 0x0016502001007387 */ /* 0x000fe80000100a00 */
[----:B------:R-:W-:Y:S04]  /*61240*/  STL.64 [R1+0x5620], R32 ;  /* 0x0056202001007387 */ /* 0x000fe80000100a00 */
[----:B------:R-:W-:Y:S04]  /*61250*/  STL.64 [R1+0x1658], R18 ;  /* 0x0016581201007387 */ /* 0x000fe80000100a00 */
[----:B------:R-:W-:Y:S01]  /*61260*/  STL.64 [R1+0x5628], R18 ;  /* 0x0056281201007387 */ /* 0x000fe20000100a00 */
[----:B----4-:R-:W-:-:S03]  /*61270*/  IMAD.MOV.U32 R81, RZ, RZ, R4 ;  /* 0x000000ffff517224 */ /* 0x010fc600078e0004 */
[----:B------:R-:W0:Y:S01]  /*61280*/  LDL.LU R4, [R1+0x16a8] ;  /* 0x0016a80001047983 */ /* 0x000e220000300800 */
[----:B------:R-:W-:-:S03]  /*61290*/  IMAD.MOV.U32 R80, RZ, RZ, R5 ;  /* 0x000000ffff507224 */ /* 0x000fc600078e0005 */
[----:B------:R-:W4:Y:S04]  /*612a0*/  LDL.LU R5, [R1+0x3a9c] ;  /* 0x003a9c0001057983 */ /* 0x000f280000300800 */
[----:B------:R-:W1:Y:S04]  /*612b0*/  LDL.LU R45, [R1+0x16b0] ;  /* 0x0016b000012d7983 */ /* 0x000e680000300800 */
        /* <DEDUP_REMOVED lines=14> */
[----:B------:R-:W-:Y:S01]  /*613a0*/  STL.64 [R1+0x5638], R78 ;  /* 0x0056384e01007387 */ /* 0x000fe20000100a00 */
[----:B---3--:R-:W-:-:S02]  /*613b0*/  IMAD.MOV.U32 R91, RZ, RZ, R12 ;  /* 0x000000ffff5b7224 */ /* 0x008fc400078e000c */
        /* <DEDUP_REMOVED lines=13> */
[----:B------:R-:W3:Y:S04]  /*61490*/  LDL.LU R6, [R1+0x16e0] ;  /* 0x0016e00001067983 */ /* 0x000ee80000300800 */
[----:B------:R-:W3:Y:S01]  /*614a0*/  LDL.LU R7, [R1+0x3ab8] ;  /* 0x003ab80001077983 */ /* 0x000ee20000300800 */
        /* <DEDUP_REMOVED lines=8> */
[----:B0-----:R-:W-:-:S03]  /*61530*/  IMAD.MOV.U32 R35, RZ, RZ, R4 ;  /* 0x000000ffff237224 */ /* 0x001fc600078e0004 */
[----:B------:R-:W2:Y:S01]  /*61540*/  LDL.LU R4, [R1+0x1700] ;  /* 0x0017000001047983 */ /* 0x000ea20000300800 */
[----:B----4-:R-:W-:Y:S02]  /*61550*/  IMAD.MOV.U32 R34, RZ, RZ, R5 ;  /* 0x000000ffff227224 */ /* 0x010fe400078e0005 */
[----:B-1----:R-:W-:Y:S01]  /*61560*/  IMAD.MOV.U32 R3, RZ, RZ, R45 ;  /* 0x000000ffff037224 */ /* 0x002fe200078e002d */
[----:B------:R-:W4:Y:S01]  /*61570*/  LDL.LU R5, [R1+0x3a60] ;  /* 0x003a600001057983 */ /* 0x000f220000300800 */
[----:B------:R-:W-:-:S03]  /*61580*/  IMAD.MOV.U32 R2, RZ, RZ, R44 ;  /* 0x000000ffff027224 */ /* 0x000fc600078e002c */
[----:B------:R-:W-:Y:S01]  /*61590*/  STL.64 [R1+0x16a0], R36 ;  /* 0x0016a02401007387 */ /* 0x000fe20000100a00 */
[----:B------:R-:W-:Y:S02]  /*615a0*/  IMAD.MOV.U32 R64, RZ, RZ, R43 ;  /* 0x000000ffff407224 */ /* 0x000fe400078e002b */
[----:B------:R-:W-:Y:S01]  /*615b0*/  IMAD.MOV.U32 R65, RZ, RZ, R42 ;  /* 0x000000ffff417224 */ /* 0x000fe200078e002a */
[----:B------:R-:W-:Y:S04]  /*615c0*/  STL.64 [R1+0x5660], R36 ;  /* 0x0056602401007387 */ /* 0x000fe80000100a00 */
[----:B------:R-:W-:Y:S04]  /*615d0*/  STL.64 [R1+0x16a8], R34 ;  /* 0x0016a82201007387 */ /* 0x000fe80000100a00 */
[----:B------:R0:W-:Y:S04]  /*615e0*/  STL.64 [R1+0x16b0], R2 ;  /* 0x0016b00201007387 */ /* 0x0001e80000100a00 */
[----:B------:R-:W-:Y:S04]  /*615f0*/  STL.64 [R1+0x5668], R34 ;  /* 0x0056682201007387 */ /* 0x000fe80000100a00 */
[----:B------:R-:W-:Y:S04]  /*61600*/  STL.64 [R1+0x16b8], R64 ;  /* 0x0016b84001007387 */ /* 0x000fe80000100a00 */
[----:B------:R-:W-:Y:S04]  /*61610*/  STL.64 [R1+0x5670], R64 ;  /* 0x0056704001007387 */ /* 0x000fe80000100a00 */
[----:B------:R-:W4:Y:S04]  /*61620*/  LDL.LU R42, [R1+0x1708] ;  /* 0x00170800012a7983 */ /* 0x000f280000300800 */
[----:B------:R-:W4:Y:S01]  /*61630*/  LDL.LU R43, [R1+0x3a64] ;  /* 0x003a6400012b7983 */ /* 0x000f220000300800 */
[----:B------:R-:W-:Y:S01]  /*61640*/  IMAD.MOV.U32 R63, RZ, RZ, R25 ;  /* 0x000000ffff3f7224 */ /* 0x000fe200078e0019 */
[----:B------:R-:W-:Y:S01]  /*61650*/  MOV R62, R24 ;  /* 0x00000018003e7202 */ /* 0x000fe20000000f00 */
[----:B0-----:R-:W-:-:S02]  /*61660*/  IMAD.MOV.U32 R3, RZ, RZ, R8 ;  /* 0x000000ffff037224 */ /* 0x001fc400078e0008 */
[----:B------:R-:W-:Y:S01]  /*61670*/  IMAD.MOV.U32 R2, RZ, RZ, R9 ;  /* 0x000000ffff027224 */ /* 0x000fe200078e0009 */
        /* <DEDUP_REMOVED lines=9> */
[----:B------:R0:W-:Y:S01]  /*61710*/  STL.64 [R1+0x5678], R2 ;  /* 0x0056780201007387 */ /* 0x0001e20000100a00 */
[----:B------:R-:W-:-:S03]  /*61720*/  IMAD.MOV.U32 R21, RZ, RZ, R41 ;  /* 0x000000ffff157224 */ /* 0x000fc600078e0029 */
[----:B------:R-:W-:Y:S01]  /*61730*/  STL.64 [R1+0x16c8], R62 ;  /* 0x0016c83e01007387 */ /* 0x000fe20000100a00 */
[----:B------:R-:W-:-:S03]  /*61740*/  IMAD.MOV.U32 R20, RZ, RZ, R40 ;  /* 0x000000ffff147224 */ /* 0x000fc600078e0028 */
[----:B------:R-:W-:Y:S04]  /*61750*/  STL.64 [R1+0x5680], R62 ;  /* 0x0056803e01007387 */ /* 0x000fe80000100a00 */
        /* <DEDUP_REMOVED lines=8> */
[----:B------:R-:W3:Y:S04]  /*617e0*/  LDL.LU R6, [R1+0x1730] ;  /* 0x0017300001067983 */ /* 0x000ee80000300800 */
[----:B------:R-:W3:Y:S01]  /*617f0*/  LDL.LU R7, [R1+0x3a78] ;  /* 0x003a780001077983 */ /* 0x000ee20000300800 */
[----:B--2---:R-:W-:Y:S02]  /*61800*/  IMAD.MOV.U32 R73, RZ, RZ, R39 ;  /* 0x000000ffff497224 */ /* 0x004fe400078e0027 */
[----:B------:R-:W-:Y:S01]  /*61810*/  IMAD.MOV.U32 R72, RZ, RZ, R38 ;  /* 0x000000ffff487224 */ /* 0x000fe200078e0026 */
[----:B------:R-:W2:Y:S04]  /*61820*/  LDL.LU R39, [R1+0x1738] ;  /* 0x0017380001277983 */ /* 0x000ea80000300800 */
[----:B------:R-:W2:Y:S01]  /*61830*/  LDL.LU R38, [R1+0x3a7c] ;  /* 0x003a7c0001267983 */ /* 0x000ea20000300800 */
[----:B------:R-:W-:-:S03]  /*61840*/  IMAD.MOV.U32 R33, RZ, RZ, R4 ;  /* 0x000000ffff217224 */ /* 0x000fc600078e0004 */
[----:B------:R-:W2:Y:S01]  /*61850*/  LDL.LU R4, [R1+0x1740] ;  /* 0x0017400001047983 */ /* 0x000ea20000300800 */
[----:B----4-:R-:W-:-:S03]  /*61860*/  IMAD.MOV.U32 R32, RZ, RZ, R5 ;  /* 0x000000ffff207224 */ /* 0x010fc600078e0005 */
[----:B------:R-:W4:Y:S04]  /*61870*/  LDL.LU R5, [R1+0x3a80] ;  /* 0x003a800001057983 */ /* 0x000f280000300800 */
[----:B------:R-:W-:Y:S04]  /*61880*/  STL.64 [R1+0x16e0], R86 ;  /* 0x0016e05601007387 */ /* 0x000fe80000100a00 */
        /* <DEDUP_REMOVED lines=9> */
[----:B------:R-:W0:Y:S04]  /*61920*/  LDL.LU R45, [R1+0x1758] ;  /* 0x00175800012d7983 */ /* 0x000e280000300800 */
[----:B------:R-:W4:Y:S04]  /*61930*/  LDL.LU R44, [R1+0x3a8c] ;  /* 0x003a8c00012c7983 */ /* 0x000f280000300800 */
[----:B------:R-:W4:Y:S01]  /*61940*/  LDL.LU R42, [R1+0x1760] ;  /* 0x00176000012a7983 */ /* 0x000f220000300800 */
[----:B------:R-:W-:-:S03]  /*61950*/  IMAD.MOV.U32 R71, RZ, RZ, R8 ;  /* 0x000000ffff477224 */ /* 0x000fc600078e0008 */
        /* <DEDUP_REMOVED lines=8> */
[----:B---3--:R-:W-:Y:S02]  /*619e0*/  IMAD.MOV.U32 R81, RZ, RZ, R12 ;  /* 0x000000ffff517224 */ /* 0x008fe400078e000c */
        /* <DEDUP_REMOVED lines=8> */
[----:B------:R-:W-:Y:S01]  /*61a70*/  STL.64 [R1+0x56d8], R80 ;  /* 0x0056d85001007387 */ /* 0x000fe20000100a00 */
[----:B------:R-:W-:-:S02]  /*61a80*/  IMAD.MOV.U32 R91, RZ, RZ, R41 ;  /* 0x000000ffff5b7224 */ /* 0x000fc400078e0029 */
[----:B------:R-:W-:-:S05]  /*61a90*/  IMAD.MOV.U32 R90, RZ, RZ, R40 ;  /* 0x000000ffff5a7224 */ /* 0x000fca00078e0028 */
        /* <DEDUP_REMOVED lines=14> */
[----:B----4-:R-:W-:-:S03]  /*61b80*/  MOV R36, R5 ;  /* 0x0000000500247202 */ /* 0x010fc60000000f00 */
[----:B------:R-:W4:Y:S04]  /*61b90*/  LDL.LU R5, [R1+0x3a44] ;  /* 0x003a440001057983 */ /* 0x000f280000300800 */
[----:B------:R-:W-:Y:S04]  /*61ba0*/  STL.64 [R1+0x1730], R84 ;  /* 0x0017305401007387 */ /* 0x000fe80000100a00 */
[----:B------:R-:W-:Y:S04]  /*61bb0*/  STL.64 [R1+0x56e8], R84 ;  /* 0x0056e85401007387 */ /* 0x000fe80000100a00 */
        /* <DEDUP_REMOVED lines=8> */
[----:B------:R0:W-:Y:S04]  /*61c40*/  STL.64 [R1+0x1758], R2 ;  /* 0x0017580201007387 */ /* 0x0001e80000100a00 */
        /* <DEDUP_REMOVED lines=9> */
[----:B------:R-:W4:Y:S01]  /*61ce0*/  LDL.LU R24, [R1+0x39f0] ;  /* 0x0039f00001187983 */ /* 0x000f220000300800 */
[----:B---3--:R-:W-:-:S02]  /*61cf0*/  IMAD.MOV.U32 R63, RZ, RZ, R12 ;  /* 0x000000ffff3f7224 */ /* 0x008fc400078e000c */
        /* <DEDUP_REMOVED lines=11> */
[----:B------:R-:W-:-:S02]  /*61db0*/  IMAD.MOV.U32 R89, RZ, RZ, R41 ;  /* 0x000000ffff597224 */ /* 0x000fc400078e0029 */
[----:B------:R-:W-:Y:S01]  /*61dc0*/  IMAD.MOV.U32 R88, RZ, RZ, R40 ;  /* 0x000000ffff587224 */ /* 0x000fe200078e0028 */
        /* <DEDUP_REMOVED lines=30> */
[----:B------:R-:W-:Y:S02]  /*61fb0*/  IMAD.MOV.U32 R57, RZ, RZ, R25 ;  /* 0x000000ffff397224 */ /* 0x000fe400078e0019 */
[----:B------:R-:W-:Y:S01]  /*61fc0*/  IMAD.MOV.U32 R56, RZ, RZ, R24 ;  /* 0x000000ffff387224 */ /* 0x000fe200078e0018 */
[----:B------:R-:W0:Y:S04]  /*61fd0*/  LDL.LU R25, [R1+0x1800] ;  /* 0x0018000001197983 */ /* 0x000e280000300800 */
[----:B------:R-:W4:Y:S01]  /*61fe0*/  LDL.LU R24, [R1+0x3a10] ;  /* 0x003a100001187983 */ /* 0x000f220000300800 */
[----:B---3--:R-:W-:Y:S01]  /*61ff0*/  IMAD.MOV.U32 R19, RZ, RZ, R12 ;  /* 0x000000ffff137224 */ /* 0x008fe200078e000c */
[----:B------:R-:W-:-:S02]  /*62000*/  MOV R18, R13 ;  /* 0x0000000d00127202 */ /* 0x000fc40000000f00 */
        /* <DEDUP_REMOVED lines=34> */
[----:B------:R-:W-:-:S03]  /*62230*/  IMAD.MOV.U32 R85, RZ, RZ, R42 ;  /* 0x000000ffff557224 */ /* 0x000fc600078e002a */
[----:B------:R-:W4:Y:S01]  /*62240*/  LDL.LU R42, [R1+0x1840] ;  /* 0x00184000012a7983 */ /* 0x000f220000300800 */
[----:B------:R-:W-:Y:S02]  /*62250*/  IMAD.MOV.U32 R84, RZ, RZ, R43 ;  /* 0x000000ffff547224 */ /* 0x000fe400078e002b */
[----:B0-----:R-:W-:Y:S02]  /*62260*/  IMAD.MOV.U32 R3, RZ, RZ, R25 ;  /* 0x000000ffff037224 */ /* 0x001fe400078e0019 */
[----:B------:R-:W-:-:S05]  /*62270*/  IMAD.MOV.U32 R2, RZ, RZ, R24 ;  /* 0x000000ffff027224 */ /* 0x000fca00078e0018 */
[----:B------:R2:W-:Y:S04]  /*62280*/  STL.64 [R1+0x1800], R2 ;  /* 0x0018000201007387 */ /* 0x0005e80000100a00 */
[----:B------:R-:W4:Y:S01]  /*62290*/  LDL.LU R43, [R1+0x39c8] ;  /* 0x0039c800012b7983 */ /* 0x000f220000300800 */
[----:B------:R-:W-:Y:S02]  /*622a0*/  IMAD.MOV.U32 R23, RZ, RZ, R8 ;  /* 0x000000ffff177224 */ /* 0x000fe400078e0008 */
        /* <DEDUP_REMOVED lines=36> */
[----:B------:R0:W-:Y:S04]  /*624f0*/  STL.64 [R1+0x57b8], R2 ;  /* 0x0057b80201007387 */ /* 0x0001e80000100a00 */
[----:B------:R-:W-:Y:S04]  /*62500*/  STL.64 [R1+0x1838], R62 ;  /* 0x0018383e01007387 */ /* 0x000fe80000100a00 */
[----:B------:R-:W-:Y:S01]  /*62510*/  STL.64 [R1+0x57c0], R62 ;  /* 0x0057c03e01007387 */ /* 0x000fe20000100a00 */
[----:B------:R-:W-:Y:S01]  /*62520*/  IMAD.MOV.U32 R89, RZ, RZ, R42 ;  /* 0x000000ffff597224 */ /* 0x000fe200078e002a */
[----:B------:R-:W-:-:S05]  /*62530*/  MOV R88, R43 ;  /* 0x0000002b00587202 */ /* 0x000fca0000000f00 */
[----:B------:R-:W-:Y:S04]  /*62540*/  STL.64 [R1+0x1840], R88 ;  /* 0x0018405801007387 */ /* 0x000fe80000100a00 */
[----:B------:R-:W-:Y:S04]  /*62550*/  STL.64 [R1+0x57c8], R88 ;  /* 0x0057c85801007387 */ /* 0x000fe80000100a00 */
        /* <DEDUP_REMOVED lines=24> */
[----:B------:R-:W0:Y:S04]  /*626e0*/  LDL.LU R45, [R1+0x18b0] ;  /* 0x0018b000012d7983 */ /* 0x000e280000300800 */
[----:B------:R-:W3:Y:S04]  /*626f0*/  LDL.LU R44, [R1+0x3998] ;  /* 0x00399800012c7983 */ /* 0x000ee80000300800 */
[----:B------:R-:W3:Y:S01]  /*62700*/  LDL.LU R41, [R1+0x18b8] ;  /* 0x0018b80001297983 */ /* 0x000ee20000300800 */
[----:B------:R-:W-:-:S03]  /*62710*/  IMAD.MOV.U32 R55, RZ, RZ, R6 ;  /* 0x000000ffff377224 */ /* 0x000fc600078e0006 */
[----:B------:R-:W3:Y:S01]  /*62720*/  LDL.LU R40, [R1+0x399c] ;  /* 0x00399c0001287983 */ /* 0x000ee20000300800 */
[----:B------:R-:W-:-:S03]  /*62730*/  IMAD.MOV.U32 R54, RZ, RZ, R7 ;  /* 0x000000ffff367224 */ /* 0x000fc600078e0007 */
        /* <DEDUP_REMOVED lines=42> */
[----:B------:R-:W-:Y:S01]  /*629e0*/  IMAD.MOV.U32 R49, RZ, RZ, R41 ;  /* 0x000000ffff317224 */ /* 0x000fe200078e0029 */
[----:B------:R-:W-:Y:S02]  /*629f0*/  MOV R48, R40 ;  /* 0x0000002800307202 */ /* 0x000fe40000000f00 */
[----:B------:R3:W-:Y:S04]  /*62a00*/  STL.64 [R1+0x18b0], R2 ;  /* 0x0018b00201007387 */ /* 0x0007e80000100a00 */
        /* <DEDUP_REMOVED lines=45> */
[----:B------:R0:W-:Y:S01]  /*62ce0*/  STL.64 [R1+0x5870], R2 ;  /* 0x0058700201007387 */ /* 0x0001e20000100a00 */
[----:B------:R-:W-:-:S02]  /*62cf0*/  IMAD.MOV.U32 R63, RZ, RZ, R41 ;  /* 0x000000ffff3f7224 */ /* 0x000fc400078e0029 */
[----:B------:R-:W-:Y:S01]  /*62d00*/  IMAD.MOV.U32 R62, RZ, RZ, R40 ;  /* 0x000000ffff3e7224 */ /* 0x000fe200078e0028 */
        /* <DEDUP_REMOVED lines=22> */
[----:B------:R-:W4:Y:S04]  /*62e70*/  LDL.LU R45, [R1+0x1978] ;  /* 0x00197800012d7983 */ /* 0x000f280000300800 */
[----:B------:R-:W0:Y:S01]  /*62e80*/  LDL.LU R44, [R1+0x392c] ;  /* 0x00392c00012c7983 */ /* 0x000e220000300800 */
[----:B------:R-:W-:-:S02]  /*62e90*/  IMAD.MOV.U32 R73, RZ, RZ, R42 ;  /* 0x000000ffff497224 */ /* 0x000fc400078e002a */
[----:B------:R-:W-:Y:S01]  /*62ea0*/  IMAD.MOV.U32 R72, RZ, RZ, R43 ;  /* 0x000000ffff487224 */ /* 0x000fe200078e002b */
[----:B------:R-:W4:Y:S01]  /*62eb0*/  LDL.LU R42, [R1+0x1980] ;  /* 0x00198000012a7983 */ /* 0x000f220000300800 */
[----:B------:R-:W-:-:S03]  /*62ec0*/  IMAD.MOV.U32 R33, RZ, RZ, R8 ;  /* 0x000000ffff217224 */ /* 0x000fc600078e0008 */
[----:B------:R-:W4:Y:S01]  /*62ed0*/  LDL.LU R43, [R1+0x3930] ;  /* 0x00393000012b7983 */ /* 0x000f220000300800 */
[----:B------:R-:W-:-:S03]  /*62ee0*/  MOV R32, R9 ;  /* 0x0000000900207202 */ /* 0x000fc60000000f00 */
        /* <DEDUP_REMOVED lines=44> */
[----:B------:R0:W-:Y:S01]  /*631b0*/  STL.64 [R1+0x1978], R2 ;  /* 0x0019780201007387 */ /* 0x0001e20000100a00 */
        /* <DEDUP_REMOVED lines=10> */
[----:B------:R-:W0:Y:S04]  /*63260*/  LDL.LU R25, [R1+0x19e0] ;  /* 0x0019e00001197983 */ /* 0x000e280000300800 */
        /* <DEDUP_REMOVED lines=18> */
[----:B------:R-:W-:-:S03]  /*63390*/  MOV R30, R7 ;  /* 0x00000007001e7202 */ /* 0x000fc60000000f00 */
        /* <DEDUP_REMOVED lines=21> */
[----:B0-----:R-:W-:-:S03]  /*634f0*/  IMAD.MOV.U32 R3, RZ, RZ, R25 ;  /* 0x000000ffff037224 */ /* 0x001fc600078e0019 */
[----:B------:R-:W4:Y:S01]  /*63500*/  LDL.LU R9, [R1+0x38b0] ;  /* 0x0038b00001097983 */ /* 0x000f220000300800 */
[----:B------:R-:W-:-:S03]  /*63510*/  IMAD.MOV.U32 R2, RZ, RZ, R24 ;  /* 0x000000ffff027224 */ /* 0x000fc600078e0018 */
[----:B------:R-:W4:Y:S04]  /*63520*/  LDL.LU R25, [R1+0x1a28] ;  /* 0x001a280001197983 */ /* 0x000f280000300800 */
[----:B------:R-:W4:Y:S01]  /*63530*/  LDL.LU R24, [R1+0x38b4] ;  /* 0x0038b40001187983 */ /* 0x000f220000300800 */
[----:B---3--:R-:W-:-:S03]  /*63540*/  IMAD.MOV.U32 R63, RZ, RZ, R12 ;  /* 0x000000ffff3f7224 */ /* 0x008fc600078e000c */
[----:B------:R-:W3:Y:S01]  /*63550*/  LDL.LU R12, [R1+0x1a30] ;  /* 0x001a3000010c7983 */ /* 0x000ee20000300800 */
[----:B------:R-:W-:-:S03]  /*63560*/  IMAD.MOV.U32 R62, RZ, RZ, R13 ;  /* 0x000000ffff3e7224 */ /* 0x000fc600078e000d */
[----:B------:R-:W3:Y:S01]  /*63570*/  LDL.LU R13, [R1+0x38b8] ;  /* 0x0038b800010d7983 */ /* 0x000ee20000300800 */
[----:B------:R-:W-:Y:S02]  /*63580*/  IMAD.MOV.U32 R34, RZ, RZ, R43 ;  /* 0x000000ffff227224 */ /* 0x000fe400078e002b */
[----:B------:R-:W-:-:S05]  /*63590*/  IMAD.MOV.U32 R35, RZ, RZ, R42 ;  /* 0x000000ffff237224 */ /* 0x000fca00078e002a */
        /* <DEDUP_REMOVED lines=20> */
[----:B------:R-:W-:Y:S02]  /*636e0*/  IMAD.MOV.U32 R88, RZ, RZ, R40 ;  /* 0x000000ffff587224 */ /* 0x000fe400078e0028 */
[----:B------:R-:W-:Y:S02]  /*636f0*/  IMAD.MOV.U32 R89, RZ, RZ, R41 ;  /* 0x000000ffff597224 */ /* 0x000fe400078e0029 */
[----:B----4-:R-:W-:Y:S02]  /*63700*/  IMAD.MOV.U32 R72, RZ, RZ, R5 ;  /* 0x000000ffff487224 */ /* 0x010fe400078e0005 */
        /* <DEDUP_REMOVED lines=9> */
[----:B------:R-:W0:Y:S04]  /*637a0*/  LDL.LU R45, [R1+0x1a68] ;  /* 0x001a6800012d7983 */ /* 0x000e280000300800 */
        /* <DEDUP_REMOVED lines=11> */
[----:B---3--:R-:W-:Y:S01]  /*63860*/  IMAD.MOV.U32 R57, RZ, RZ, R12 ;  /* 0x000000ffff397224 */ /* 0x008fe200078e000c */
[----:B------:R-:W-:Y:S02]  /*63870*/  MOV R56, R13 ;  /* 0x0000000d00387202 */ /* 0x000fe40000000f00 */
        /* <DEDUP_REMOVED lines=27> */
[----:B------:R-:W-:Y:S01]  /*63a30*/  STL.64 [R1+0x5988], R70 ;  /* 0x0059884601007387 */ /* 0x000fe20000100a00 */
[----:B0-----:R-:W-:Y:S02]  /*63a40*/  IMAD.MOV.U32 R3, RZ, RZ, R45 ;  /* 0x000000ffff037224 */ /* 0x001fe400078e002d */
[----:B------:R-:W-:-:S02]  /*63a50*/  IMAD.MOV.U32 R2, RZ, RZ, R44 ;  /* 0x000000ffff027224 */ /* 0x000fc400078e002c */
[----:B------:R-:W-:-:S03]  /*63a60*/  IMAD.MOV.U32 R91, RZ, RZ, R41 ;  /* 0x000000ffff5b7224 */ /* 0x000fc600078e0029 */
[----:B------:R0:W-:Y:S04]  /*63a70*/  STL.64 [R1+0x1a68], R2 ;  /* 0x001a680201007387 */ /* 0x0001e80000100a00 */
[----:B------:R-:W-:Y:S04]  /*63a80*/  STL.64 [R1+0x1a58], R78 ;  /* 0x001a584e01007387 */ /* 0x000fe80000100a00 */
[----:B------:R-:W-:Y:S04]  /*63a90*/  STL.64 [R1+0x5990], R78 ;  /* 0x0059904e01007387 */ /* 0x000fe80000100a00 */
[----:B------:R-:W-:Y:S04]  /*63aa0*/  STL.64 [R1+0x1a60], R80 ;  /* 0x001a605001007387 */ /* 0x000fe80000100a00 */
[----:B------:R-:W-:Y:S01]  /*63ab0*/  STL.64 [R1+0x5998], R80 ;  /* 0x0059985001007387 */ /* 0x000fe20000100a00 */
[----:B------:R-:W-:-:S03]  /*63ac0*/  IMAD.MOV.U32 R90, RZ, RZ, R40 ;  /* 0x000000ffff5a7224 */ /* 0x000fc600078e0028 */
[----:B------:R-:W4:Y:S04]  /*63ad0*/  LDL.LU R41, [R1+0x1ac0] ;  /* 0x001ac00001297983 */ /* 0x000f280000300800 */
[----:B------:R-:W4:Y:S01]  /*63ae0*/  LDL.LU R40, [R1+0x3830] ;  /* 0x0038300001287983 */ /* 0x000f220000300800 */
[----:B------:R-:W-:Y:S02]  /*63af0*/  IMAD.MOV.U32 R49, RZ, RZ, R8 ;  /* 0x000000ffff317224 */ /* 0x000fe400078e0008 */
        /* <DEDUP_REMOVED lines=21> */
[----:B------:R-:W0:Y:S04]  /*63c50*/  LDL.LU R42, [R1+0x1ae0] ;  /* 0x001ae000012a7983 */ /* 0x000e280000300800 */
        /* <DEDUP_REMOVED lines=45> */
[----:B0-----:R-:W-:-:S02]  /*63f30*/  IMAD.MOV.U32 R3, RZ, RZ, R42 ;  /* 0x000000ffff037224 */ /* 0x001fc400078e002a */
        /* <DEDUP_REMOVED lines=16> */
[----:B------:R2:W-:Y:S04]  /*64040*/  STL.64 [R1+0x5a10], R2 ;  /* 0x005a100201007387 */ /* 0x0005e80000100a00 */
        /* <DEDUP_REMOVED lines=30> */
[----:B------:R-:W-:Y:S01]  /*64230*/  IMAD.MOV.U32 R57, RZ, RZ, R42 ;  /* 0x000000ffff397224 */ /* 0x000fe200078e002a */
[----:B------:R-:W-:-:S02]  /*64240*/  MOV R56, R43 ;  /* 0x0000002b00387202 */ /* 0x000fc40000000f00 */
[----:B------:R-:W3:Y:S01]  /*64250*/  LDL.LU R42, [R1+0x1b80] ;  /* 0x001b8000012a7983 */ /* 0x000ee20000300800 */
[----:B------:R-:W-:Y:S02]  /*64260*/  IMAD.MOV.U32 R19, RZ, RZ, R6 ;  /* 0x000000ffff137224 */ /* 0x000fe400078e0006 */
[----:B------:R-:W-:Y:S02]  /*64270*/  IMAD.MOV.U32 R18, RZ, RZ, R7 ;  /* 0x000000ffff127224 */ /* 0x000fe400078e0007 */
[----:B--2---:R-:W-:Y:S02]  /*64280*/  IMAD.MOV.U32 R3, RZ, RZ, R39 ;  /* 0x000000ffff037224 */ /* 0x004fe400078e0027 */
[----:B------:R-:W-:-:S05]  /*64290*/  IMAD.MOV.U32 R2, RZ, RZ, R38 ;  /* 0x000000ffff027224 */ /* 0x000fca00078e0026 */
[----:B------:R0:W-:Y:S04]  /*642a0*/  STL.64 [R1+0x1b40], R2 ;  /* 0x001b400201007387 */ /* 0x0001e80000100a00 */
[----:B------:R-:W2:Y:S04]  /*642b0*/  LDL.LU R43, [R1+0x37c0] ;  /* 0x0037c000012b7983 */ /* 0x000ea80000300800 */
[----:B------:R-:W2:Y:S04]  /*642c0*/  LDL.LU R6, [R1+0x1b88] ;  /* 0x001b880001067983 */ /* 0x000ea80000300800 */
[----:B------:R-:W2:Y:S04]  /*642d0*/  LDL.LU R7, [R1+0x37c4] ;  /* 0x0037c40001077983 */ /* 0x000ea80000300800 */
        /* <DEDUP_REMOVED lines=37> */
[----:B--2---:R-:W-:-:S05]  /*64530*/  IMAD.MOV.U32 R84, RZ, RZ, R43 ;  /* 0x000000ffff547224 */ /* 0x004fca00078e002b */
[----:B------:R-:W-:Y:S04]  /*64540*/  STL.64 [R1+0x1b80], R84 ;  /* 0x001b805401007387 */ /* 0x000fe80000100a00 */
[----:B------:R-:W-:Y:S04]  /*64550*/  STL.64 [R1+0x5a88], R84 ;  /* 0x005a885401007387 */ /* 0x000fe80000100a00 */
[----:B------:R-:W2:Y:S04]  /*64560*/  LDL.LU R42, [R1+0x1bc0] ;  /* 0x001bc000012a7983 */ /* 0x000ea80000300800 */
[----:B------:R-:W2:Y:S01]  /*64570*/  LDL.LU R43, [R1+0x37e0] ;  /* 0x0037e000012b7983 */ /* 0x000ea20000300800 */
[----:B------:R-:W-:-:S02]  /*64580*/  IMAD.MOV.U32 R47, RZ, RZ, R6 ;  /* 0x000000ffff2f7224 */ /* 0x000fc400078e0006 */
[----:B------:R-:W-:Y:S01]  /*64590*/  IMAD.MOV.U32 R46, RZ, RZ, R7 ;  /* 0x000000ffff2e7224 */ /* 0x000fe200078e0007 */
[----:B------:R-:W2:Y:S04]  /*645a0*/  LDL.LU R6, [R1+0x1bd8] ;  /* 0x001bd80001067983 */ /* 0x000ea80000300800 */
[----:B------:R-:W2:Y:S01]  /*645b0*/  LDL.LU R7, [R1+0x37ec] ;  /* 0x0037ec0001077983 */ /* 0x000ea20000300800 */
[----:B------:R-:W-:Y:S02]  /*645c0*/  IMAD.MOV.U32 R23, RZ, RZ, R39 ;  /* 0x000000ffff177224 */ /* 0x000fe400078e0027 */
        /* <DEDUP_REMOVED lines=18> */
[----:B------:R-:W4:Y:S01]  /*646f0*/  LDL.LU R40, [R1+0x3790] ;  /* 0x0037900001287983 */ /* 0x000f220000300800 */
[----:B------:R-:W-:Y:S01]  /*64700*/  IMAD.MOV.U32 R29, RZ, RZ, R8 ;  /* 0x000000ffff1d7224 */ /* 0x000fe200078e0008 */
[----:B------:R-:W-:-:S02]  /*64710*/  MOV R28, R9 ;  /* 0x00000009001c7202 */ /* 0x000fc40000000f00 */
        /* <DEDUP_REMOVED lines=16> */
[----:B--2---:R-:W-:-:S02]  /*64820*/  IMAD.MOV.U32 R11, RZ, RZ, R42 ;  /* 0x000000ffff0b7224 */ /* 0x004fc400078e002a */
[----:B------:R-:W-:-:S05]  /*64830*/  IMAD.MOV.U32 R10, RZ, RZ, R43 ;  /* 0x000000ffff0a7224 */ /* 0x000fca00078e002b */
        /* <DEDUP_REMOVED lines=23> */
[----:B------:R-:W-:-:S05]  /*649b0*/  IMAD.MOV.U32 R2, RZ, RZ, R40 ;  /* 0x000000ffff027224 */ /* 0x000fca00078e0028 */
[----:B------:R-:W-:Y:S04]  /*649c0*/  STL.64 [R1+0x1bf0], R2 ;  /* 0x001bf00201007387 */ /* 0x000fe80000100a00 */
[----:B------:R0:W-:Y:S04]  /*649d0*/  STL.64 [R1+0x5af8], R2 ;  /* 0x005af80201007387 */ /* 0x0001e80000100a00 */
        /* <DEDUP_REMOVED lines=26> */
[----:B------:R-:W2:Y:S01]  /*64b80*/  LDL.LU R42, [R1+0x1c68] ;  /* 0x001c6800012a7983 */ /* 0x000ea20000300800 */
[----:B------:R-:W-:-:S03]  /*64b90*/  IMAD.MOV.U32 R73, RZ, RZ, R6 ;  /* 0x000000ffff497224 */ /* 0x000fc600078e0006 */
[----:B------:R-:W2:Y:S01]  /*64ba0*/  LDL.LU R43, [R1+0x3764] ;  /* 0x00376400012b7983 */ /* 0x000ea20000300800 */
[----:B------:R-:W-:-:S03]  /*64bb0*/  IMAD.MOV.U32 R72, RZ, RZ, R7 ;  /* 0x000000ffff487224 */ /* 0x000fc600078e0007 */
[----:B------:R-:W2:Y:S04]  /*64bc0*/  LDL.LU R6, [R1+0x1c70] ;  /* 0x001c700001067983 */ /* 0x000ea80000300800 */
[----:B------:R-:W2:Y:S01]  /*64bd0*/  LDL.LU R7, [R1+0x3768] ;  /* 0x0037680001077983 */ /* 0x000ea20000300800 */
[----:B------:R-:W-:Y:S01]  /*64be0*/  IMAD.MOV.U32 R33, RZ, RZ, R39 ;  /* 0x000000ffff217224 */ /* 0x000fe200078e0027 */
[----:B------:R-:W-:Y:S02]  /*64bf0*/  MOV R32, R38 ;  /* 0x0000002600207202 */ /* 0x000fe40000000f00 */
        /* <DEDUP_REMOVED lines=39> */
[----:B--2---:R-:W-:-:S02]  /*64e70*/  IMAD.MOV.U32 R81, RZ, RZ, R42 ;  /* 0x000000ffff517224 */ /* 0x004fc400078e002a */
[----:B------:R-:W-:Y:S01]  /*64e80*/  IMAD.MOV.U32 R80, RZ, RZ, R43 ;  /* 0x000000ffff507224 */ /* 0x000fe200078e002b */
[----:B------:R-:W2:Y:S01]  /*64e90*/  LDL.LU R42, [R1+0x1cb8] ;  /* 0x001cb800012a7983 */ /* 0x000ea20000300800 */
[----:B------:R-:W-:-:S03]  /*64ea0*/  IMAD.MOV.U32 R91, RZ, RZ, R6 ;  /* 0x000000ffff5b7224 */ /* 0x000fc600078e0006 */
[----:B------:R-:W2:Y:S01]  /*64eb0*/  LDL.LU R43, [R1+0x3724] ;  /* 0x00372400012b7983 */ /* 0x000ea20000300800 */
[----:B------:R-:W-:-:S03]  /*64ec0*/  IMAD.MOV.U32 R90, RZ, RZ, R7 ;  /* 0x000000ffff5a7224 */ /* 0x000fc600078e0007 */
        /* <DEDUP_REMOVED lines=27> */
[----:B------:R-:W-:-:S03]  /*65080*/  MOV R30, R24 ;  /* 0x00000018001e7202 */ /* 0x000fc60000000f00 */
        /* <DEDUP_REMOVED lines=20> */
[----:B------:R-:W0:Y:S04]  /*651d0*/  LDL.LU R6, [R1+0x1d10] ;  /* 0x001d100001067983 */ /* 0x000e280000300800 */
        /* <DEDUP_REMOVED lines=44> */
[----:B------:R-:W-:Y:S01]  /*654a0*/  IMAD.MOV.U32 R64, RZ, RZ, R43 ;  /* 0x000000ffff407224 */ /* 0x000fe200078e002b */
[----:B------:R-:W2:Y:S01]  /*654b0*/  LDL.LU R42, [R1+0x1d60] ;  /* 0x001d6000012a7983 */ /* 0x000ea20000300800 */
[----:B0-----:R-:W-:-:S03]  /*654c0*/  IMAD.MOV.U32 R3, RZ, RZ, R6 ;  /* 0x000000ffff037224 */ /* 0x001fc600078e0006 */
        /* <DEDUP_REMOVED lines=45> */
[----:B------:R-:W-:Y:S04]  /*657a0*/  STL.64 [R1+0x5c20], R32 ;  /* 0x005c202001007387 */ /* 0x000fe80000100a00 */
[----:B------:R0:W-:Y:S01]  /*657b0*/  STL.64 [R1+0x1d58], R2 ;  /* 0x001d580201007387 */ /* 0x0001e20000100a00 */
        /* <DEDUP_REMOVED lines=119> */
[----:B------:R-:W4:Y:S04]  /*65f30*/  LDL.LU R42, [R1+0x1e58] ;  /* 0x001e5800012a7983 */ /* 0x000f280000300800 */
[----:B------:R-:W4:Y:S01]  /*65f40*/  LDL.LU R43, [R1+0x29b8] ;  /* 0x0029b800012b7983 */ /* 0x000f220000300800 */
[----:B------:R-:W-:Y:S01]  /*65f50*/  IMAD.MOV.U32 R11, RZ, RZ, R41 ;  /* 0x000000ffff0b7224 */ /* 0x000fe200078e0029 */
[----:B------:R-:W-:-:S02]  /*65f60*/  MOV R10, R40 ;  /* 0x00000028000a7202 */ /* 0x000fc40000000f00 */
[----:B------:R-:W4:Y:S04]  /*65f70*/  LDL.LU R41, [R1+0x1e60] ;  /* 0x001e600001297983 */ /* 0x000f280000300800 */
[----:B------:R-:W4:Y:S01]  /*65f80*/  LDL.LU R40, [R1+0x29bc] ;  /* 0x0029bc0001287983 */ /* 0x000f220000300800 */
[----:B------:R-:W-:Y:S02]  /*65f90*/  IMAD.MOV.U32 R35, RZ, RZ, R25 ;  /* 0x000000ffff237224 */ /* 0x000fe400078e0019 */
[----:B------:R-:W-:Y:S01]  /*65fa0*/  IMAD.MOV.U32 R34, RZ, RZ, R24 ;  /* 0x000000ffff227224 */ /* 0x000fe200078e0018 */
[----:B------:R-:W4:Y:S04]  /*65fb0*/  LDL.LU R25, [R1+0x1e78] ;  /* 0x001e780001197983 */ /* 0x000f280000300800 */
[----:B------:R-:W4:Y:S01]  /*65fc0*/  LDL.LU R24, [R1+0x29c8] ;  /* 0x0029c80001187983 */ /* 0x000f220000300800 */
[----:B---3--:R-:W-:-:S02]  /*65fd0*/  IMAD.MOV.U32 R65, RZ, RZ, R12 ;  /* 0x000000ffff417224 */ /* 0x008fc400078e000c */
[----:B------:R-:W-:Y:S01]  /*65fe0*/  IMAD.MOV.U32 R64, RZ, RZ, R13 ;  /* 0x000000ffff407224 */ /* 0x000fe200078e000d */
        /* <DEDUP_REMOVED lines=13> */
[----:B------:R-:W3:Y:S04]  /*660c0*/  LDL.LU R44, [R1+0x2968] ;  /* 0x00296800012c7983 */ /* 0x000ee80000300800 */
[----:B------:R-:W3:Y:S04]  /*660d0*/  LDL.LU R8, [R1+0x1e90] ;  /* 0x001e900001087983 */ /* 0x000ee80000300800 */
[----:B------:R-:W3:Y:S01]  /*660e0*/  LDL.LU R9, [R1+0x296c] ;  /* 0x00296c0001097983 */ /* 0x000ee20000300800 */
[----:B0-----:R-:W-:-:S02]  /*660f0*/  IMAD.MOV.U32 R3, RZ, RZ, R6 ;  /* 0x000000ffff037224 */ /* 0x001fc400078e0006 */
[----:B--2---:R-:W-:Y:S01]  /*66100*/  IMAD.MOV.U32 R2, RZ, RZ, R7 ;  /* 0x000000ffff027224 */ /* 0x004fe200078e0007 */
        /* <DEDUP_REMOVED lines=20> */
[----:B------:R-:W4:Y:S04]  /*66250*/  LDL.LU R42, [R1+0x1eb0] ;  /* 0x001eb000012a7983 */ /* 0x000f280000300800 */
[----:B------:R-:W4:Y:S01]  /*66260*/  LDL.LU R43, [R1+0x297c] ;  /* 0x00297c00012b7983 */ /* 0x000f220000300800 */
[----:B------:R-:W-:-:S03]  /*66270*/  IMAD.MOV.U32 R87, RZ, RZ, R41 ;  /* 0x000000ffff577224 */ /* 0x000fc600078e0029 */
[----:B------:R-:W4:Y:S01]  /*66280*/  LDL.LU R41, [R1+0x1eb8] ;  /* 0x001eb80001297983 */ /* 0x000f220000300800 */
[----:B------:R-:W-:-:S03]  /*66290*/  IMAD.MOV.U32 R86, RZ, RZ, R40 ;  /* 0x000000ffff567224 */ /* 0x000fc600078e0028 */
[----:B------:R-:W4:Y:S01]  /*662a0*/  LDL.LU R40, [R1+0x2980] ;  /* 0x0029800001287983 */ /* 0x000f220000300800 */
[----:B------:R-:W-:Y:S02]  /*662b0*/  IMAD.MOV.U32 R73, RZ, RZ, R25 ;  /* 0x000000ffff497224 */ /* 0x000fe400078e0019 */
[----:B------:R-:W-:Y:S01]  /*662c0*/  IMAD.MOV.U32 R72, RZ, RZ, R24 ;  /* 0x000000ffff487224 */ /* 0x000fe200078e0018 */
[----:B------:R-:W4:Y:S04]  /*662d0*/  LDL.LU R25, [R1+0x1ec0] ;  /* 0x001ec00001197983 */ /* 0x000f280000300800 */
[----:B------:R-:W4:Y:S01]  /*662e0*/  LDL.LU R24, [R1+0x2984] ;  /* 0x0029840001187983 */ /* 0x000f220000300800 */
[----:B---3--:R-:W-:Y:S02]  /*662f0*/  IMAD.MOV.U32 R33, RZ, RZ, R12 ;  /* 0x000000ffff217224 */ /* 0x008fe400078e000c */
[----:B------:R-:W-:Y:S01]  /*66300*/  IMAD.MOV.U32 R32, RZ, RZ, R13 ;  /* 0x000000ffff207224 */ /* 0x000fe200078e000d */
[----:B------:R-:W3:Y:S04]  /*66310*/  LDL.LU R12, [R1+0x1ed8] ;  /* 0x001ed800010c7983 */ /* 0x000ee80000300800 */
[----:B------:R-:W3:Y:S04]  /*66320*/  LDL.LU R13, [R1+0x2990] ;  /* 0x00299000010d7983 */ /* 0x000ee80000300800 */
[----:B------:R-:W-:Y:S04]  /*66330*/  STL.64 [R1+0x1e60], R86 ;  /* 0x001e605601007387 */ /* 0x000fe80000100a00 */
[----:B------:R-:W-:Y:S01]  /*66340*/  STL.64 [R1+0x5d38], R86 ;  /* 0x005d385601007387 */ /* 0x000fe20000100a00 */
[----:B0-----:R-:W-:-:S02]  /*66350*/  IMAD.MOV.U32 R3, RZ, RZ, R45 ;  /* 0x000000ffff037224 */ /* 0x001fc400078e002d */
[----:B------:R-:W-:Y:S02]  /*66360*/  IMAD.MOV.U32 R2, RZ, RZ, R44 ;  /* 0x000000ffff027224 */ /* 0x000fe400078e002c */
[----:B------:R-:W-:-:S03]  /*66370*/  IMAD.MOV.U32 R55, RZ, RZ, R8 ;  /* 0x000000ffff377224 */ /* 0x000fc600078e0008 */
[----:B------:R0:W-:Y:S04]  /*66380*/  STL.64 [R1+0x1e88], R2 ;  /* 0x001e880201007387 */ /* 0x0001e80000100a00 */
[----:B------:R-:W-:Y:S04]  /*66390*/  STL.64 [R1+0x1e78], R72 ;  /* 0x001e784801007387 */ /* 0x000fe80000100a00 */
[----:B------:R-:W-:Y:S04]  /*663a0*/  STL.64 [R1+0x5d48], R72 ;  /* 0x005d484801007387 */ /* 0x000fe80000100a00 */
[----:B------:R-:W-:Y:S04]  /*663b0*/  STL.64 [R1+0x1e80], R32 ;  /* 0x001e802001007387 */ /* 0x000fe80000100a00 */
[----:B------:R-:W-:Y:S01]  /*663c0*/  STL.64 [R1+0x5d50], R32 ;  /* 0x005d502001007387 */ /* 0x000fe20000100a00 */
[----:B------:R-:W-:-:S03]  /*663d0*/  IMAD.MOV.U32 R54, RZ, RZ, R9 ;  /* 0x000000ffff367224 */ /* 0x000fc600078e0009 */
[----:B------:R-:W3:Y:S04]  /*663e0*/  LDL.LU R8, [R1+0x1ee0] ;  /* 0x001ee00001087983 */ /* 0x000ee80000300800 */
[----:B------:R-:W3:Y:S01]  /*663f0*/  LDL.LU R9, [R1+0x292c] ;  /* 0x00292c0001097983 */ /* 0x000ee20000300800 */
[----:B--2---:R-:W-:Y:S01]  /*66400*/  IMAD.MOV.U32 R57, RZ, RZ, R6 ;  /* 0x000000ffff397224 */ /* 0x004fe200078e0006 */
[----:B------:R-:W-:Y:S02]  /*66410*/  MOV R56, R7 ;  /* 0x0000000700387202 */ /* 0x000fe40000000f00 */
[----:B------:R-:W2:Y:S04]  /*66420*/  LDL.LU R6, [R1+0x1ee8] ;  /* 0x001ee80001067983 */ /* 0x000ea80000300800 */
[----:B------:R-:W2:Y:S01]  /*66430*/  LDL.LU R7, [R1+0x2930] ;  /* 0x0029300001077983 */ /* 0x000ea20000300800 */
[----:B------:R-:W-:-:S02]  /*66440*/  IMAD.MOV.U32 R19, RZ, RZ, R39 ;  /* 0x000000ffff137224 */ /* 0x000fc400078e0027 */
        /* <DEDUP_REMOVED lines=21> */
[----:B------:R-:W4:Y:S04]  /*665a0*/  LDL.LU R41, [R1+0x1f08] ;  /* 0x001f080001297983 */ /* 0x000f280000300800 */
[----:B------:R-:W4:Y:S01]  /*665b0*/  LDL.LU R40, [R1+0x2940] ;  /* 0x0029400001287983 */ /* 0x000f220000300800 */
[----:B------:R-:W-:-:S02]  /*665c0*/  IMAD.MOV.U32 R79, RZ, RZ, R25 ;  /* 0x000000ffff4f7224 */ /* 0x000fc400078e0019 */
        /* <DEDUP_REMOVED lines=47> */
[----:B------:R-:W-:Y:S01]  /*668c0*/  IMAD.MOV.U32 R23, RZ, RZ, R25 ;  /* 0x000000ffff177224 */ /* 0x000fe200078e0019 */
[----:B------:R-:W-:-:S02]  /*668d0*/  MOV R22, R24 ;  /* 0x0000001800167202 */ /* 0x000fc40000000f00 */
        /* <DEDUP_REMOVED lines=20> */
[----:B------:R-:W0:Y:S04]  /*66a20*/  LDL.LU R6, [R1+0x1f78] ;  /* 0x001f780001067983 */ /* 0x000e280000300800 */
        /* <DEDUP_REMOVED lines=45> */
[----:B0-----:R-:W-:Y:S02]  /*66d00*/  IMAD.MOV.U32 R3, RZ, RZ, R6 ;  /* 0x000000ffff037224 */ /* 0x001fe400078e0006 */
[----:B--2---:R-:W-:Y:S01]  /*66d10*/  IMAD.MOV.U32 R2, RZ, RZ, R7 ;  /* 0x000000ffff027224 */ /* 0x004fe200078e0007 */
        /* <DEDUP_REMOVED lines=20> */
[----:B------:R-:W4:Y:S01]  /*66e60*/  LDL.LU R42, [R1+0x1fe0] ;  /* 0x001fe000012a7983 */ /* 0x000f220000300800 */
[----:B------:R-:W-:Y:S02]  /*66e70*/  IMAD.MOV.U32 R21, RZ, RZ, R41 ;  /* 0x000000ffff157224 */ /* 0x000fe400078e0029 */
[----:B------:R-:W-:Y:S02]  /*66e80*/  IMAD.MOV.U32 R20, RZ, RZ, R40 ;  /* 0x000000ffff147224 */ /* 0x000fe400078e0028 */
[----:B0-----:R-:W-:Y:S02]  /*66e90*/  IMAD.MOV.U32 R3, RZ, RZ, R25 ;  /* 0x000000ffff037224 */ /* 0x001fe400078e0019 */
[----:B------:R-:W-:-:S05]  /*66ea0*/  IMAD.MOV.U32 R2, RZ, RZ, R24 ;  /* 0x000000ffff027224 */ /* 0x000fca00078e0018 */
[----:B------:R0:W-:Y:S04]  /*66eb0*/  STL.64 [R1+0x1fb0], R2 ;  /* 0x001fb00201007387 */ /* 0x0001e80000100a00 */
[----:B------:R-:W4:Y:S04]  /*66ec0*/  LDL.LU R43, [R1+0x28dc] ;  /* 0x0028dc00012b7983 */ /* 0x000f280000300800 */
[----:B------:R-:W4:Y:S04]  /*66ed0*/  LDL.LU R41, [R1+0x1ff8] ;  /* 0x001ff80001297983 */ /* 0x000f280000300800 */
[----:B------:R-:W4:Y:S04]  /*66ee0*/  LDL.LU R40, [R1+0x28e8] ;  /* 0x0028e80001287983 */ /* 0x000f280000300800 */
[----:B------:R-:W4:Y:S01]  /*66ef0*/  LDL.LU R25, [R1+0x2000] ;  /* 0x0020000001197983 */ /* 0x000f220000300800 */
[----:B---3--:R-:W-:-:S03]  /*66f00*/  IMAD.MOV.U32 R87, RZ, RZ, R12 ;  /* 0x000000ffff577224 */ /* 0x008fc600078e000c */
        /* <DEDUP_REMOVED lines=16> */
[----:B--2---:R-:W-:-:S02]  /*67010*/  IMAD.MOV.U32 R73, RZ, RZ, R6 ;  /* 0x000000ffff497224 */ /* 0x004fc400078e0006 */
        /* <DEDUP_REMOVED lines=12> */
[----:B------:R-:W-:Y:S04]  /*670e0*/  STL [R1+0x5e90], R72 ;  /* 0x005e904801007387 */ /* 0x000fe80000100800 */
[----:B------:R-:W-:Y:S04]  /*670f0*/  STL [R1+0x5e80], R73 ;  /* 0x005e804901007387 */ /* 0x000fe80000100800 */
[----:B------:R-:W-:Y:S04]  /*67100*/  STL.64 [R1+0x1fd0], R32 ;  /* 0x001fd02001007387 */ /* 0x000fe80000100a00 */
[----:B------:R-:W-:Y:S04]  /*67110*/  STL.64 [R1+0x5e88], R32 ;  /* 0x005e882001007387 */ /* 0x000fe80000100a00 */
[----:B------:R-:W-:Y:S04]  /*67120*/  STL.64 [R1+0x1fd8], R54 ;  /* 0x001fd83601007387 */ /* 0x000fe80000100a00 */
[----:B------:R-:W-:Y:S01]  /*67130*/  STL.64 [R1+0x5e98], R54 ;  /* 0x005e983601007387 */ /* 0x000fe20000100a00 */
[----:B------:R-:W-:-:S02]  /*67140*/  IMAD.MOV.U32 R57, RZ, RZ, R42 ;  /* 0x000000ffff397224 */ /* 0x000fc400078e002a */
[----:B------:R-:W-:-:S05]  /*67150*/  IMAD.MOV.U32 R56, RZ, RZ, R43 ;  /* 0x000000ffff387224 */ /* 0x000fca00078e002b */
[----:B------:R-:W-:Y:S04]  /*67160*/  STL.64 [R1+0x1fe0], R56 ;  /* 0x001fe03801007387 */ /* 0x000fe80000100a00 */
[----:B------:R-:W-:Y:S04]  /*67170*/  STL [R1+0x5eb0], R56 ;  /* 0x005eb03801007387 */ /* 0x000fe80000100800 */
[----:B------:R-:W-:Y:S04]  /*67180*/  STL [R1+0x5ea0], R57 ;  /* 0x005ea03901007387 */ /* 0x000fe80000100800 */
[----:B------:R-:W4:Y:S04]  /*67190*/  LDL.LU R42, [R1+0x2030] ;  /* 0x00203000012a7983 */ /* 0x000f280000300800 */
[----:B------:R-:W4:Y:S01]  /*671a0*/  LDL.LU R43, [R1+0x289c] ;  /* 0x00289c00012b7983 */ /* 0x000f220000300800 */
[----:B------:R-:W-:-:S02]  /*671b0*/  IMAD.MOV.U32 R19, RZ, RZ, R41 ;  /* 0x000000ffff137224 */ /* 0x000fc400078e0029 */
[----:B------:R-:W-:Y:S01]  /*671c0*/  IMAD.MOV.U32 R18, RZ, RZ, R40 ;  /* 0x000000ffff127224 */ /* 0x000fe200078e0028 */
[----:B------:R-:W4:Y:S01]  /*671d0*/  LDL.LU R41, [R1+0x2038] ;  /* 0x0020380001297983 */ /* 0x000f220000300800 */
[----:B------:R-:W-:-:S03]  /*671e0*/  IMAD.MOV.U32 R71, RZ, RZ, R25 ;  /* 0x000000ffff477224 */ /* 0x000fc600078e0019 */
[----:B------:R-:W4:Y:S01]  /*671f0*/  LDL.LU R40, [R1+0x28a0] ;  /* 0x0028a00001287983 */ /* 0x000f220000300800 */
[----:B---3--:R-:W-:-:S03]  /*67200*/  IMAD.MOV.U32 R70, RZ, RZ, R24 ;  /* 0x000000ffff467224 */ /* 0x008fc600078e0018 */
[----:B------:R-:W3:Y:S01]  /*67210*/  LDL.LU R25, [R1+0x2040] ;  /* 0x0020400001197983 */ /* 0x000ee20000300800 */
[----:B------:R-:W-:-:S03]  /*67220*/  IMAD.MOV.U32 R61, RZ, RZ, R12 ;  /* 0x000000ffff3d7224 */ /* 0x000fc600078e000c */
        /* <DEDUP_REMOVED lines=8> */
[----:B------:R-:W-:Y:S01]  /*672b0*/  STL.64 [R1+0x2008], R60 ;  /* 0x0020083c01007387 */ /* 0x000fe20000100a00 */
[----:B------:R-:W-:Y:S01]  /*672c0*/  IMAD.MOV.U32 R59, RZ, RZ, R8 ;  /* 0x000000ffff3b7224 */ /* 0x000fe200078e0008 */
[----:B------:R-:W-:-:S02]  /*672d0*/  MOV R58, R9 ;  /* 0x00000009003a7202 */ /* 0x000fc40000000f00 */
[----:B------:R-:W-:Y:S04]  /*672e0*/  STL [R1+0x5f80], R60 ;  /* 0x005f803c01007387 */ /* 0x000fe80000100800 */
[----:B------:R-:W-:Y:S04]  /*672f0*/  STL [R1+0x5ec0], R61 ;  /* 0x005ec03d01007387 */ /* 0x000fe80000100800 */
        /* <DEDUP_REMOVED lines=25> */
[----:B------:R-:W-:Y:S01]  /*67490*/  STL.64 [R1+0x5ee8], R48 ;  /* 0x005ee83001007387 */ /* 0x000fe20000100a00 */
[----:B---3--:R-:W-:Y:S02]  /*674a0*/  IMAD.MOV.U32 R67, RZ, RZ, R12 ;  /* 0x000000ffff437224 */ /* 0x008fe400078e000c */
[----:B------:R-:W-:Y:S01]  /*674b0*/  IMAD.MOV.U32 R66, RZ, RZ, R13 ;  /* 0x000000ffff427224 */ /* 0x000fe200078e000d */
[----:B------:R-:W3:Y:S04]  /*674c0*/  LDL.LU R12, [R1+0x2080] ;  /* 0x00208000010c7983 */ /* 0x000ee80000300800 */
[----:B------:R-:W3:Y:S04]  /*674d0*/  LDL.LU R13, [R1+0x285c] ;  /* 0x00285c00010d7983 */ /* 0x000ee80000300800 */
[----:B------:R-:W3:Y:S01]  /*674e0*/  LDL.LU R42, [R1+0x2088] ;  /* 0x00208800012a7983 */ /* 0x000ee20000300800 */
[----:B------:R-:W-:-:S02]  /*674f0*/  IMAD.MOV.U32 R84, RZ, RZ, R40 ;  /* 0x000000ffff547224 */ /* 0x000fc400078e0028 */
        /* <DEDUP_REMOVED lines=15> */
[----:B------:R-:W-:Y:S01]  /*675f0*/  STL.64 [R1+0x5f00], R66 ;  /* 0x005f004201007387 */ /* 0x000fe20000100a00 */
[----:B--2---:R-:W-:Y:S02]  /*67600*/  IMAD.MOV.U32 R53, RZ, RZ, R6 ;  /* 0x000000ffff357224 */ /* 0x004fe400078e0006 */
[----:B------:R-:W-:Y:S01]  /*67610*/  IMAD.MOV.U32 R52, RZ, RZ, R7 ;  /* 0x000000ffff347224 */ /* 0x000fe200078e0007 */
[----:B------:R-:W2:Y:S04]  /*67620*/  LDL.LU R6, [R1+0x20a0] ;  /* 0x0020a00001067983 */ /* 0x000ea80000300800 */
[----:B------:R-:W2:Y:S04]  /*67630*/  LDL.LU R7, [R1+0x286c] ;  /* 0x00286c0001077983 */ /* 0x000ea80000300800 */
        /* <DEDUP_REMOVED lines=23> */
[----:B------:R-:W-:Y:S01]  /*677b0*/  MOV R76, R43 ;  /* 0x0000002b004c7202 */ /* 0x000fe20000000f00 */
[----:B------:R-:W-:-:S02]  /*677c0*/  IMAD.MOV.U32 R77, RZ, RZ, R42 ;  /* 0x000000ffff4d7224 */ /* 0x000fc400078e002a */
[----:B------:R-:W-:Y:S04]  /*677d0*/  STL.64 [R1+0x5f30], R16 ;  /* 0x005f301001007387 */ /* 0x000fe80000100a00 */
[----:B------:R-:W3:Y:S01]  /*677e0*/  LDL.LU R45, [R1+0x20d8] ;  /* 0x0020d800012d7983 */ /* 0x000ee20000300800 */
[----:B------:R-:W-:Y:S02]  /*677f0*/  IMAD.MOV.U32 R74, RZ, RZ, R40 ;  /* 0x000000ffff4a7224 */ /* 0x000fe400078e0028 */
[----:B------:R-:W-:Y:S02]  /*67800*/  IMAD.MOV.U32 R75, RZ, RZ, R41 ;  /* 0x000000ffff4b7224 */ /* 0x000fe400078e0029 */
[----:B------:R-:W-:Y:S01]  /*67810*/  IMAD.MOV.U32 R29, RZ, RZ, R25 ;  /* 0x000000ffff1d7224 */ /* 0x000fe200078e0019 */
        /* <DEDUP_REMOVED lines=13> */
[----:B------:R-:W-:Y:S01]  /*678f0*/  STL.64 [R1+0x5f48], R28 ;  /* 0x005f481c01007387 */ /* 0x000fe20000100a00 */
[----:B------:R-:W-:-:S02]  /*67900*/  IMAD.MOV.U32 R42, RZ, RZ, R9 ;  /* 0x000000ffff2a7224 */ /* 0x000fc400078e0009 */
[----:B------:R-:W-:Y:S02]  /*67910*/  IMAD.MOV.U32 R43, RZ, RZ, R8 ;  /* 0x000000ffff2b7224 */ /* 0x000fe400078e0008 */
[----:B------:R-:W-:Y:S02]  /*67920*/  IMAD.MOV.U32 R11, RZ, RZ, R39 ;  /* 0x000000ffff0b7224 */ /* 0x000fe400078e0027 */
[----:B------:R-:W-:Y:S01]  /*67930*/  IMAD.MOV.U32 R10, RZ, RZ, R38 ;  /* 0x000000ffff0a7224 */ /* 0x000fe200078e0026 */
[----:B------:R-:W2:Y:S04]  /*67940*/  LDL.LU R39, [R1+0x20f0] ;  /* 0x0020f00001277983 */ /* 0x000ea80000300800 */
[----:B------:R-:W2:Y:S04]  /*67950*/  LDL.LU R38, [R1+0x282c] ;  /* 0x00282c0001267983 */ /* 0x000ea80000300800 */
[----:B------:R-:W-:Y:S04]  /*67960*/  STL.64 [R1+0x20a0], R14 ;  /* 0x0020a00e01007387 */ /* 0x000fe80000100a00 */
[----:B------:R-:W-:Y:S04]  /*67970*/  STL.64 [R1+0x5f50], R14 ;  /* 0x005f500e01007387 */ /* 0x000fe80000100a00 */
[----:B------:R-:W-:Y:S04]  /*67980*/  STL.64 [R1+0x20b8], R42 ;  /* 0x0020b82a01007387 */ /* 0x000fe80000100a00 */
[----:B------:R-:W-:Y:S04]  /*67990*/  STL.64 [R1+0x5f58], R42 ;  /* 0x005f582a01007387 */ /* 0x000fe80000100a00 */
[----:B------:R-:W-:Y:S04]  /*679a0*/  STL.64 [R1+0x20c0], R10 ;  /* 0x0020c00a01007387 */ /* 0x000fe80000100a00 */
[----:B------:R-:W-:Y:S04]  /*679b0*/  STL.64 [R1+0x5f68], R10 ;  /* 0x005f680a01007387 */ /* 0x000fe80000100a00 */
[----:B------:R-:W2:Y:S04]  /*679c0*/  LDL.LU R83, [R1+0x20f8] ;  /* 0x0020f80001537983 */ /* 0x000ea80000300800 */
[----:B------:R-:W2:Y:S04]  /*679d0*/  LDL.LU R92, [R1+0x2830] ;  /* 0x00283000015c7983 */ /* 0x000ea80000300800 */
[----:B------:R-:W2:Y:S04]  /*679e0*/  LDL.LU R41, [R1+0x2100] ;  /* 0x0021000001297983 */ /* 0x000ea80000300800 */
[----:B------:R-:W2:Y:S04]  /*679f0*/  LDL.LU R40, [R1+0x2834] ;  /* 0x0028340001287983 */ /* 0x000ea80000300800 */
[----:B------:R-:W2:Y:S01]  /*67a00*/  LDL.LU R8, [R1+0x2118] ;  /* 0x0021180001087983 */ /* 0x000ea20000300800 */
[----:B------:R-:W-:-:S03]  /*67a10*/  IMAD.MOV.U32 R37, RZ, RZ, R4 ;  /* 0x000000ffff257224 */ /* 0x000fc600078e0004 */
[----:B------:R-:W2:Y:S04]  /*67a20*/  LDL.LU R9, [R1+0x2840] ;  /* 0x0028400001097983 */ /* 0x000ea80000300800 */
[----:B------:R-:W2:Y:S01]  /*67a30*/  LDL.LU R4, [R1+0x2120] ;  /* 0x0021200001047983 */ /* 0x000ea20000300800 */
[----:B----4-:R-:W-:-:S03]  /*67a40*/  IMAD.MOV.U32 R36, RZ, RZ, R5 ;  /* 0x000000ffff247224 */ /* 0x010fc600078e0005 */
[----:B------:R-:W4:Y:S01]  /*67a50*/  LDL.LU R5, [R1+0x27dc] ;  /* 0x0027dc0001057983 */ /* 0x000f220000300800 */
[----:B---3--:R-:W-:Y:S02]  /*67a60*/  IMAD.MOV.U32 R35, RZ, RZ, R12 ;  /* 0x000000ffff237224 */ /* 0x008fe400078e000c */
[----:B------:R-:W-:Y:S01]  /*67a70*/  IMAD.MOV.U32 R34, RZ, RZ, R13 ;  /* 0x000000ffff227224 */ /* 0x000fe200078e000d */
[----:B------:R-:W3:Y:S04]  /*67a80*/  LDL.LU R12, [R1+0x2128] ;  /* 0x00212800010c7983 */ /* 0x000ee80000300800 */
[----:B------:R-:W3:Y:S04]  /*67a90*/  LDL.LU R13, [R1+0x27e0] ;  /* 0x0027e000010d7983 */ /* 0x000ee80000300800 */
[----:B------:R-:W-:Y:S04]  /*67aa0*/  STL.64 [R1+0x20c8], R36 ;  /* 0x0020c82401007387 */ /* 0x000fe80000100a00 */
[----:B------:R-:W-:Y:S01]  /*67ab0*/  STL.64 [R1+0x5f78], R36 ;  /* 0x005f782401007387 */ /* 0x000fe20000100a00 */
[----:B------:R-:W-:-:S03]  /*67ac0*/  IMAD.MOV.U32 R65, RZ, RZ, R45 ;  /* 0x000000ffff417224 */ /* 0x000fc600078e002d */
[----:B------:R-:W-:Y:S04]  /*67ad0*/  STL.64 [R1+0x20d0], R34 ;  /* 0x0020d02201007387 */ /* 0x000fe80000100a00 */
[----:B------:R-:W-:Y:S01]  /*67ae0*/  STL.64 [R1+0x5f88], R34 ;  /* 0x005f882201007387 */ /* 0x000fe20000100a00 */
[----:B------:R-:W-:Y:S02]  /*67af0*/  IMAD.MOV.U32 R64, RZ, RZ, R44 ;  /* 0x000000ffff407224 */ /* 0x000fe400078e002c */
[----:B0-----:R-:W-:Y:S02]  /*67b00*/  IMAD.MOV.U32 R3, RZ, RZ, R25 ;  /* 0x000000ffff037224 */ /* 0x001fe400078e0019 */
[----:B------:R-:W-:Y:S01]  /*67b10*/  IMAD.MOV.U32 R2, RZ, RZ, R24 ;  /* 0x000000ffff027224 */ /* 0x000fe200078e0018 */
[----:B------:R-:W-:Y:S04]  /*67b20*/  STL.64 [R1+0x20d8], R64 ;  /* 0x0020d84001007387 */ /* 0x000fe80000100a00 */
[----:B------:R-:W-:Y:S04]  /*67b30*/  STL [R1+0x5fa0], R64 ;  /* 0x005fa04001007387 */ /* 0x000fe80000100800 */
[----:B------:R-:W-:Y:S04]  /*67b40*/  STL [R1+0x5f90], R65 ;  /* 0x005f904101007387 */ /* 0x000fe80000100800 */
[----:B------:R-:W-:Y:S04]  /*67b50*/  STL.64 [R1+0x20e0], R2 ;  /* 0x0020e00201007387 */ /* 0x000fe80000100a00 */
[----:B------:R0:W-:Y:S04]  /*67b60*/  STL.64 [R1+0x5f98], R2 ;  /* 0x005f980201007387 */ /* 0x0001e80000100a00 */
[----:B------:R-:W3:Y:S04]  /*67b70*/  LDL.LU R45, [R1+0x2130] ;  /* 0x00213000012d7983 */ /* 0x000ee80000300800 */
[----:B------:R-:W3:Y:S04]  /*67b80*/  LDL.LU R44, [R1+0x27e4] ;  /* 0x0027e400012c7983 */ /* 0x000ee80000300800 */
        /* <DEDUP_REMOVED lines=9> */
[----:B------:R-:W2:Y:S04]  /*67c20*/  LDL.LU R38, [R1+0x27f0] ;  /* 0x0027f00001267983 */ /* 0x000ea80000300800 */
[----:B------:R-:W-:Y:S04]  /*67c30*/  STL.64 [R1+0x20e8], R26 ;  /* 0x0020e81a01007387 */ /* 0x000fe80000100a00 */
[----:B------:R1:W-:Y:S01]  /*67c40*/  STL.64 [R1+0x5fa8], R26 ;  /* 0x005fa81a01007387 */ /* 0x0003e20000100a00 */
[----:B0-----:R-:W-:-:S02]  /*67c50*/  IMAD.MOV.U32 R3, RZ, RZ, R83 ;  /* 0x000000ffff037224 */ /* 0x001fc400078e0053 */
[----:B------:R-:W-:Y:S02]  /*67c60*/  IMAD.MOV.U32 R2, RZ, RZ, R92 ;  /* 0x000000ffff027224 */ /* 0x000fe400078e005c */
[----:B------:R-:W-:Y:S01]  /*67c70*/  IMAD.MOV.U32 R89, RZ, RZ, R41 ;  /* 0x000000ffff597224 */ /* 0x000fe200078e0029 */
[----:B------:R-:W-:Y:S01]  /*67c80*/  MOV R88, R40 ;  /* 0x0000002800587202 */ /* 0x000fe20000000f00 */
[----:B------:R-:W-:Y:S04]  /*67c90*/  STL.64 [R1+0x20f0], R62 ;  /* 0x0020f03e01007387 */ /* 0x000fe80000100a00 */
[----:B------:R-:W-:Y:S04]  /*67ca0*/  STL.64 [R1+0x20f8], R2 ;  /* 0x0020f80201007387 */ /* 0x000fe80000100a00 */
[----:B------:R0:W-:Y:S04]  /*67cb0*/  STL.64 [R1+0x5fb0], R62 ;  /* 0x005fb03e01007387 */ /* 0x0001e80000100a00 */
[----:B------:R-:W-:Y:S04]  /*67cc0*/  STL.64 [R1+0x2100], R88 ;  /* 0x0021005801007387 */ /* 0x000fe80000100a00 */
[----:B------:R-:W-:Y:S04]  /*67cd0*/  STL [R1+0x5fc8], R88 ;  /* 0x005fc85801007387 */ /* 0x000fe80000100800 */
[----:B------:R-:W-:Y:S04]  /*67ce0*/  STL [R1+0x5fb8], R89 ;  /* 0x005fb85901007387 */ /* 0x000fe80000100800 */
[----:B------:R-:W2:Y:S01]  /*67cf0*/  LDL.LU R41, [R1+0x2150] ;  /* 0x0021500001297983 */ /* 0x000ea20000300800 */
[----:B------:R-:W-:-:S03]  /*67d00*/  IMAD.MOV.U32 R51, RZ, RZ, R8 ;  /* 0x000000ffff337224 */ /* 0x000fc600078e0008 */
[----:B------:R-:W2:Y:S01]  /*67d10*/  LDL.LU R40, [R1+0x27f4] ;  /* 0x0027f40001287983 */ /* 0x000ea20000300800 */
[----:B------:R-:W-:-:S03]  /*67d20*/  IMAD.MOV.U32 R50, RZ, RZ, R9 ;  /* 0x000000ffff327224 */ /* 0x000fc600078e0009 */
        /* <DEDUP_REMOVED lines=15> */
[----:B------:R-:W-:Y:S04]  /*67e20*/  STL [R1+0x5fd8], R55 ;  /* 0x005fd83701007387 */ /* 0x000fe80000100800 */
[----:B------:R-:W-:Y:S01]  /*67e30*/  STL [R1+0x5ff0], R54 ;  /* 0x005ff03601007387 */ /* 0x000fe20000100800 */
[----:B------:R-:W-:-:S02]  /*67e40*/  IMAD.MOV.U32 R19, RZ, RZ, R45 ;  /* 0x000000ffff137224 */ /* 0x000fc400078e002d */
[----:B------:R-:W-:-:S05]  /*67e50*/  IMAD.MOV.U32 R18, RZ, RZ, R44 ;  /* 0x000000ffff127224 */ /* 0x000fca00078e002c */
[----:B------:R-:W-:Y:S04]  /*67e60*/  STL.64 [R1+0x2130], R18 ;  /* 0x0021301201007387 */ /* 0x000fe80000100a00 */
[----:B------:R0:W-:Y:S04]  /*67e70*/  STL.64 [R1+0x5fe0], R18 ;  /* 0x005fe01201007387 */ /* 0x0001e80000100a00 */
        /* <DEDUP_REMOVED lines=13> */
[----:B------:R-:W2:Y:S04]  /*67f50*/  LDL.LU R38, [R1+0x27b0] ;  /* 0x0027b00001267983 */ /* 0x000ea80000300800 */
[----:B------:R-:W-:Y:S04]  /*67f60*/  STL.64 [R1+0x2138], R70 ;  /* 0x0021384601007387 */ /* 0x000fe80000100a00 */
[----:B------:R0:W-:Y:S04]  /*67f70*/  STL.64 [R1+0x5fe8], R70 ;  /* 0x005fe84601007387 */ /* 0x0001e80000100a00 */
[----:B------:R-:W-:Y:S04]  /*67f80*/  STL.64 [R1+0x2140], R58 ;  /* 0x0021403a01007387 */ /* 0x000fe80000100a00 */
[----:B------:R-:W-:Y:S04]  /*67f90*/  STL.64 [R1+0x5ff8], R58 ;  /* 0x005ff83a01007387 */ /* 0x000fe80000100a00 */
[----:B------:R-:W-:Y:S04]  /*67fa0*/  STL.64 [R1+0x2148], R78 ;  /* 0x0021484e01007387 */ /* 0x000fe80000100a00 */
[----:B------:R-:W-:Y:S01]  /*67fb0*/  STL.64 [R1+0x6000], R78 ;  /* 0x0060004e01007387 */ /* 0x000fe20000100a00 */
[----:B------:R-:W-:-:S03]  /*67fc0*/  IMAD.MOV.U32 R49, RZ, RZ, R4 ;  /* 0x000000ffff317224 */ /* 0x000fc600078e0004 */
[----:B------:R-:W2:Y:S01]  /*67fd0*/  LDL.LU R4, [R1+0x21a0] ;  /* 0x0021a00001047983 */ /* 0x000ea20000300800 */
[----:B----4-:R-:W-:-:S03]  /*67fe0*/  IMAD.MOV.U32 R48, RZ, RZ, R5 ;  /* 0x000000ffff307224 */ /* 0x010fc600078e0005 */
[----:B------:R-:W4:Y:S01]  /*67ff0*/  LDL.LU R5, [R1+0x27b4] ;  /* 0x0027b40001057983 */ /* 0x000f220000300800 */
[----:B------:R-:W-:Y:S02]  /*68000*/  IMAD.MOV.U32 R80, RZ, RZ, R40 ;  /* 0x000000ffff507224 */ /* 0x000fe400078e0028 */
[----:B------:R-:W-:Y:S02]  /*68010*/  IMAD.MOV.U32 R81, RZ, RZ, R41 ;  /* 0x000000ffff517224 */ /* 0x000fe400078e0029 */
[----:B------:R-:W-:-:S03]  /*68020*/  IMAD.MOV.U32 R91, RZ, RZ, R8 ;  /* 0x000000ffff5b7224 */ /* 0x000fc600078e0008 */
[----:B------:R-:W-:Y:S04]  /*68030*/  STL.64 [R1+0x2150], R80 ;  /* 0x0021505001007387 */ /* 0x000fe80000100a00 */
[----:B------:R-:W-:Y:S04]  /*68040*/  STL.64 [R1+0x6008], R80 ;  /* 0x0060085001007387 */ /* 0x000fe80000100a00 */
[----:B------:R-:W4:Y:S04]  /*68050*/  LDL.LU R41, [R1+0x21a8] ;  /* 0x0021a80001297983 */ /* 0x000f280000300800 */
        /* <DEDUP_REMOVED lines=16> */
[----:B------:R-:W-:-:S03]  /*68160*/  IMAD.MOV.U32 R85, RZ, RZ, R25 ;  /* 0x000000ffff557224 */ /* 0x000fc600078e0019 */
[----:B------:R-:W-:Y:S04]  /*68170*/  STL.64 [R1+0x2180], R72 ;  /* 0x0021804801007387 */ /* 0x000fe80000100a00 */
[----:B------:R-:W-:Y:S01]  /*68180*/  STL.64 [R1+0x6030], R72 ;  /* 0x0060304801007387 */ /* 0x000fe20000100a00 */
[----:B------:R-:W-:-:S03]  /*68190*/  MOV R84, R24 ;  /* 0x0000001800547202 */ /* 0x000fc60000000f00 */
        /* <DEDUP_REMOVED lines=11> */
[----:B------:R-:W-:Y:S04]  /*68250*/  STL.64 [R1+0x6040], R84 ;  /* 0x0060405401007387 */ /* 0x000fe80000100a00 */
[----:B------:R-:W-:Y:S04]  /*68260*/  STL.64 [R1+0x2190], R68 ;  /* 0x0021904401007387 */ /* 0x000fe80000100a00 */
[----:B------:R-:W-:Y:S01]  /*68270*/  STL.64 [R1+0x6050], R68 ;  /* 0x0060504401007387 */ /* 0x000fe20000100a00 */
        /* <DEDUP_REMOVED lines=9> */
[----:B------:R-:W4:Y:S04]  /*68310*/  LDL.LU R83, [R1+0x21f0] ;  /* 0x0021f00001537983 */ /* 0x000f280000300800 */
[----:B------:R-:W4:Y:S04]  /*68320*/  LDL.LU R92, [R1+0x2774] ;  /* 0x00277400015c7983 */ /* 0x000f280000300800 */
        /* <DEDUP_REMOVED lines=9> */
[----:B------:R-:W3:Y:S01]  /*683c0*/  LDL.LU R13, [R1+0x2780] ;  /* 0x00278000010d7983 */ /* 0x000ee20000300800 */
[----:B------:R-:W-:-:S02]  /*683d0*/  IMAD.MOV.U32 R22, RZ, RZ, R9 ;  /* 0x000000ffff167224 */ /* 0x000fc400078e0009 */
[----:B------:R-:W-:Y:S01]  /*683e0*/  IMAD.MOV.U32 R23, RZ, RZ, R8 ;  /* 0x000000ffff177224 */ /* 0x000fe200078e0008 */
[----:B------:R-:W-:Y:S04]  /*683f0*/  STL.64 [R1+0x21a8], R52 ;  /* 0x0021a83401007387 */ /* 0x000fe80000100a00 */
[----:B------:R-:W-:Y:S04]  /*68400*/  STL.64 [R1+0x6070], R52 ;  /* 0x0060703401007387 */ /* 0x000fe80000100a00 */
[----:B------:R-:W-:Y:S04]  /*68410*/  STL.64 [R1+0x21b0], R22 ;  /* 0x0021b01601007387 */ /* 0x000fe80000100a00 */
[----:B------:R-:W-:Y:S04]  /*68420*/  STL [R1+0x6088], R22 ;  /* 0x0060881601007387 */ /* 0x000fe80000100800 */
[----:B------:R-:W-:Y:S04]  /*68430*/  STL [R1+0x6078], R23 ;  /* 0x0060781701007387 */ /* 0x000fe80000100800 */
[----:B------:R-:W-:Y:S04]  /*68440*/  STL.64 [R1+0x21b8], R20 ;  /* 0x0021b81401007387 */ /* 0x000fe80000100a00 */
[----:B------:R-:W-:Y:S01]  /*68450*/  STL.64 [R1+0x6080], R20 ;  /* 0x0060801401007387 */ /* 0x000fe20000100a00 */
[----:B------:R-:W-:-:S02]  /*68460*/  IMAD.MOV.U32 R87, RZ, RZ, R25 ;  /* 0x000000ffff577224 */ /* 0x000fc400078e0019 */
[----:B------:R-:W-:Y:S01]  /*68470*/  IMAD.MOV.U32 R86, RZ, RZ, R24 ;  /* 0x000000ffff567224 */ /* 0x000fe200078e0018 */
[----:B------:R-:W3:Y:S04]  /*68480*/  LDL.LU R25, [R1+0x2210] ;  /* 0x0022100001197983 */ /* 0x000ee80000300800 */
[----:B------:R-:W3:Y:S04]  /*68490*/  LDL.LU R24, [R1+0x2784] ;  /* 0x0027840001187983 */ /* 0x000ee80000300800 */
[----:B------:R-:W-:Y:S04]  /*684a0*/  STL.64 [R1+0x21c0], R86 ;  /* 0x0021c05601007387 */ /* 0x000fe80000100a00 */
[----:B------:R-:W-:Y:S01]  /*684b0*/  STL.64 [R1+0x6090], R86 ;  /* 0x0060905601007387 */ /* 0x000fe20000100a00 */
[----:B--2---:R-:W-:-:S02]  /*684c0*/  IMAD.MOV.U32 R9, RZ, RZ, R6 ;  /* 0x000000ffff097224 */ /* 0x004fc400078e0006 */
[----:B------:R-:W-:Y:S01]  /*684d0*/  IMAD.MOV.U32 R8, RZ, RZ, R7 ;  /* 0x000000ffff087224 */ /* 0x000fe200078e0007 */
[----:B------:R-:W2:Y:S04]  /*684e0*/  LDL.LU R6, [R1+0x2218] ;  /* 0x0022180001067983 */ /* 0x000ea80000300800 */
[----:B------:R-:W2:Y:S01]  /*684f0*/  LDL.LU R7, [R1+0x2788] ;  /* 0x0027880001077983 */ /* 0x000ea20000300800 */
[----:B------:R-:W-:-:S03]  /*68500*/  IMAD.MOV.U32 R30, RZ, RZ, R38 ;  /* 0x000000ffff1e7224 */ /* 0x000fc600078e0026 */
[----:B------:R-:W2:Y:S01]  /*68510*/  LDL.LU R38, [R1+0x2220] ;  /* 0x0022200001267983 */ /* 0x000ea20000300800 */
[----:B------:R-:W-:-:S03]  /*68520*/  IMAD.MOV.U32 R17, RZ, RZ, R4 ;  /* 0x000000ffff117224 */ /* 0x000fc600078e0004 */
[----:B------:R-:W2:Y:S01]  /*68530*/  LDL.LU R4, [R1+0x278c] ;  /* 0x00278c0001047983 */ /* 0x000ea20000300800 */
[----:B------:R-:W-:Y:S02]  /*68540*/  IMAD.MOV.U32 R31, RZ, RZ, R39 ;  /* 0x000000ffff1f7224 */ /* 0x000fe400078e0027 */
[----:B----4-:R-:W-:Y:S01]  /*68550*/  IMAD.MOV.U32 R16, RZ, RZ, R5 ;  /* 0x000000ffff107224 */ /* 0x010fe200078e0005 */
[----:B------:R-:W1:Y:S04]  /*68560*/  LDL.LU R39, [R1+0x2238] ;  /* 0x0022380001277983 */ /* 0x000e680000300800 */
[----:B------:R-:W4:Y:S04]  /*68570*/  LDL.LU R5, [R1+0x2798] ;  /* 0x0027980001057983 */ /* 0x000f280000300800 */
[----:B------:R-:W-:Y:S04]  /*68580*/  STL.64 [R1+0x21d8], R8 ;  /* 0x0021d80801007387 */ /* 0x000fe80000100a00 */
[----:B------:R-:W-:Y:S04]  /*68590*/  STL [R1+0x60a8], R8 ;  /* 0x0060a80801007387 */ /* 0x000fe80000100800 */
[----:B------:R0:W-:Y:S01]  /*685a0*/  STL [R1+0x6098], R9 ;  /* 0x0060980901007387 */ /* 0x0001e20000100800 */
        /* <DEDUP_REMOVED lines=9> */
[----:B------:R-:W-:Y:S01]  /*68640*/  IMAD.MOV.U32 R75, RZ, RZ, R45 ;  /* 0x000000ffff4b7224 */ /* 0x000fe200078e002d */
[----:B------:R-:W-:Y:S01]  /*68650*/  MOV R28, R40 ;  /* 0x00000028001c7202 */ /* 0x000fe20000000f00 */
[----:B------:R-:W-:Y:S02]  /*68660*/  IMAD.MOV.U32 R29, RZ, RZ, R41 ;  /* 0x000000ffff1d7224 */ /* 0x000fe400078e0029 */
[----:B---3--:R-:W-:Y:S02]  /*68670*/  IMAD.MOV.U32 R15, RZ, RZ, R12 ;  /* 0x000000ffff0f7224 */ /* 0x008fe400078e000c */
[----:B------:R-:W-:Y:S01]  /*68680*/  IMAD.MOV.U32 R14, RZ, RZ, R13 ;  /* 0x000000ffff0e7224 */ /* 0x000fe200078e000d */
[----:B------:R-:W0:Y:S04]  /*68690*/  LDL.LU R12, [R1+0x2240] ;  /* 0x00224000010c7983 */ /* 0x000e280000300800 */
[----:B------:R-:W3:Y:S04]  /*686a0*/  LDL.LU R13, [R1+0x2734] ;  /* 0x00273400010d7983 */ /* 0x000ee80000300800 */
[----:B------:R-:W-:Y:S04]  /*686b0*/  STL.64 [R1+0x21f8], R74 ;  /* 0x0021f84a01007387 */ /* 0x000fe80000100a00 */
[----:B------:R-:W-:Y:S04]  /*686c0*/  STL.64 [R1+0x60c0], R74 ;  /* 0x0060c04a01007387 */ /* 0x000fe80000100a00 */
[----:B------:R-:W-:Y:S04]  /*686d0*/  STL.64 [R1+0x2200], R28 ;  /* 0x0022001c01007387 */ /* 0x000fe80000100a00 */
        /* <DEDUP_REMOVED lines=8> */
[----:B------:R-:W-:Y:S04]  /*68760*/  STL.64 [R1+0x2208], R14 ;  /* 0x0022080e01007387 */ /* 0x000fe80000100a00 */
[----:B------:R-:W-:Y:S01]  /*68770*/  STL.64 [R1+0x60d0], R14 ;  /* 0x0060d00e01007387 */ /* 0x000fe20000100a00 */
[----:B------:R-:W-:-:S02]  /*68780*/  IMAD.MOV.U32 R43, RZ, RZ, R25 ;  /* 0x000000ffff2b7224 */ /* 0x000fc400078e0019 */
[----:B------:R-:W-:Y:S02]  /*68790*/  IMAD.MOV.U32 R42, RZ, RZ, R24 ;  /* 0x000000ffff2a7224 */ /* 0x000fe400078e0018 */
[----:B--2---:R-:W-:Y:S02]  /*687a0*/  IMAD.MOV.U32 R37, RZ, RZ, R38 ;  /* 0x000000ffff257224 */ /* 0x004fe400078e0026 */
[----:B------:R-:W2:Y:S01]  /*687b0*/  LDL.LU R38, [R1+0x2260] ;  /* 0x0022600001267983 */ /* 0x000ea20000300800 */
[----:B------:R-:W-:-:S03]  /*687c0*/  IMAD.MOV.U32 R36, RZ, RZ, R4 ;  /* 0x000000ffff247224 */ /* 0x000fc600078e0004 */
[----:B------:R-:W2:Y:S04]  /*687d0*/  LDL.LU R4, [R1+0x2744] ;  /* 0x0027440001047983 */ /* 0x000ea80000300800 */
[----:B------:R-:W-:Y:S04]  /*687e0*/  STL.64 [R1+0x2210], R42 ;  /* 0x0022102a01007387 */ /* 0x000fe80000100a00 */
[----:B------:R0:W-:Y:S04]  /*687f0*/  STL.64 [R1+0x60e0], R42 ;  /* 0x0060e02a01007387 */ /* 0x0001e80000100a00 */
[----:B------:R-:W2:Y:S04]  /*68800*/  LDL.LU R60, [R1+0x2268] ;  /* 0x00226800013c7983 */ /* 0x000ea80000300800 */
[----:B------:R-:W2:Y:S04]  /*68810*/  LDL.LU R0, [R1+0x2748] ;  /* 0x0027480001007983 */ /* 0x000ea80000300800 */
[----:B------:R-:W2:Y:S04]  /*68820*/  LDL.LU R25, [R1+0x2270] ;  /* 0x0022700001197983 */ /* 0x000ea80000300800 */
[----:B------:R-:W2:Y:S01]  /*68830*/  LDL.LU R24, [R1+0x274c] ;  /* 0x00274c0001187983 */ /* 0x000ea20000300800 */
[----:B------:R-:W-:-:S02]  /*68840*/  IMAD.MOV.U32 R11, RZ, RZ, R6 ;  /* 0x000000ffff0b7224 */ /* 0x000fc400078e0006 */
[----:B------:R-:W-:Y:S01]  /*68850*/  IMAD.MOV.U32 R10, RZ, RZ, R7 ;  /* 0x000000ffff0a7224 */ /* 0x000fe200078e0007 */
[----:B------:R-:W2:Y:S04]  /*68860*/  LDL.LU R6, [R1+0x2278] ;  /* 0x0022780001067983 */ /* 0x000ea80000300800 */
[----:B------:R-:W2:Y:S01]  /*68870*/  LDL.LU R7, [R1+0x2750] ;  /* 0x0027500001077983 */ /* 0x000ea20000300800 */
[----:B-1----:R-:W-:Y:S02]  /*68880*/  IMAD.MOV.U32 R27, RZ, RZ, R39 ;  /* 0x000000ffff1b7224 */ /* 0x002fe400078e0027 */
[----:B----4-:R-:W-:Y:S01]  /*68890*/  IMAD.MOV.U32 R26, RZ, RZ, R5 ;  /* 0x000000ffff1a7224 */ /* 0x010fe200078e0005 */
[----:B------:R-:W4:Y:S04]  /*688a0*/  LDL.LU R39, [R1+0x2280] ;  /* 0x0022800001277983 */ /* 0x000f280000300800 */
[----:B------:R-:W4:Y:S04]  /*688b0*/  LDL.LU R5, [R1+0x2754] ;  /* 0x0027540001057983 */ /* 0x000f280000300800 */
[----:B------:R-:W-:Y:S04]  /*688c0*/  STL.64 [R1+0x2218], R10 ;  /* 0x0022180a01007387 */ /* 0x000fe80000100a00 */
[----:B------:R-:W-:Y:S04]  /*688d0*/  STL [R1+0x60e8], R11 ;  /* 0x0060e80b01007387 */ /* 0x000fe80000100800 */
[----:B------:R-:W-:Y:S04]  /*688e0*/  STL [R1+0x6108], R10 ;  /* 0x0061080a01007387 */ /* 0x000fe80000100800 */
[----:B------:R-:W-:Y:S04]  /*688f0*/  STL.64 [R1+0x2220], R36 ;  /* 0x0022202401007387 */ /* 0x000fe80000100a00 */
[----:B------:R1:W-:Y:S01]  /*68900*/  STL.64 [R1+0x60f0], R36 ;  /* 0x0060f02401007387 */ /* 0x0003e20000100a00 */
[----:B0-----:R-:W-:-:S02]  /*68910*/  IMAD.MOV.U32 R63, RZ, RZ, R12 ;  /* 0x000000ffff3f7224 */ /* 0x001fc400078e000c */
[----:B---3--:R-:W-:Y:S01]  /*68920*/  IMAD.MOV.U32 R62, RZ, RZ, R13 ;  /* 0x000000ffff3e7224 */ /* 0x008fe200078e000d */
[----:B------:R-:W3:Y:S04]  /*68930*/  LDL.LU R12, [R1+0x2298] ;  /* 0x00229800010c7983 */ /* 0x000ee80000300800 */
[----:B------:R-:W3:Y:S04]  /*68940*/  LDL.LU R13, [R1+0x2760] ;  /* 0x00276000010d7983 */ /* 0x000ee80000300800 */
[----:B------:R-:W-:Y:S01]  /*68950*/  STL.64 [R1+0x2238], R26 ;  /* 0x0022381a01007387 */ /* 0x000fe20000100a00 */
[----:B------:R-:W-:-:S03]  /*68960*/  IMAD.MOV.U32 R51, RZ, RZ, R83 ;  /* 0x000000ffff337224 */ /* 0x000fc600078e0053 */
[----:B------:R0:W-:Y:S01]  /*68970*/  STL.64 [R1+0x60f8], R26 ;  /* 0x0060f81a01007387 */ /* 0x0001e20000100a00 */
        /* <DEDUP_REMOVED lines=11> */
[----:B------:R-:W3:Y:S01]  /*68a30*/  LDL.LU R45, [R1+0x22a8] ;  /* 0x0022a800012d7983 */ /* 0x000ee20000300800 */
[----:B------:R-:W-:-:S03]  /*68a40*/  IMAD.MOV.U32 R19, RZ, RZ, R41 ;  /* 0x000000ffff137224 */ /* 0x000fc600078e0029 */
[----:B------:R-:W3:Y:S01]  /*68a50*/  LDL.LU R44, [R1+0x2704] ;  /* 0x00270400012c7983 */ /* 0x000ee20000300800 */
[----:B------:R-:W-:-:S03]  /*68a60*/  IMAD.MOV.U32 R18, RZ, RZ, R40 ;  /* 0x000000ffff127224 */ /* 0x000fc600078e0028 */
[----:B------:R-:W3:Y:S04]  /*68a70*/  LDL.LU R41, [R1+0x22b0] ;  /* 0x0022b00001297983 */ /* 0x000ee80000300800 */
[----:B------:R-:W3:Y:S01]  /*68a80*/  LDL.LU R40, [R1+0x2708] ;  /* 0x0027080001287983 */ /* 0x000ee20000300800 */
[----:B--2---:R-:W-:-:S03]  /*68a90*/  IMAD.MOV.U32 R71, RZ, RZ, R38 ;  /* 0x000000ffff477224 */ /* 0x004fc600078e0026 */
[----:B------:R-:W2:Y:S01]  /*68aa0*/  LDL.LU R38, [R1+0x22b8] ;  /* 0x0022b80001267983 */ /* 0x000ea20000300800 */
[----:B------:R-:W-:-:S03]  /*68ab0*/  IMAD.MOV.U32 R70, RZ, RZ, R4 ;  /* 0x000000ffff467224 */ /* 0x000fc600078e0004 */
[----:B------:R-:W2:Y:S01]  /*68ac0*/  LDL.LU R4, [R1+0x270c] ;  /* 0x00270c0001047983 */ /* 0x000ea20000300800 */
[----:B------:R-:W-:Y:S02]  /*68ad0*/  IMAD.MOV.U32 R9, RZ, RZ, R60 ;  /* 0x000000ffff097224 */ /* 0x000fe400078e003c */
[----:B------:R-:W-:Y:S01]  /*68ae0*/  IMAD.MOV.U32 R8, RZ, RZ, R0 ;  /* 0x000000ffff087224 */ /* 0x000fe200078e0000 */
[----:B------:R-:W-:Y:S01]  /*68af0*/  STL.64 [R1+0x2258], R18 ;  /* 0x0022581201007387 */ /* 0x000fe20000100a00 */
[----:B------:R-:W-:Y:S02]  /*68b00*/  IMAD.MOV.U32 R2, RZ, RZ, R24 ;  /* 0x000000ffff027224 */ /* 0x000fe400078e0018 */
[----:B------:R-:W-:Y:S01]  /*68b10*/  IMAD.MOV.U32 R3, RZ, RZ, R25 ;  /* 0x000000ffff037224 */ /* 0x000fe200078e0019 */
[----:B------:R-:W-:Y:S04]  /*68b20*/  STL.64 [R1+0x6130], R18 ;  /* 0x0061301201007387 */ /* 0x000fe80000100a00 */
[----:B------:R-:W-:Y:S04]  /*68b30*/  STL.64 [R1+0x2260], R70 ;  /* 0x0022604601007387 */ /* 0x000fe80000100a00 */
[----:B------:R0:W-:Y:S04]  /*68b40*/  STL.64 [R1+0x2268], R8 ;  /* 0x0022680801007387 */ /* 0x0001e80000100a00 */
[----:B------:R-:W-:Y:S04]  /*68b50*/  STL.64 [R1+0x6138], R70 ;  /* 0x0061384601007387 */ /* 0x000fe80000100a00 */
[----:B------:R-:W-:Y:S01]  /*68b60*/  STL.64 [R1+0x2270], R2 ;  /* 0x0022700201007387 */ /* 0x000fe20000100a00 */
[----:B------:R-:W-:-:S03]  /*68b70*/  IMAD.MOV.U32 R35, RZ, RZ, R6 ;  /* 0x000000ffff237224 */ /* 0x000fc600078e0006 */
[----:B------:R0:W-:Y:S01]  /*68b80*/  STL.64 [R1+0x6148], R2 ;  /* 0x0061480201007387 */ /* 0x0001e20000100a00 */
[----:B------:R-:W-:-:S03]  /*68b90*/  MOV R34, R7 ;  /* 0x0000000700227202 */ /* 0x000fc60000000f00 */
[----:B------:R-:W2:Y:S04]  /*68ba0*/  LDL.LU R6, [R1+0x22c0] ;  /* 0x0022c00001067983 */ /* 0x000ea80000300800 */
[----:B------:R-:W2:Y:S04]  /*68bb0*/  LDL.LU R7, [R1+0x2710] ;  /* 0x0027100001077983 */ /* 0x000ea80000300800 */
[----:B------:R-:W2:Y:S01]  /*68bc0*/  LDL.LU R25, [R1+0x22c8] ;  /* 0x0022c80001197983 */ /* 0x000ea20000300800 */
[----:B----4-:R-:W-:-:S03]  /*68bd0*/  IMAD.MOV.U32 R61, RZ, RZ, R39 ;  /* 0x000000ffff3d7224 */ /* 0x010fc600078e0027 */
        /* <DEDUP_REMOVED lines=9> */
[----:B------:R-:W-:Y:S04]  /*68c70*/  STL [R1+0x6160], R34 ;  /* 0x0061602201007387 */ /* 0x000fe80000100800 */
[----:B------:R-:W-:Y:S04]  /*68c80*/  STL [R1+0x6150], R35 ;  /* 0x0061502301007387 */ /* 0x000fe80000100800 */
[----:B------:R-:W-:Y:S04]  /*68c90*/  STL.64 [R1+0x2280], R60 ;  /* 0x0022803c01007387 */ /* 0x000fe80000100a00 */
[----:B------:R0:W-:Y:S04]  /*68ca0*/  STL.64 [R1+0x6158], R60 ;  /* 0x0061583c01007387 */ /* 0x0001e80000100a00 */
[----:B------:R-:W-:Y:S04]  /*68cb0*/  STL.64 [R1+0x2298], R54 ;  /* 0x0022983601007387 */ /* 0x000fe80000100a00 */
[----:B------:R-:W-:Y:S01]  /*68cc0*/  STL.64 [R1+0x6168], R54 ;  /* 0x0061683601007387 */ /* 0x000fe20000100a00 */
[----:B------:R-:W-:-:S02]  /*68cd0*/  IMAD.MOV.U32 R59, RZ, RZ, R83 ;  /* 0x000000ffff3b7224 */ /* 0x000fc400078e0053 */
[----:B------:R-:W-:-:S05]  /*68ce0*/  IMAD.MOV.U32 R58, RZ, RZ, R92 ;  /* 0x000000ffff3a7224 */ /* 0x000fca00078e005c */
[----:B------:R-:W-:Y:S04]  /*68cf0*/  STL.64 [R1+0x22a0], R58 ;  /* 0x0022a03a01007387 */ /* 0x000fe80000100a00 */
[----:B------:R0:W-:Y:S04]  /*68d00*/  STL [R1+0x6180], R58 ;  /* 0x0061803a01007387 */ /* 0x0001e80000100800 */
[----:B------:R-:W-:Y:S04]  /*68d10*/  STL [R1+0x6170], R59 ;  /* 0x0061703b01007387 */ /* 0x000fe80000100800 */
        /* <DEDUP_REMOVED lines=8> */
[----:B------:R-:W-:Y:S02]  /*68da0*/  IMAD.MOV.U32 R80, RZ, RZ, R40 ;  /* 0x000000ffff507224 */ /* 0x000fe400078e0028 */
[----:B------:R-:W-:Y:S02]  /*68db0*/  IMAD.MOV.U32 R81, RZ, RZ, R41 ;  /* 0x000000ffff517224 */ /* 0x000fe400078e0029 */
[----:B--2---:R-:W-:Y:S02]  /*68dc0*/  IMAD.MOV.U32 R91, RZ, RZ, R38 ;  /* 0x000000ffff5b7224 */ /* 0x004fe400078e0026 */
[----:B------:R-:W2:Y:S01]  /*68dd0*/  LDL.LU R38, [R1+0x22e8] ;  /* 0x0022e80001267983 */ /* 0x000ea20000300800 */
[----:B------:R-:W-:-:S03]  /*68de0*/  IMAD.MOV.U32 R90, RZ, RZ, R4 ;  /* 0x000000ffff5a7224 */ /* 0x000fc600078e0004 */
[----:B------:R-:W2:Y:S04]  /*68df0*/  LDL.LU R4, [R1+0x2308] ;  /* 0x0023080001047983 */ /* 0x000ea80000300800 */
[----:B------:R-:W-:Y:S04]  /*68e00*/  STL.64 [R1+0x22a8], R78 ;  /* 0x0022a84e01007387 */ /* 0x000fe80000100a00 */
[----:B------:R-:W-:Y:S04]  /*68e10*/  STL.64 [R1+0x6178], R78 ;  /* 0x0061784e01007387 */ /* 0x000fe80000100a00 */
[----:B------:R-:W-:Y:S04]  /*68e20*/  STL.64 [R1+0x22b0], R80 ;  /* 0x0022b05001007387 */ /* 0x000fe80000100a00 */
[----:B------:R-:W-:Y:S01]  /*68e30*/  STL.64 [R1+0x6188], R80 ;  /* 0x0061885001007387 */ /* 0x000fe20000100a00 */
[----:B------:R-:W-:-:S04]  /*68e40*/  LOP3.LUT R7, R7, R6, RZ, 0x3c, !PT ;  /* 0x0000000607077212 */ /* 0x000fc800078e3cff */
[C---:B------:R-:W-:Y:S01]  /*68e50*/  LOP3.LUT R6, R7.reuse, R6, RZ, 0x3c, !PT ;  /* 0x0000000607067212 */ /* 0x040fe200078e3cff */
[----:B------:R-:W-:Y:S03]  /*68e60*/  STL.64 [R1+0x22b8], R90 ;  /* 0x0022b85a01007387 */ /* 0x000fe60000100a00 */
[----:B------:R-:W-:Y:S01]  /*68e70*/  LOP3.LUT R7, R7, R6, RZ, 0x3c, !PT ;  /* 0x0000000607077212 */ /* 0x000fe200078e3cff */
[----:B------:R-:W-:Y:S04]  /*68e80*/  STL [R1+0x61a0], R90 ;  /* 0x0061a05a01007387 */ /* 0x000fe80000100800 */
[----:B------:R-:W-:Y:S04]  /*68e90*/  STL [R1+0x6190], R91 ;  /* 0x0061905b01007387 */ /* 0x000fe80000100800 */
[----:B------:R-:W-:Y:S04]  /*68ea0*/  STL.64 [R1+0x22c0], R6 ;  /* 0x0022c00601007387 */ /* 0x000fe80000100a00 */
[----:B------:R0:W-:Y:S04]  /*68eb0*/  STL.64 [R1+0x6198], R6 ;  /* 0x0061980601007387 */ /* 0x0001e80000100a00 */
[----:B------:R-:W2:Y:S04]  /*68ec0*/  LDL.LU R41, [R1+0x22ec] ;  /* 0x0022ec0001297983 */ /* 0x000ea80000300800 */
[----:B------:R-:W2:Y:S01]  /*68ed0*/  LDL.LU R40, [R1+0x2310] ;  /* 0x0023100001287983 */ /* 0x000ea20000300800 */
[----:B------:R-:W-:-:S02]  /*68ee0*/  IMAD.MOV.U32 R65, RZ, RZ, R25 ;  /* 0x000000ffff417224 */ /* 0x000fc400078e0019 */
[----:B----4-:R-:W-:Y:S01]  /*68ef0*/  IMAD.MOV.U32 R64, RZ, RZ, R24 ;  /* 0x000000ffff407224 */ /* 0x010fe200078e0018 */
        /* <DEDUP_REMOVED lines=13> */
[----:B------:R-:W-:Y:S04]  /*68fd0*/  STL [R1+0x61c0], R88 ;  /* 0x0061c05801007387 */ /* 0x000fe80000100800 */
[----:B------:R-:W-:Y:S04]  /*68fe0*/  STL [R1+0x61b0], R89 ;  /* 0x0061b05901007387 */ /* 0x000fe80000100800 */
[----:B------:R-:W-:Y:S04]  /*68ff0*/  STL.64 [R1+0x22d8], R48 ;  /* 0x0022d83001007387 */ /* 0x000fe80000100a00 */
[----:B------:R0:W-:Y:S01]  /*69000*/  STL.64 [R1+0x61b8], R48 ;  /* 0x0061b83001007387 */ /* 0x0001e20000100a00 */
[----:B------:R-:W-:-:S05]  /*69010*/  IMAD.MOV.U32 R56, RZ, RZ, R0 ;  /* 0x000000ffff387224 */ /* 0x000fca00078e0000 */
[----:B------:R-:W-:Y:S04]  /*69020*/  STL.64 [R1+0x22e0], R56 ;  /* 0x0022e03801007387 */ /* 0x000fe80000100a00 */
[----:B------:R0:W-:Y:S04]  /*69030*/  STL.64 [R1+0x61c8], R56 ;  /* 0x0061c83801007387 */ /* 0x0001e80000100a00 */
[----:B------:R-:W3:Y:S04]  /*69040*/  LDL.LU R66, [R1+0x2330] ;  /* 0x0023300001427983 */ /* 0x000ee80000300800 */
[----:B------:R-:W3:Y:S01]  /*69050*/  LDL.LU R0, [R1+0x26bc] ;  /* 0x0026bc0001007983 */ /* 0x000ee20000300800 */
        /* <DEDUP_REMOVED lines=8> */
[----:B--2---:R-:W-:-:S03]  /*690e0*/  MOV R69, R38 ;  /* 0x0000002600457202 */ /* 0x004fc60000000f00 */
[----:B------:R-:W2:Y:S01]  /*690f0*/  LDL.LU R38, [R1+0x2050] ;  /* 0x0020500001267983 */ /* 0x000ea20000300800 */
[----:B------:R-:W-:-:S03]  /*69100*/  IMAD.MOV.U32 R68, RZ, RZ, R4 ;  /* 0x000000ffff447224 */ /* 0x000fc600078e0004 */
[----:B------:R-:W2:Y:S04]  /*69110*/  LDL.LU R4, [R1+0x2358] ;  /* 0x0023580001047983 */ /* 0x000ea80000300800 */
        /* <DEDUP_REMOVED lines=10> */
[----:B------:R-:W-:Y:S04]  /*691c0*/  STL [R1+0x61f0], R47 ;  /* 0x0061f02f01007387 */ /* 0x000fe80000100800 */
[----:B------:R-:W-:Y:S04]  /*691d0*/  STL [R1+0x6208], R46 ;  /* 0x0062082e01007387 */ /* 0x000fe80000100800 */
[----:B------:R-:W1:Y:S04]  /*691e0*/  LDL.LU R41, [R1+0x2054] ;  /* 0x0020540001297983 */ /* 0x000e680000300800 */
[----:B------:R-:W2:Y:S01]  /*691f0*/  LDL.LU R40, [R1+0x2170] ;  /* 0x0021700001287983 */ /* 0x000ea20000300800 */
[----:B----4-:R-:W-:-:S02]  /*69200*/  IMAD.MOV.U32 R53, RZ, RZ, R25 ;  /* 0x000000ffff357224 */ /* 0x010fc400078e0019 */
[----:B------:R-:W-:Y:S01]  /*69210*/  IMAD.MOV.U32 R52, RZ, RZ, R24 ;  /* 0x000000ffff347224 */ /* 0x000fe200078e0018 */
[----:B------:R-:W0:Y:S01]  /*69220*/  LDL.LU R25, [R1+0x20a8] ;  /* 0x0020a80001197983 */ /* 0x000e220000300800 */
        /* <DEDUP_REMOVED lines=32> */
[----:B------:R-:W2:Y:S04]  /*69430*/  LDL.LU R4, [R1+0x222c] ;  /* 0x00222c0001047983 */ /* 0x000ea80000300800 */
[----:B------:R-:W-:Y:S04]  /*69440*/  STL.64 [R1+0x2338], R16 ;  /* 0x0023381001007387 */ /* 0x000fe80000100a00 */
[----:B------:R-:W-:Y:S04]  /*69450*/  STL.64 [R1+0x6220], R16 ;  /* 0x0062201001007387 */ /* 0x000fe80000100a00 */
[----:B------:R-:W-:Y:S04]  /*69460*/  STL.64 [R1+0x2340], R76 ;  /* 0x0023404c01007387 */ /* 0x000fe80000100a00 */
[----:B------:R-:W-:Y:S04]  /*69470*/  STL [R1+0x6238], R76 ;  /* 0x0062384c01007387 */ /* 0x000fe80000100800 */
[----:B------:R-:W-:Y:S04]  /*69480*/  STL [R1+0x6228], R77 ;  /* 0x0062284d01007387 */ /* 0x000fe80000100800 */
[----:B------:R-:W-:Y:S04]  /*69490*/  STL.64 [R1+0x2358], R42 ;  /* 0x0023582a01007387 */ /* 0x000fe80000100a00 */
[----:B------:R-:W-:Y:S01]  /*694a0*/  STL.64 [R1+0x6230], R42 ;  /* 0x0062302a01007387 */ /* 0x000fe20000100a00 */
[----:B-1----:R-:W-:-:S02]  /*694b0*/  IMAD.MOV.U32 R37, RZ, RZ, R41 ;  /* 0x000000ffff257224 */ /* 0x002fc400078e0029 */
[----:B------:R-:W-:-:S05]  /*694c0*/  IMAD.MOV.U32 R36, RZ, RZ, R40 ;  /* 0x000000ffff247224 */ /* 0x000fca00078e0028 */
[----:B------:R-:W-:Y:S04]  /*694d0*/  STL.64 [R1+0x2360], R36 ;  /* 0x0023602401007387 */ /* 0x000fe80000100a00 */
[----:B------:R-:W-:Y:S04]  /*694e0*/  STL.64 [R1+0x6240], R36 ;  /* 0x0062402401007387 */ /* 0x000fe80000100a00 */
[----:B------:R-:W2:Y:S04]  /*694f0*/  LDL.LU R41, [R1+0x2114] ;  /* 0x0021140001297983 */ /* 0x000ea80000300800 */
[----:B------:R-:W2:Y:S01]  /*69500*/  LDL.LU R40, [R1+0x2230] ;  /* 0x0022300001287983 */ /* 0x000ea20000300800 */
[----:B0-----:R-:W-:-:S02]  /*69510*/  IMAD.MOV.U32 R27, RZ, RZ, R25 ;  /* 0x000000ffff1b7224 */ /* 0x001fc400078e0019 */
[----:B----4-:R-:W-:Y:S01]  /*69520*/  IMAD.MOV.U32 R26, RZ, RZ, R24 ;  /* 0x000000ffff1a7224 */ /* 0x010fe200078e0018 */
[----:B------:R-:W4:Y:S04]  /*69530*/  LDL.LU R25, [R1+0x1e10] ;  /* 0x001e100001197983 */ /* 0x000f280000300800 */
[----:B------:R-:W4:Y:S01]  /*69540*/  LDL.LU R24, [R1+0x228c] ;  /* 0x00228c0001187983 */ /* 0x000f220000300800 */
[----:B------:R-:W-:Y:S02]  /*69550*/  IMAD.MOV.U32 R23, RZ, RZ, R39 ;  /* 0x000000ffff177224 */ /* 0x000fe400078e0027 */
[----:B------:R-:W-:Y:S02]  /*69560*/  IMAD.MOV.U32 R22, RZ, RZ, R5 ;  /* 0x000000ffff167224 */ /* 0x000fe400078e0005 */
[----:B---3--:R-:W-:-:S02]  /*69570*/  IMAD.MOV.U32 R9, RZ, RZ, R12 ;  /* 0x000000ffff097224 */ /* 0x008fc400078e000c */
[----:B------:R-:W-:Y:S01]  /*69580*/  IMAD.MOV.U32 R8, RZ, RZ, R13 ;  /* 0x000000ffff087224 */ /* 0x000fe200078e000d */
[----:B------:R-:W3:Y:S04]  /*69590*/  LDL.LU R12, [R1+0x1e14] ;  /* 0x001e1400010c7983 */ /* 0x000ee80000300800 */
[----:B------:R-:W3:Y:S04]  /*695a0*/  LDL.LU R13, [R1+0x1f30] ;  /* 0x001f3000010d7983 */ /* 0x000ee80000300800 */
        /* <DEDUP_REMOVED lines=9> */
[----:B------:R-:W-:Y:S01]  /*69640*/  MOV R15, R66 ;  /* 0x00000042000f7202 */ /* 0x000fe20000000f00 */
[----:B------:R-:W-:-:S05]  /*69650*/  IMAD.MOV.U32 R14, RZ, RZ, R0 ;  /* 0x000000ffff0e7224 */ /* 0x000fca00078e0000 */
[----:B------:R-:W-:Y:S04]  /*69660*/  STL.64 [R1+0x2380], R14 ;  /* 0x0023800e01007387 */ /* 0x000fe80000100a00 */
[----:B------:R-:W-:Y:S04]  /*69670*/  STL [R1+0x6278], R14 ;  /* 0x0062780e01007387 */ /* 0x000fe80000100800 */
[----:B------:R-:W-:Y:S04]  /*69680*/  STL [R1+0x6268], R15 ;  /* 0x0062680f01007387 */ /* 0x000fe80000100800 */
        /* <DEDUP_REMOVED lines=11> */
[----:B------:R1:W-:Y:S04]  /*69740*/  STL.64 [R1+0x6270], R28 ;  /* 0x0062701c01007387 */ /* 0x0003e80000100a00 */
[----:B------:R-:W-:Y:S04]  /*69750*/  STL.64 [R1+0x2390], R44 ;  /* 0x0023902c01007387 */ /* 0x000fe80000100a00 */
[----:B------:R0:W-:Y:S01]  /*69760*/  STL.64 [R1+0x6280], R44 ;  /* 0x0062802c01007387 */ /* 0x0001e20000100a00 */
[----:B------:R-:W-:-:S02]  /*69770*/  IMAD.MOV.U32 R75, RZ, RZ, R41 ;  /* 0x000000ffff4b7224 */ /* 0x000fc400078e0029 */
[----:B------:R-:W-:Y:S01]  /*69780*/  IMAD.MOV.U32 R74, RZ, RZ, R40 ;  /* 0x000000ffff4a7224 */ /* 0x000fe200078e0028 */
[----:B------:R-:W2:Y:S04]  /*69790*/  LDL.LU R41, [R1+0x1ec8] ;  /* 0x001ec80001297983 */ /* 0x000ea80000300800 */
[----:B------:R-:W2:Y:S04]  /*697a0*/  LDL.LU R40, [R1+0x1f94] ;  /* 0x001f940001287983 */ /* 0x000ea80000300800 */
[----:B------:R-:W-:Y:S04]  /*697b0*/  STL.64 [R1+0x2398], R66 ;  /* 0x0023984201007387 */ /* 0x000fe80000100a00 */
[----:B------:R-:W-:Y:S04]  /*697c0*/  STL [R1+0x6298], R66 ;  /* 0x0062984201007387 */ /* 0x000fe80000100800 */
[----:B------:R-:W-:Y:S04]  /*697d0*/  STL [R1+0x6288], R67 ;  /* 0x0062884301007387 */ /* 0x000fe80000100800 */
[----:B------:R-:W-:Y:S04]  /*697e0*/  STL.64 [R1+0x23a0], R74 ;  /* 0x0023a04a01007387 */ /* 0x000fe80000100a00 */
[----:B------:R0:W-:Y:S04]  /*697f0*/  STL.64 [R1+0x6290], R74 ;  /* 0x0062904a01007387 */ /* 0x0001e80000100a00 */
        /* <DEDUP_REMOVED lines=12> */
[----:B------:R-:W-:-:S04]  /*698c0*/  LOP3.LUT R13, R13, R12, RZ, 0x3c, !PT ;  /* 0x0000000c0d0d7212 */ /* 0x000fc800078e3cff */
[C---:B------:R-:W-:Y:S01]  /*698d0*/  LOP3.LUT R12, R13.reuse, R12, RZ, 0x3c, !PT ;  /* 0x0000000c0d0c7212 */ /* 0x040fe200078e3cff */
[----:B------:R-:W-:Y:S03]  /*698e0*/  STL.64 [R1+0x23b8], R10 ;  /* 0x0023b80a01007387 */ /* 0x000fe60000100a00 */
[----:B------:R-:W-:Y:S01]  /*698f0*/  LOP3.LUT R13, R13, R12, RZ, 0x3c, !PT ;  /* 0x0000000c0d0d7212 */ /* 0x000fe200078e3cff */
[----:B------:R0:W-:Y:S04]  /*69900*/  STL.64 [R1+0x62a0], R10 ;  /* 0x0062a00a01007387 */ /* 0x0001e80000100a00 */
[----:B------:R-:W-:Y:S04]  /*69910*/  STL.64 [R1+0x23c0], R12 ;  /* 0x0023c00c01007387 */ /* 0x000fe80000100a00 */
[----:B------:R-:W-:Y:S04]  /*69920*/  STL [R1+0x62a8], R13 ;  /* 0x0062a80d01007387 */ /* 0x000fe80000100800 */
[----:B------:R-:W-:Y:S04]  /*69930*/  STL [R1+0x62b8], R12 ;  /* 0x0062b80c01007387 */ /* 0x000fe80000100800 */
[----:B------:R-:W-:Y:S04]  /*69940*/  STL.64 [R1+0x23c8], R62 ;  /* 0x0023c83e01007387 */ /* 0x000fe80000100a00 */
[----:B------:R0:W-:Y:S01]  /*69950*/  STL.64 [R1+0x62b0], R62 ;  /* 0x0062b03e01007387 */ /* 0x0001e20000100a00 */
[----:B--2---:R-:W-:-:S03]  /*69960*/  IMAD.MOV.U32 R19, RZ, RZ, R38 ;  /* 0x000000ffff137224 */ /* 0x004fc600078e0026 */
[----:B------:R-:W2:Y:S01]  /*69970*/  LDL.LU R38, [R1+0x1bd4] ;  /* 0x001bd40001267983 */ /* 0x000ea20000300800 */
[----:B------:R-:W-:-:S03]  /*69980*/  IMAD.MOV.U32 R18, RZ, RZ, R4 ;  /* 0x000000ffff127224 */ /* 0x000fc600078e0004 */
[----:B------:R-:W2:Y:S01]  /*69990*/  LDL.LU R4, [R1+0x1cf0] ;  /* 0x001cf00001047983 */ /* 0x000ea20000300800 */
[----:B------:R-:W-:Y:S02]  /*699a0*/  IMAD.MOV.U32 R50, RZ, RZ, R0 ;  /* 0x000000ffff327224 */ /* 0x000fe400078e0000 */
[----:B------:R-:W-:Y:S02]  /*699b0*/  IMAD.MOV.U32 R32, RZ, RZ, R92 ;  /* 0x000000ffff207224 */ /* 0x000fe400078e005c */
[----:B------:R-:W-:Y:S01]  /*699c0*/  IMAD.MOV.U32 R33, RZ, RZ, R83 ;  /* 0x000000ffff217224 */ /* 0x000fe200078e0053 */
[----:B------:R-:W-:Y:S04]  /*699d0*/  STL.64 [R1+0x23d0], R50 ;  /* 0x0023d03201007387 */ /* 0x000fe80000100a00 */
[----:B------:R-:W-:Y:S04]  /*699e0*/  STL.64 [R1+0x62c0], R50 ;  /* 0x0062c03201007387 */ /* 0x000fe80000100a00 */
        /* <DEDUP_REMOVED lines=8> */
[----:B------:R-:W-:-:S03]  /*69a70*/  LOP3.LUT R3, R3, R2, RZ, 0x3c, !PT ;  /* 0x0000000203037212 */ /* 0x000fc600078e3cff */
[----:B------:R-:W-:Y:S01]  /*69a80*/  STL.64 [R1+0x23d8], R32 ;  /* 0x0023d82001007387 */ /* 0x000fe20000100a00 */
[----:B------:R-:W-:-:S03]  /*69a90*/  LOP3.LUT R2, R3, R2, RZ, 0x3c, !PT ;  /* 0x0000000203027212 */ /* 0x000fc600078e3cff */
[----:B------:R-:W-:Y:S04]  /*69aa0*/  STL.64 [R1+0x62c8], R32 ;  /* 0x0062c82001007387 */ /* 0x000fe80000100a00 */
[----:B------:R-:W-:Y:S01]  /*69ab0*/  STL.64 [R1+0x23e0], R18 ;  /* 0x0023e01201007387 */ /* 0x000fe20000100a00 */
[----:B------:R-:W-:-:S03]  /*69ac0*/  LOP3.LUT R3, R3, R2, RZ, 0x3c, !PT ;  /* 0x0000000203037212 */ /* 0x000fc600078e3cff */
[----:B------:R0:W-:Y:S04]  /*69ad0*/  STL.64 [R1+0x62d0], R18 ;  /* 0x0062d01201007387 */ /* 0x0001e80000100a00 */
[----:B------:R-:W-:Y:S04]  /*69ae0*/  STL.64 [R1+0x23e8], R70 ;  /* 0x0023e84601007387 */ /* 0x000fe80000100a00 */
[----:B------:R0:W-:Y:S04]  /*69af0*/  STL.64 [R1+0x62d8], R70 ;  /* 0x0062d84601007387 */ /* 0x0001e80000100a00 */
[----:B------:R-:W-:Y:S04]  /*69b00*/  STL.64 [R1+0x23f0], R2 ;  /* 0x0023f00201007387 */ /* 0x000fe80000100a00 */
[----:B------:R-:W-:Y:S04]  /*69b10*/  STL [R1+0x62f0], R2 ;  /* 0x0062f00201007387 */ /* 0x000fe80000100800 */
[----:B------:R-:W-:Y:S01]  /*69b20*/  STL [R1+0x62e0], R3 ;  /* 0x0062e00301007387 */ /* 0x000fe20000100800 */
[----:B----4-:R-:W-:-:S03]  /*69b30*/  IMAD.MOV.U32 R60, RZ, RZ, R35 ;  /* 0x000000ffff3c7224 */ /* 0x010fc600078e0023 */
[----:B------:R-:W4:Y:S01]  /*69b40*/  LDL.LU R58, [R1+0x1c34] ;  /* 0x001c3400013a7983 */ /* 0x000f220000300800 */
[----:B------:R-:W-:-:S03]  /*69b50*/  IMAD.MOV.U32 R55, RZ, RZ, R25 ;  /* 0x000000ffff377224 */ /* 0x000fc600078e0019 */
[----:B------:R-:W4:Y:S01]  /*69b60*/  LDL.LU R35, [R1+0x1d50] ;  /* 0x001d500001237983 */ /* 0x000f220000300800 */
[----:B------:R-:W-:-:S03]  /*69b70*/  IMAD.MOV.U32 R54, RZ, RZ, R24 ;  /* 0x000000ffff367224 */ /* 0x000fc600078e0018 */
[----:B------:R-:W4:Y:S01]  /*69b80*/  LDL.LU R25, [R1+0x1c88] ;  /* 0x001c880001197983 */ /* 0x000f220000300800 */
[----:B---3--:R-:W-:-:S03]  /*69b90*/  IMAD.MOV.U32 R7, RZ, RZ, R39 ;  /* 0x000000ffff077224 */ /* 0x008fc600078e0027 */
[----:B------:R-:W3:Y:S01]  /*69ba0*/  LDL.LU R24, [R1+0x1d54] ;  /* 0x001d540001187983 */ /* 0x000ee20000300800 */
[----:B------:R-:W-:-:S03]  /*69bb0*/  IMAD.MOV.U32 R6, RZ, RZ, R5 ;  /* 0x000000ffff067224 */ /* 0x000fc600078e0005 */
[----:B------:R-:W3:Y:S04]  /*69bc0*/  LDL.LU R39, [R1+0x1c8c] ;  /* 0x001c8c0001277983 */ /* 0x000ee80000300800 */
[----:B------:R-:W3:Y:S04]  /*69bd0*/  LDL.LU R5, [R1+0x1da8] ;  /* 0x001da80001057983 */ /* 0x000ee80000300800 */
[----:B------:R-:W-:Y:S04]  /*69be0*/  STL.64 [R1+0x23f8], R60 ;  /* 0x0023f83c01007387 */ /* 0x000fe80000100a00 */
[----:B------:R0:W-:Y:S04]  /*69bf0*/  STL.64 [R1+0x62e8], R60 ;  /* 0x0062e83c01007387 */ /* 0x0001e80000100a00 */
[----:B------:R-:W-:Y:S04]  /*69c00*/  STL.64 [R1+0x2400], R54 ;  /* 0x0024003601007387 */ /* 0x000fe80000100a00 */
[----:B------:R0:W-:Y:S01]  /*69c10*/  STL.64 [R1+0x62f8], R54 ;  /* 0x0062f83601007387 */ /* 0x0001e20000100a00 */
[----:B--2---:R-:W-:-:S03]  /*69c20*/  IMAD.MOV.U32 R65, RZ, RZ, R38 ;  /* 0x000000ffff417224 */ /* 0x004fc600078e0026 */
[----:B------:R-:W2:Y:S01]  /*69c30*/  LDL.LU R38, [R1+0x1c90] ;  /* 0x001c900001267983 */ /* 0x000ea20000300800 */
[----:B------:R-:W-:-:S03]  /*69c40*/  IMAD.MOV.U32 R64, RZ, RZ, R4 ;  /* 0x000000ffff407224 */ /* 0x000fc600078e0004 */
[----:B------:R-:W2:Y:S04]  /*69c50*/  LDL.LU R4, [R1+0x1dac] ;  /* 0x001dac0001047983 */ /* 0x000ea80000300800 */
[----:B------:R-:W-:Y:S04]  /*69c60*/  STL.64 [R1+0x2418], R6 ;  /* 0x0024180601007387 */ /* 0x000fe80000100a00 */
[----:B------:R-:W-:Y:S04]  /*69c70*/  STL [R1+0x6310], R6 ;  /* 0x0063100601007387 */ /* 0x000fe80000100800 */
[----:B------:R-:W-:Y:S04]  /*69c80*/  STL [R1+0x6300], R7 ;  /* 0x0063000701007387 */ /* 0x000fe80000100800 */
[----:B------:R-:W-:Y:S04]  /*69c90*/  STL.64 [R1+0x2420], R64 ;  /* 0x0024204001007387 */ /* 0x000fe80000100a00 */
[----:B------:R0:W-:Y:S01]  /*69ca0*/  STL.64 [R1+0x6308], R64 ;  /* 0x0063084001007387 */ /* 0x0001e20000100a00 */
[----:B------:R-:W-:Y:S01]  /*69cb0*/  IMAD.MOV.U32 R48, RZ, RZ, R0 ;  /* 0x000000ffff307224 */ /* 0x000fe200078e0000 */
[----:B------:R-:W-:Y:S01]  /*69cc0*/  MOV R49, R34 ;  /* 0x0000002200317202 */ /* 0x000fe20000000f00 */
[----:B------:R-:W-:-:S02]  /*69cd0*/  IMAD.MOV.U32 R57, RZ, RZ, R83 ;  /* 0x000000ffff397224 */ /* 0x000fc400078e0053 */
[----:B------:R-:W-:Y:S02]  /*69ce0*/  IMAD.MOV.U32 R56, RZ, RZ, R92 ;  /* 0x000000ffff387224 */ /* 0x000fe400078e005c */
[----:B------:R-:W-:Y:S02]  /*69cf0*/  IMAD.MOV.U32 R85, RZ, RZ, R41 ;  /* 0x000000ffff557224 */ /* 0x000fe400078e0029 */
[----:B------:R-:W-:Y:S01]  /*69d00*/  IMAD.MOV.U32 R84, RZ, RZ, R40 ;  /* 0x000000ffff547224 */ /* 0x000fe200078e0028 */
        /* <DEDUP_REMOVED lines=8> */
[----:B------:R-:W-:Y:S04]  /*69d90*/  STL.64 [R1+0x2428], R48 ;  /* 0x0024283001007387 */ /* 0x000fe80000100a00 */
[----:B------:R0:W-:Y:S04]  /*69da0*/  STL.64 [R1+0x6318], R48 ;  /* 0x0063183001007387 */ /* 0x0001e80000100a00 */
[----:B------:R-:W-:Y:S04]  /*69db0*/  STL.64 [R1+0x2430], R56 ;  /* 0x0024303801007387 */ /* 0x000fe80000100a00 */
[----:B------:R-:W-:Y:S04]  /*69dc0*/  STL [R1+0x6330], R56 ;  /* 0x0063303801007387 */ /* 0x000fe80000100800 */
[----:B------:R-:W-:Y:S04]  /*69dd0*/  STL [R1+0x6320], R57 ;  /* 0x0063203901007387 */ /* 0x000fe80000100800 */
[----:B------:R-:W-:Y:S04]  /*69de0*/  STL.64 [R1+0x2438], R84 ;  /* 0x0024385401007387 */ /* 0x000fe80000100a00 */
[----:B------:R-:W-:Y:S01]  /*69df0*/  STL.64 [R1+0x6328], R84 ;  /* 0x0063285401007387 */ /* 0x000fe20000100a00 */
[----:B----4-:R-:W-:-:S02]  /*69e00*/  IMAD.MOV.U32 R53, RZ, RZ, R25 ;  /* 0x000000ffff357224 */ /* 0x010fc400078e0019 */
[----:B---3--:R-:W-:Y:S02]  /*69e10*/  IMAD.MOV.U32 R52, RZ, RZ, R24 ;  /* 0x000000ffff347224 */ /* 0x008fe400078e0018 */
[----:B------:R-:W-:Y:S02]  /*69e20*/  IMAD.MOV.U32 R25, RZ, RZ, R39 ;  /* 0x000000ffff197224 */ /* 0x000fe400078e0027 */
[----:B------:R-:W-:Y:S01]  /*69e30*/  IMAD.MOV.U32 R24, RZ, RZ, R5 ;  /* 0x000000ffff187224 */ /* 0x000fe200078e0005 */
[----:B------:R-:W3:Y:S04]  /*69e40*/  LDL.LU R39, [R1+0x19ec] ;  /* 0x0019ec0001277983 */ /* 0x000ee80000300800 */
[----:B------:R-:W4:Y:S01]  /*69e50*/  LDL.LU R5, [R1+0x1b08] ;  /* 0x001b080001057983 */ /* 0x000f220000300800 */
[----:B------:R-:W-:-:S02]  /*69e60*/  IMAD.MOV.U32 R68, RZ, RZ, R35 ;  /* 0x000000ffff447224 */ /* 0x000fc400078e0023 */
[----:B------:R-:W-:-:S05]  /*69e70*/  IMAD.MOV.U32 R69, RZ, RZ, R58 ;  /* 0x000000ffff457224 */ /* 0x000fca00078e003a */
[----:B------:R-:W-:Y:S04]  /*69e80*/  STL.64 [R1+0x2440], R68 ;  /* 0x0024404401007387 */ /* 0x000fe80000100a00 */
[----:B------:R-:W-:Y:S04]  /*69e90*/  STL.64 [R1+0x6338], R68 ;  /* 0x0063384401007387 */ /* 0x000fe80000100a00 */
[----:B------:R-:W4:Y:S04]  /*69ea0*/  LDL.LU R90, [R1+0x19f0] ;  /* 0x0019f000015a7983 */ /* 0x000f280000300800 */
[----:B------:R-:W4:Y:S04]  /*69eb0*/  LDL.LU R59, [R1+0x1b0c] ;  /* 0x001b0c00013b7983 */ /* 0x000f280000300800 */
[----:B------:R-:W4:Y:S04]  /*69ec0*/  LDL.LU R58, [R1+0x19f4] ;  /* 0x0019f400013a7983 */ /* 0x000f280000300800 */
[----:B------:R-:W4:Y:S01]  /*69ed0*/  LDL.LU R35, [R1+0x1b10] ;  /* 0x001b100001237983 */ /* 0x000f220000300800 */
        /* <DEDUP_REMOVED lines=10> */
[----:B------:R-:W-:Y:S04]  /*69f80*/  STL.64 [R1+0x6358], R20 ;  /* 0x0063581401007387 */ /* 0x000fe80000100a00 */
[----:B------:R-:W-:Y:S04]  /*69f90*/  STL.64 [R1+0x2460], R40 ;  /* 0x0024602801007387 */ /* 0x000fe80000100a00 */
[----:B------:R-:W-:Y:S01]  /*69fa0*/  STL [R1+0x6370], R40 ;  /* 0x0063702801007387 */ /* 0x000fe20000100800 */
[----:B------:R-:W-:-:S02]  /*69fb0*/  IMAD.MOV.U32 R72, RZ, RZ, R79 ;  /* 0x000000ffff487224 */ /* 0x000fc400078e004f */
[----:B------:R-:W-:Y:S02]  /*69fc0*/  IMAD.MOV.U32 R73, RZ, RZ, R78 ;  /* 0x000000ffff497224 */ /* 0x000fe400078e004e */
[----:B------:R-:W-:Y:S01]  /*69fd0*/  IMAD.MOV.U32 R79, RZ, RZ, R34 ;  /* 0x000000ffff4f7224 */ /* 0x000fe200078e0022 */
[----:B------:R-:W-:Y:S01]  /*69fe0*/  STL [R1+0x6360], R41 ;  /* 0x0063602901007387 */ /* 0x000fe20000100800 */
[----:B------:R-:W-:-:S03]  /*69ff0*/  IMAD.MOV.U32 R78, RZ, RZ, R0 ;  /* 0x000000ffff4e7224 */ /* 0x000fc600078e0000 */
[----:B------:R-:W2:Y:S01]  /*6a000*/  LDL.LU R34, [R1+0x1a4c] ;  /* 0x001a4c0001227983 */ /* 0x000ea20000300800 */
[----:B------:R-:W-:-:S03]  /*6a010*/  IMAD.MOV.U32 R81, RZ, RZ, R83 ;  /* 0x000000ffff517224 */ /* 0x000fc600078e0053 */
[----:B------:R-:W2:Y:S01]  /*6a020*/  LDL.LU R0, [R1+0x1b68] ;  /* 0x001b680001007983 */ /* 0x000ea20000300800 */
[----:B------:R-:W-:-:S03]  /*6a030*/  IMAD.MOV.U32 R80, RZ, RZ, R92 ;  /* 0x000000ffff507224 */ /* 0x000fc600078e005c */
[----:B------:R-:W2:Y:S04]  /*6a040*/  LDL.LU R83, [R1+0x1a50] ;  /* 0x001a500001537983 */ /* 0x000ea80000300800 */
[----:B------:R-:W2:Y:S04]  /*6a050*/  LDL.LU R92, [R1+0x1b6c] ;  /* 0x001b6c00015c7983 */ /* 0x000ea80000300800 */
[----:B------:R-:W-:Y:S04]  /*6a060*/  STL.64 [R1+0x2478], R72 ;  /* 0x0024784801007387 */ /* 0x000fe80000100a00 */
[----:B------:R0:W-:Y:S04]  /*6a070*/  STL.64 [R1+0x6368], R72 ;  /* 0x0063684801007387 */ /* 0x0001e80000100a00 */
[----:B------:R-:W-:Y:S04]  /*6a080*/  STL.64 [R1+0x2480], R78 ;  /* 0x0024804e01007387 */ /* 0x000fe80000100a00 */
[----:B------:R0:W-:Y:S01]  /*6a090*/  STL.64 [R1+0x6378], R78 ;  /* 0x0063784e01007387 */ /* 0x0001e20000100a00 */
[----:B---3--:R-:W-:-:S02]  /*6a0a0*/  IMAD.MOV.U32 R89, RZ, RZ, R39 ;  /* 0x000000ffff597224 */ /* 0x008fc400078e0027 */
[----:B----4-:R-:W-:Y:S01]  /*6a0b0*/  IMAD.MOV.U32 R88, RZ, RZ, R5 ;  /* 0x000000ffff587224 */ /* 0x010fe200078e0005 */
[----:B------:R-:W3:Y:S04]  /*6a0c0*/  LDL.LU R39, [R1+0x1a54] ;  /* 0x001a540001277983 */ /* 0x000ee80000300800 */
[----:B------:R-:W4:Y:S04]  /*6a0d0*/  LDL.LU R5, [R1+0x1b70] ;  /* 0x001b700001057983 */ /* 0x000f280000300800 */
[----:B------:R-:W-:Y:S04]  /*6a0e0*/  STL.64 [R1+0x2488], R80 ;  /* 0x0024885001007387 */ /* 0x000fe80000100a00 */
[----:B------:R1:W-:Y:S04]  /*6a0f0*/  STL.64 [R1+0x6380], R80 ;  /* 0x0063805001007387 */ /* 0x0003e80000100a00 */
[----:B0-----:R-:W4:Y:S04]  /*6a100*/  LDL.LU R23, [R1+0x1750] ;  /* 0x0017500001177983 */ /* 0x001f280000300800 */
[----:B------:R-:W1:Y:S04]  /*6a110*/  LDL.LU R27, [R1+0x1bcc] ;  /* 0x001bcc00011b7983 */ /* 0x000e680000300800 */
[----:B------:R-:W-:Y:S04]  /*6a120*/  STL.64 [R1+0x2490], R88 ;  /* 0x0024905801007387 */ /* 0x000fe80000100a00 */
[----:B------:R-:W-:Y:S04]  /*6a130*/  STL [R1+0x63a8], R88 ;  /* 0x0063a85801007387 */ /* 0x000fe80000100800 */
[----:B------:R-:W-:Y:S01]  /*6a140*/  STL [R1+0x6388], R89 ;  /* 0x0063885901007387 */ /* 0x000fe20000100800 */
[----:B--2---:R-:W-:-:S03]  /*6a150*/  MOV R31, R38 ;  /* 0x00000026001f7202 */ /* 0x004fc60000000f00 */
        /* <DEDUP_REMOVED lines=8> */
[----:B------:R-:W-:-:S02]  /*6a1e0*/  IMAD.MOV.U32 R86, RZ, RZ, R35 ;  /* 0x000000ffff567224 */ /* 0x000fc400078e0023 */
[----:B------:R-:W-:Y:S01]  /*6a1f0*/  IMAD.MOV.U32 R87, RZ, RZ, R58 ;  /* 0x000000ffff577224 */ /* 0x000fe200078e003a */
[----:B------:R-:W2:Y:S04]  /*6a200*/  LDL.LU R91, [R1+0x18c8] ;  /* 0x0018c800015b7983 */ /* 0x000ea80000300800 */
[----:B------:R-:W2:Y:S04]  /*6a210*/  LDL.LU R90, [R1+0x17b0] ;  /* 0x0017b000015a7983 */ /* 0x000ea80000300800 */
[----:B------:R-:W2:Y:S04]  /*6a220*/  LDL.LU R59, [R1+0x18cc] ;  /* 0x0018cc00013b7983 */ /* 0x000ea80000300800 */
[----:B------:R-:W-:Y:S04]  /*6a230*/  STL.64 [R1+0x2498], R46 ;  /* 0x0024982e01007387 */ /* 0x000fe80000100a00 */
[----:B------:R0:W-:Y:S04]  /*6a240*/  STL.64 [R1+0x6390], R46 ;  /* 0x0063902e01007387 */ /* 0x0001e80000100a00 */
[----:B------:R-:W-:Y:S04]  /*6a250*/  STL.64 [R1+0x24a0], R86 ;  /* 0x0024a05601007387 */ /* 0x000fe80000100a00 */
[----:B------:R0:W-:Y:S04]  /*6a260*/  STL.64 [R1+0x6398], R86 ;  /* 0x0063985601007387 */ /* 0x0001e80000100a00 */
[----:B------:R-:W-:Y:S04]  /*6a270*/  STL.64 [R1+0x24a8], R30 ;  /* 0x0024a81e01007387 */ /* 0x000fe80000100a00 */
[----:B------:R0:W-:Y:S04]  /*6a280*/  STL.64 [R1+0x63a0], R30 ;  /* 0x0063a01e01007387 */ /* 0x0001e80000100a00 */
[----:B------:R-:W2:Y:S01]  /*6a290*/  LDL.LU R35, [R1+0x17b4] ;  /* 0x0017b40001237983 */ /* 0x000ea20000300800 */
[----:B------:R-:W-:-:S03]  /*6a2a0*/  IMAD.MOV.U32 R17, RZ, RZ, R34 ;  /* 0x000000ffff117224 */ /* 0x000fc600078e0022 */
        /* <DEDUP_REMOVED lines=8> */
[----:B---3--:R-:W-:Y:S02]  /*6a330*/  IMAD.MOV.U32 R37, RZ, RZ, R39 ;  /* 0x000000ffff257224 */ /* 0x008fe400078e0027 */
[----:B----4-:R-:W-:Y:S01]  /*6a340*/  IMAD.MOV.U32 R36, RZ, RZ, R5 ;  /* 0x000000ffff247224 */ /* 0x010fe200078e0005 */
[----:B------:R-:W3:Y:S04]  /*6a350*/  LDL.LU R39, [R1+0x1810] ;  /* 0x0018100001277983 */ /* 0x000ee80000300800 */
[----:B------:R-:W4:Y:S04]  /*6a360*/  LDL.LU R5, [R1+0x192c] ;  /* 0x00192c0001057983 */ /* 0x000f280000300800 */
[----:B------:R-:W-:Y:S04]  /*6a370*/  STL.64 [R1+0x24b0], R16 ;  /* 0x0024b01001007387 */ /* 0x000fe80000100a00 */
[----:B------:R0:W-:Y:S04]  /*6a380*/  STL.64 [R1+0x63b0], R16 ;  /* 0x0063b01001007387 */ /* 0x0001e80000100a00 */
[----:B------:R-:W-:Y:S04]  /*6a390*/  STL.64 [R1+0x24b8], R42 ;  /* 0x0024b82a01007387 */ /* 0x000fe80000100a00 */
[----:B------:R0:W-:Y:S04]  /*6a3a0*/  STL.64 [R1+0x63b8], R42 ;  /* 0x0063b82a01007387 */ /* 0x0001e80000100a00 */
[----:B------:R-:W-:Y:S04]  /*6a3b0*/  STL.64 [R1+0x24c0], R36 ;  /* 0x0024c02401007387 */ /* 0x000fe80000100a00 */
[----:B------:R-:W-:Y:S04]  /*6a3c0*/  STL [R1+0x63d0], R36 ;  /* 0x0063d02401007387 */ /* 0x000fe80000100800 */
[----:B------:R-:W-:Y:S01]  /*6a3d0*/  STL [R1+0x63c0], R37 ;  /* 0x0063c02501007387 */ /* 0x000fe20000100800 */
[----:B-1----:R-:W-:-:S02]  /*6a3e0*/  IMAD.MOV.U32 R28, RZ, RZ, R27 ;  /* 0x000000ffff1c7224 */ /* 0x002fc400078e001b */
[----:B--2---:R-:W-:Y:S02]  /*6a3f0*/  IMAD.MOV.U32 R45, RZ, RZ, R38 ;  /* 0x000000ffff2d7224 */ /* 0x004fe400078e0026 */
[----:B------:R-:W2:Y:S01]  /*6a400*/  LDL.LU R38, [R1+0x1814] ;  /* 0x0018140001267983 */ /* 0x000ea20000300800 */
[----:B------:R-:W-:-:S03]  /*6a410*/  IMAD.MOV.U32 R44, RZ, RZ, R4 ;  /* 0x000000ffff2c7224 */ /* 0x000fc600078e0004 */
[----:B------:R-:W2:Y:S01]  /*6a420*/  LDL.LU R4, [R1+0x1930] ;  /* 0x0019300001047983 */ /* 0x000ea20000300800 */
[----:B------:R-:W-:Y:S02]  /*6a430*/  IMAD.MOV.U32 R29, RZ, RZ, R23 ;  /* 0x000000ffff1d7224 */ /* 0x000fe400078e0017 */
[----:B------:R-:W-:Y:S02]  /*6a440*/  IMAD.MOV.U32 R74, RZ, RZ, R77 ;  /* 0x000000ffff4a7224 */ /* 0x000fe400078e004d */
[----:B------:R-:W-:Y:S02]  /*6a450*/  IMAD.MOV.U32 R75, RZ, RZ, R26 ;  /* 0x000000ffff4b7224 */ /* 0x000fe400078e001a */
[----:B------:R-:W-:Y:S01]  /*6a460*/  IMAD.MOV.U32 R11, RZ, RZ, R76 ;  /* 0x000000ffff0b7224 */ /* 0x000fe200078e004c */
[----:B------:R-:W-:Y:S04]  /*6a470*/  STL.64 [R1+0x24d8], R28 ;  /* 0x0024d81c01007387 */ /* 0x000fe80000100a00 */
[----:B------:R-:W-:Y:S01]  /*6a480*/  STL.64 [R1+0x63c8], R28 ;  /* 0x0063c81c01007387 */ /* 0x000fe20000100a00 */
[----:B------:R-:W-:-:S03]  /*6a490*/  IMAD.MOV.U32 R10, RZ, RZ, R91 ;  /* 0x000000ffff0a7224 */ /* 0x000fc600078e005b */
[----:B------:R-:W-:Y:S04]  /*6a4a0*/  STL.64 [R1+0x24e0], R44 ;  /* 0x0024e02c01007387 */ /* 0x000fe80000100a00 */
[----:B------:R-:W-:Y:S01]  /*6a4b0*/  STL.64 [R1+0x63d8], R44 ;  /* 0x0063d82c01007387 */ /* 0x000fe20000100a00 */
[----:B------:R-:W-:Y:S02]  /*6a4c0*/  IMAD.MOV.U32 R62, RZ, RZ, R59 ;  /* 0x000000ffff3e7224 */ /* 0x000fe400078e003b */
[----:B------:R-:W-:Y:S01]  /*6a4d0*/  IMAD.MOV.U32 R63, RZ, RZ, R90 ;  /* 0x000000ffff3f7224 */ /* 0x000fe200078e005a */
[----:B------:R-:W-:Y:S04]  /*6a4e0*/  STL.64 [R1+0x24e8], R74 ;  /* 0x0024e84a01007387 */ /* 0x000fe80000100a00 */
[----:B------:R-:W-:Y:S04]  /*6a4f0*/  STL [R1+0x63f0], R74 ;  /* 0x0063f04a01007387 */ /* 0x000fe80000100800 */
[----:B------:R-:W-:Y:S04]  /*6a500*/  STL [R1+0x63e0], R75 ;  /* 0x0063e04b01007387 */ /* 0x000fe80000100800 */
[----:B------:R-:W-:Y:S04]  /*6a510*/  STL.64 [R1+0x24f0], R10 ;  /* 0x0024f00a01007387 */ /* 0x000fe80000100a00 */
[----:B------:R-:W-:Y:S04]  /*6a520*/  STL.64 [R1+0x63e8], R10 ;  /* 0x0063e80a01007387 */ /* 0x000fe80000100a00 */
[----:B------:R-:W-:Y:S04]  /*6a530*/  STL.64 [R1+0x24f8], R62 ;  /* 0x0024f83e01007387 */ /* 0x000fe80000100a00 */
[----:B------:R-:W-:Y:S04]  /*6a540*/  STL.64 [R1+0x63f8], R62 ;  /* 0x0063f83e01007387 */ /* 0x000fe80000100a00 */
[----:B------:R-:W-:Y:S04]  /*6a550*/  STL.64 [R1+0x2500], R34 ;  /* 0x0025002201007387 */ /* 0x000fe80000100a00 */
[----:B------:R-:W-:Y:S04]  /*6a560*/  STL [R1+0x6410], R34 ;  /* 0x0064102201007387 */ /* 0x000fe80000100800 */
[----:B------:R-:W-:Y:S04]  /*6a570*/  STL [R1+0x6400], R35 ;  /* 0x0064002301007387 */ /* 0x000fe80000100800 */
[----:B------:R-:W2:Y:S04]  /*6a580*/  LDL.LU R67, [R1+0x1510] ;  /* 0x0015100001437983 */ /* 0x000ea80000300800 */
[----:B------:R-:W2:Y:S04]  /*6a590*/  LDL.LU R66, [R1+0x198c] ;  /* 0x00198c0001427983 */ /* 0x000ea80000300800 */
[----:B------:R-:W2:Y:S04]  /*6a5a0*/  LDL.LU R12, [R1+0x1514] ;  /* 0x00151400010c7983 */ /* 0x000ea80000300800 */
[----:B------:R-:W2:Y:S01]  /*6a5b0*/  LDL.LU R13, [R1+0x1630] ;  /* 0x00163000010d7983 */ /* 0x000ea20000300800 */
[----:B---3--:R-:W-:-:S02]  /*6a5c0*/  IMAD.MOV.U32 R9, RZ, RZ, R39 ;  /* 0x000000ffff097224 */ /* 0x008fc400078e0027 */
[----:B----4-:R-:W-:Y:S01]  /*6a5d0*/  IMAD.MOV.U32 R8, RZ, RZ, R5 ;  /* 0x000000ffff087224 */ /* 0x010fe200078e0005 */
[----:B------:R-:W3:Y:S04]  /*6a5e0*/  LDL.LU R39, [R1+0x1568] ;  /* 0x0015680001277983 */ /* 0x000ee80000300800 */
[----:B------:R-:W4:Y:S01]  /*6a5f0*/  LDL.LU R5, [R1+0x1634] ;  /* 0x0016340001057983 */ /* 0x000f220000300800 */
[----:B------:R-:W-:Y:S02]  /*6a600*/  IMAD.MOV.U32 R59, RZ, RZ, R58 ;  /* 0x000000ffff3b7224 */ /* 0x000fe400078e003a */
[----:B------:R-:W-:Y:S02]  /*6a610*/  IMAD.MOV.U32 R58, RZ, RZ, R0 ;  /* 0x000000ffff3a7224 */ /* 0x000fe400078e0000 */
[----:B------:R-:W-:-:S02]  /*6a620*/  IMAD.MOV.U32 R90, RZ, RZ, R92 ;  /* 0x000000ffff5a7224 */ /* 0x000fc400078e005c */
[----:B------:R-:W-:Y:S01]  /*6a630*/  IMAD.MOV.U32 R91, RZ, RZ, R83 ;  /* 0x000000ffff5b7224 */ /* 0x000fe200078e0053 */
        /* <DEDUP_REMOVED lines=27> */
[----:B------:R-:W-:Y:S04]  /*6a7f0*/  STL [R1+0x6420], R9 ;  /* 0x0064200901007387 */ /* 0x000fe80000100800 */
[----:B------:R0:W-:Y:S04]  /*6a800*/  STL [R1+0x6438], R8 ;  /* 0x0064380801007387 */ /* 0x0001e80000100800 */
[----:B------:R-:W-:Y:S04]  /*6a810*/  STL.64 [R1+0x2520], R14 ;  /* 0x0025200e01007387 */ /* 0x000fe80000100a00 */
[----:B------:R0:W-:Y:S01]  /*6a820*/  STL.64 [R1+0x6428], R14 ;  /* 0x0064280e01007387 */ /* 0x0001e20000100a00 */
[----:B---3--:R-:W-:Y:S01]  /*6a830*/  MOV R51, R39 ;  /* 0x0000002700337202 */ /* 0x008fe20000000f00 */
[----:B----4-:R-:W-:-:S02]  /*6a840*/  IMAD.MOV.U32 R50, RZ, RZ, R5 ;  /* 0x000000ffff327224 */ /* 0x010fc400078e0005 */
[----:B------:R-:W3:Y:S04]  /*6a850*/  LDL.LU R39, [R1+0x12fc] ;  /* 0x0012fc0001277983 */ /* 0x000ee80000300800 */
[----:B------:R-:W4:Y:S01]  /*6a860*/  LDL.LU R5, [R1+0x1448] ;  /* 0x0014480001057983 */ /* 0x000f220000300800 */
[----:B------:R-:W-:-:S04]  /*6a870*/  LOP3.LUT R13, R13, R12, RZ, 0x3c, !PT ;  /* 0x0000000c0d0d7212 */ /* 0x000fc800078e3cff */
[C---:B------:R-:W-:Y:S01]  /*6a880*/  LOP3.LUT R12, R13.reuse, R12, RZ, 0x3c, !PT ;  /* 0x0000000c0d0c7212 */ /* 0x040fe200078e3cff */
[----:B------:R-:W-:Y:S03]  /*6a890*/  STL.64 [R1+0x2538], R66 ;  /* 0x0025384201007387 */ /* 0x000fe60000100a00 */
[----:B------:R-:W-:Y:S01]  /*6a8a0*/  LOP3.LUT R13, R13, R12, RZ, 0x3c, !PT ;  /* 0x0000000c0d0d7212 */ /* 0x000fe200078e3cff */
[----:B------:R0:W-:Y:S04]  /*6a8b0*/  STL.64 [R1+0x6430], R66 ;  /* 0x0064304201007387 */ /* 0x0001e80000100a00 */
[----:B------:R-:W-:Y:S01]  /*6a8c0*/  STL.64 [R1+0x2540], R12 ;  /* 0x0025400c01007387 */ /* 0x000fe20000100a00 */
[----:B--2---:R-:W-:-:S03]  /*6a8d0*/  IMAD.MOV.U32 R33, RZ, RZ, R38 ;  /* 0x000000ffff217224 */ /* 0x004fc600078e0026 */
[----:B------:R-:W2:Y:S01]  /*6a8e0*/  LDL.LU R38, [R1+0x1320] ;  /* 0x0013200001267983 */ /* 0x000ea20000300800 */
[----:B------:R-:W-:-:S03]  /*6a8f0*/  IMAD.MOV.U32 R32, RZ, RZ, R4 ;  /* 0x000000ffff207224 */ /* 0x000fc600078e0004 */
[----:B------:R-:W2:Y:S01]  /*6a900*/  LDL.LU R4, [R1+0x144c] ;  /* 0x00144c0001047983 */ /* 0x000ea20000300800 */
[----:B------:R-:W-:Y:S02]  /*6a910*/  LOP3.LUT R19, R19, R18, RZ, 0x3c, !PT ;  /* 0x0000001213137212 */ /* 0x000fe400078e3cff */
[----:B------:R-:W-:Y:S02]  /*6a920*/  LOP3.LUT R71, R71, R70, RZ, 0x3c, !PT ;  /* 0x0000004647477212 */ /* 0x000fe400078e3cff */
[----:B------:R-:W-:Y:S02]  /*6a930*/  LOP3.LUT R61, R61, R60, RZ, 0x3c, !PT ;  /* 0x0000003c3d3d7212 */ /* 0x000fe400078e3cff */
[----:B------:R-:W-:Y:S02]  /*6a940*/  LOP3.LUT R18, R19, R18, RZ, 0x3c, !PT ;  /* 0x0000001213127212 */ /* 0x000fe400078e3cff */
[----:B------:R-:W-:Y:S02]  /*6a950*/  LOP3.LUT R70, R71, R70, RZ, 0x3c, !PT ;  /* 0x0000004647467212 */ /* 0x000fe400078e3cff */
[----:B------:R-:W-:-:S02]  /*6a960*/  LOP3.LUT R60, R61, R60, RZ, 0x3c, !PT ;  /* 0x0000003c3d3c7212 */ /* 0x000fc400078e3cff */
[----:B------:R-:W-:Y:S02]  /*6a970*/  LOP3.LUT R19, R19, R18, RZ, 0x3c, !PT ;  /* 0x0000001213137212 */ /* 0x000fe400078e3cff */
[----:B------:R-:W-:Y:S01]  /*6a980*/  LOP3.LUT R71, R71, R70, RZ, 0x3c, !PT ;  /* 0x0000004647477212 */ /* 0x000fe200078e3cff */
[----:B------:R-:W-:Y:S01]  /*6a990*/  STL.64 [R1+0x2548], R50 ;  /* 0x0025483201007387 */ /* 0x000fe20000100a00 */
[----:B------:R-:W-:Y:S01]  /*6a9a0*/  LOP3.LUT R61, R61, R60, RZ, 0x3c, !PT ;  /* 0x0000003c3d3d7212 */ /* 0x000fe200078e3cff */
[----:B------:R-:W-:Y:S02]  /*6a9b0*/  IMAD.MOV.U32 R54, RZ, RZ, R3 ;  /* 0x000000ffff367224 */ /* 0x000fe400078e0003 */
[----:B------:R-:W-:Y:S01]  /*6a9c0*/  STL.64 [R1+0x2550], R32 ;  /* 0x0025502001007387 */ /* 0x000fe20000100a00 */
[----:B------:R-:W-:Y:S02]  /*6a9d0*/  IMAD.MOV.U32 R64, RZ, RZ, R22 ;  /* 0x000000ffff407224 */ /* 0x000fe400078e0016 */
[----:B------:R-:W-:Y:S01]  /*6a9e0*/  IMAD.MOV.U32 R65, RZ, RZ, R2 ;  /* 0x000000ffff417224 */ /* 0x000fe200078e0002 */
[----:B------:R-:W-:Y:S01]  /*6a9f0*/  STL.64 [R1+0x2558], R18 ;  /* 0x0025581201007387 */ /* 0x000fe20000100a00 */
[----:B------:R-:W-:-:S02]  /*6aa00*/  IMAD.MOV.U32 R48, RZ, RZ, R27 ;  /* 0x000000ffff307224 */ /* 0x000fc400078e001b */
[----:B------:R-:W-:Y:S01]  /*6aa10*/  IMAD.MOV.U32 R49, RZ, RZ, R23 ;  /* 0x000000ffff317224 */ /* 0x000fe200078e0017 */
[----:B------:R-:W-:Y:S01]  /*6aa20*/  STL.64 [R1+0x2560], R70 ;  /* 0x0025604601007387 */ /* 0x000fe20000100a00 */
[----:B------:R-:W-:Y:S02]  /*6aa30*/  IMAD.MOV.U32 R24, RZ, RZ, R77 ;  /* 0x000000ffff187224 */ /* 0x000fe400078e004d */
[----:B------:R-:W-:Y:S01]  /*6aa40*/  IMAD.MOV.U32 R25, RZ, RZ, R26 ;  /* 0x000000ffff197224 */ /* 0x000fe200078e001a */
        /* <DEDUP_REMOVED lines=18> */
[----:B------:R-:W4:Y:S01]  /*6ab70*/  LDL.LU R5, [R1+0x14b0] ;  /* 0x0014b00001057983 */ /* 0x000f220000300800 */
[----:B------:R-:W-:-:S02]  /*6ab80*/  IMAD.MOV.U32 R20, RZ, RZ, R0 ;  /* 0x000000ffff147224 */ /* 0x000fc400078e0000 */
[----:B------:R-:W-:-:S05]  /*6ab90*/  IMAD.MOV.U32 R21, RZ, RZ, R76 ;  /* 0x000000ffff157224 */ /* 0x000fca00078e004c */
[----:B------:R-:W-:Y:S04]  /*6aba0*/  STL.64 [R1+0x25a0], R20 ;  /* 0x0025a01401007387 */ /* 0x000fe80000100a00 */
        /* <DEDUP_REMOVED lines=28> */
[----:B------:R-:W2:Y:S04]  /*6ad70*/  LDL.LU R83, [R1+0xd5c] ;  /* 0x000d5c0001537983 */ /* 0x000ea80000300800 */
[----:B------:R-:W2:Y:S01]  /*6ad80*/  LDL.LU R92, [R1+0x1020] ;  /* 0x00102000015c7983 */ /* 0x000ea20000300800 */
[----:B---3--:R-:W-:Y:S02]  /*6ad90*/  IMAD.MOV.U32 R53, RZ, RZ, R39 ;  /* 0x000000ffff357224 */ /* 0x008fe400078e0027 */
[----:B----4-:R-:W-:Y:S01]  /*6ada0*/  IMAD.MOV.U32 R52, RZ, RZ, R5 ;  /* 0x000000ffff347224 */ /* 0x010fe200078e0005 */
[----:B------:R-:W3:Y:S04]  /*6adb0*/  LDL.LU R39, [R1+0x9f8] ;  /* 0x0009f80001277983 */ /* 0x000ee80000300800 */
[----:B------:R-:W4:Y:S01]  /*6adc0*/  LDL.LU R5, [R1+0x117c] ;  /* 0x00117c0001057983 */ /* 0x000f220000300800 */
[----:B------:R-:W-:-:S02]  /*6add0*/  LOP3.LUT R69, R69, R68, RZ, 0x3c, !PT ;  /* 0x0000004445457212 */ /* 0x000fc400078e3cff */
[----:B------:R-:W-:Y:S02]  /*6ade0*/  LOP3.LUT R81, R81, R80, RZ, 0x3c, !PT ;  /* 0x0000005051517212 */ /* 0x000fe400078e3cff */
[----:B------:R-:W-:Y:S02]  /*6adf0*/  LOP3.LUT R47, R47, R46, RZ, 0x3c, !PT ;  /* 0x0000002e2f2f7212 */ /* 0x000fe400078e3cff */
[----:B------:R-:W-:Y:S02]  /*6ae00*/  LOP3.LUT R68, R69, R68, RZ, 0x3c, !PT ;  /* 0x0000004445447212 */ /* 0x000fe400078e3cff */
[----:B------:R-:W-:Y:S02]  /*6ae10*/  LOP3.LUT R80, R81, R80, RZ, 0x3c, !PT ;  /* 0x0000005051507212 */ /* 0x000fe400078e3cff */
[----:B------:R-:W-:Y:S02]  /*6ae20*/  LOP3.LUT R46, R47, R46, RZ, 0x3c, !PT ;  /* 0x0000002e2f2e7212 */ /* 0x000fe400078e3cff */
[----:B------:R-:W-:-:S02]  /*6ae30*/  LOP3.LUT R69, R69, R68, RZ, 0x3c, !PT ;  /* 0x0000004445457212 */ /* 0x000fc400078e3cff */
        /* <DEDUP_REMOVED lines=8> */
[----:B------:R-:W-:Y:S01]  /*6aec0*/  IMAD.MOV.U32 R16, RZ, RZ, R57 ;  /* 0x000000ffff107224 */ /* 0x000fe200078e0039 */
[----:B------:R-:W-:-:S02]  /*6aed0*/  MOV R17, R85 ;  /* 0x0000005500117202 */ /* 0x000fc40000000f00 */
        /* <DEDUP_REMOVED lines=8> */
[----:B-1----:R-:W3:Y:S04]  /*6af60*/  LDL.LU R58, [R1+0x9fc] ;  /* 0x0009fc00013a7983 */ /* 0x002ee80000300800 */
[----:B------:R-:W3:Y:S04]  /*6af70*/  LDL.LU R35, [R1+0xa94] ;  /* 0x000a940001237983 */ /* 0x000ee80000300800 */
[----:B------:R-:W3:Y:S04]  /*6af80*/  LDL.LU R84, [R1+0xa00] ;  /* 0x000a000001547983 */ /* 0x000ee80000300800 */
[----:B------:R-:W3:Y:S04]  /*6af90*/  LDL.LU R85, [R1+0xad8] ;  /* 0x000ad80001557983 */ /* 0x000ee80000300800 */
[----:B------:R-:W3:Y:S04]  /*6afa0*/  LDL.LU R57, [R1+0xa04] ;  /* 0x000a040001397983 */ /* 0x000ee80000300800 */
        /* <DEDUP_REMOVED lines=8> */
[----:B------:R-:W-:-:S05]  /*6b030*/  IMAD.MOV.U32 R28, RZ, RZ, R0 ;  /* 0x000000ffff1c7224 */ /* 0x000fca00078e0000 */
[----:B------:R-:W-:Y:S04]  /*6b040*/  STL.64 [R1+0x2630], R28 ;  /* 0x0026301c01007387 */ /* 0x000fe80000100a00 */
[----:B------:R-:W2:Y:S04]  /*6b050*/  LDL.LU R34, [R1+0xa50] ;  /* 0x000a500001227983 */ /* 0x000ea80000300800 */
[----:B------:R-:W2:Y:S04]  /*6b060*/  LDL.LU R37, [R1+0xb18] ;  /* 0x000b180001257983 */ /* 0x000ea80000300800 */
[----:B------:R-:W2:Y:S01]  /*6b070*/  LDL.LU R36, [R1+0xa54] ;  /* 0x000a540001247983 */ /* 0x000ea20000300800 */
[----:B------:R-:W-:-:S02]  /*6b080*/  IMAD.MOV.U32 R11, RZ, RZ, R83 ;  /* 0x000000ffff0b7224 */ /* 0x000fc400078e0053 */
[----:B----4-:R-:W-:Y:S02]  /*6b090*/  IMAD.MOV.U32 R90, RZ, RZ, R5 ;  /* 0x000000ffff5a7224 */ /* 0x010fe400078e0005 */
        /* <DEDUP_REMOVED lines=8> */
[----:B------:R-:W4:Y:S04]  /*6b120*/  LDL R83, [R1+0x3670] ;  /* 0x0036700001537983 */ /* 0x000f280000100800 */
[----:B------:R-:W4:Y:S04]  /*6b130*/  LDL R0, [R1+0x3674] ;  /* 0x0036740001007983 */ /* 0x000f280000100800 */
[----:B------:R-:W4:Y:S01]  /*6b140*/  LDL R88, [R1+0x3678] ;  /* 0x0036780001587983 */ /* 0x000f220000100800 */
[----:B---3--:R-:W-:-:S03]  /*6b150*/  IMAD.MOV.U32 R91, RZ, RZ, R39 ;  /* 0x000000ffff5b7224 */ /* 0x008fc600078e0027 */
[----:B------:R-:W3:Y:S04]  /*6b160*/  LDL R89, [R1+0x367c] ;  /* 0x00367c0001597983 */ /* 0x000ee80000100800 */
[----:B------:R-:W3:Y:S01]  /*6b170*/  LDL R39, [R1+0x3668] ;  /* 0x0036680001277983 */ /* 0x000ee20000100800 */
[----:B------:R-:W-:-:S03]  /*6b180*/  IMAD.MOV.U32 R10, RZ, RZ, R92 ;  /* 0x000000ffff0a7224 */ /* 0x000fc600078e005c */
[----:B------:R-:W3:Y:S04]  /*6b190*/  LDL R92, [R1+0x366c] ;  /* 0x00366c00015c7983 */ /* 0x000ee80000100800 */
[----:B------:R-:W-:Y:S04]  /*6b1a0*/  STL.64 [R1+0x2638], R44 ;  /* 0x0026382c01007387 */ /* 0x000fe80000100a00 */
[----:B------:R-:W-:Y:S04]  /*6b1b0*/  STL.64 [R1+0x2640], R10 ;  /* 0x0026400a01007387 */ /* 0x000fe80000100a00 */
[----:B------:R-:W-:Y:S01]  /*6b1c0*/  STL.64 [R1+0x2658], R90 ;  /* 0x0026585a01007387 */ /* 0x000fe20000100a00 */
[----:B------:R-:W-:-:S02]  /*6b1d0*/  IMAD.MOV.U32 R15, RZ, RZ, R58 ;  /* 0x000000ffff0f7224 */ /* 0x000fc400078e003a */
[----:B------:R-:W-:Y:S02]  /*6b1e0*/  IMAD.MOV.U32 R14, RZ, RZ, R35 ;  /* 0x000000ffff0e7224 */ /* 0x000fe400078e0023 */
[----:B------:R-:W-:Y:S02]  /*6b1f0*/  IMAD.MOV.U32 R67, RZ, RZ, R84 ;  /* 0x000000ffff437224 */ /* 0x000fe400078e0054 */
[----:B------:R-:W-:Y:S01]  /*6b200*/  IMAD.MOV.U32 R66, RZ, RZ, R85 ;  /* 0x000000ffff427224 */ /* 0x000fe200078e0055 */
[----:B------:R-:W-:Y:S04]  /*6b210*/  STL.64 [R1+0x2660], R14 ;  /* 0x0026600e01007387 */ /* 0x000fe80000100a00 */
[----:B------:R-:W-:Y:S01]  /*6b220*/  STL.64 [R1+0x2668], R66 ;  /* 0x0026684201007387 */ /* 0x000fe20000100a00 */
[----:B--2---:R-:W-:-:S03]  /*6b230*/  IMAD.MOV.U32 R84, RZ, RZ, R4 ;  /* 0x000000ffff547224 */ /* 0x004fc600078e0004 */
[----:B------:R-:W2:Y:S01]  /*6b240*/  LDL R4, [R1+0x3664] ;  /* 0x0036640001047983 */ /* 0x000ea20000100800 */
[C---:B------:R-:W-:Y:S02]  /*6b250*/  ISETP.GT.AND P4, PT, R93.reuse, 0x1, PT ;  /* 0x000000015d00780c */ /* 0x040fe40003f84270 */
[----:B------:R-:W-:Y:S01]  /*6b260*/  ISETP.GT.AND P5, PT, R93, 0x2, PT ;  /* 0x000000025d00780c */ /* 0x000fe20003fa4270 */
[----:B------:R-:W-:Y:S02]  /*6b270*/  IMAD.MOV.U32 R35, RZ, RZ, R34 ;  /* 0x000000ffff237224 */ /* 0x000fe400078e0022 */
[----:B------:R-:W-:Y:S02]  /*6b280*/  IMAD.MOV.U32 R34, RZ, RZ, R37 ;  /* 0x000000ffff227224 */ /* 0x000fe400078e0025 */
[----:B------:R-:W-:Y:S02]  /*6b290*/  IMAD.MOV.U32 R85, RZ, RZ, R38 ;  /* 0x000000ffff557224 */ /* 0x000fe400078e0026 */
[----:B------:R-:W2:Y:S04]  /*6b2a0*/  LDL R38, [R1+0x3660] ;  /* 0x0036600001267983 */ /* 0x000ea80000100800 */
[----:B------:R-:W-:Y:S04]  /*6b2b0*/  STL.64 [R1+0x2678], R76 ;  /* 0x0026784c01007387 */ /* 0x000fe80000100a00 */
[----:B------:R-:W-:Y:S01]  /*6b2c0*/  STL.64 [R1+0x2680], R84 ;  /* 0x0026805401007387 */ /* 0x000fe20000100a00 */
[----:B------:R-:W-:-:S03]  /*6b2d0*/  IMAD.MOV.U32 R37, RZ, RZ, R36 ;  /* 0x000000ffff257224 */ /* 0x000fc600078e0024 */
[----:B------:R-:W-:Y:S01]  /*6b2e0*/  STL.64 [R1+0x2670], R56 ;  /* 0x0026703801007387 */ /* 0x000fe20000100a00 */
[----:B----4-:R-:W-:Y:S01]  /*6b2f0*/  IMAD.MOV.U32 R58, RZ, RZ, R62 ;  /* 0x000000ffff3a7224 */ /* 0x010fe200078e003e */
[----:B------:R-:W-:Y:S01]  /*6b300*/  LOP3.LUT R9, R9, R8, RZ, 0x3c, !PT ;  /* 0x0000000809097212 */ /* 0x000fe200078e3cff */
[----:B------:R-:W-:-:S03]  /*6b310*/  IMAD.MOV.U32 R62, RZ, RZ, R75 ;  /* 0x000000ffff3e7224 */ /* 0x000fc600078e004b */
[----:B------:R-:W4:Y:S01]  /*6b320*/  @P4 LDG.E.U16 R83, desc[UR6][R58.64] ;  /* 0x000000063a534981 */ /* 0x000f22000c1e1500 */
[C---:B------:R-:W-:Y:S01]  /*6b330*/  LOP3.LUT R8, R9.reuse, R8, RZ, 0x3c, !PT ;  /* 0x0000000809087212 */ /* 0x040fe200078e3cff */
[----:B------:R-:W-:Y:S02]  /*6b340*/  IMAD.MOV.U32 R75, RZ, RZ, R82 ;  /* 0x000000ffff4b7224 */ /* 0x000fe400078e0052 */
[----:B------:R-:W4:Y:S04]  /*6b350*/  @P4 LDG.E.U16 R0, desc[UR6][R62.64] ;  /* 0x000000063e004981 */ /* 0x000f28000c1e1500 */
[----:B---3--:R-:W3:Y:S01]  /*6b360*/  @P5 LDG.E.U16 R39, desc[UR6][R34.64] ;  /* 0x0000000622275981 */ /* 0x008ee2000c1e1500 */
[----:B------:R-:W-:-:S03]  /*6b370*/  LOP3.LUT R9, R9, R8, RZ, 0x3c, !PT ;  /* 0x0000000809097212 */ /* 0x000fc600078e3cff */
[----:B------:R-:W3:Y:S04]  /*6b380*/  @P4 LDG.E.U16 R88, desc[UR6][R74.64] ;  /* 0x000000064a584981 */ /* 0x000ee8000c1e1500 */
[----:B------:R-:W3:Y:S01]  /*6b390*/  @P4 LDG.E.U16 R89, desc[UR6][R8.64] ;  /* 0x0000000608594981 */ /* 0x000ee2000c1e1500 */
[----:B------:R-:W-:-:S03]  /*6b3a0*/  IMAD.MOV.U32 R36, RZ, RZ, R5 ;  /* 0x000000ffff247224 */ /* 0x000fc600078e0005 */
[----:B------:R-:W3:Y:S04]  /*6b3b0*/  LDL R5, [R1+0x365c] ;  /* 0x00365c0001057983 */ /* 0x000ee80000100800 */
[----:B--2---:R-:W2:Y:S04]  /*6b3c0*/  @P5 LDG.E.U16 R4, desc[UR6][R84.64] ;  /* 0x0000000654045981 */ /* 0x004ea8000c1e1500 */
[----:B------:R-:W-:Y:S04]  /*6b3d0*/  STL.64 [R1+0x2688], R34 ;  /* 0x0026882201007387 */ /* 0x000fe80000100a00 */
[----:B------:R-:W-:Y:S04]  /*6b3e0*/  STL.64 [R1+0x2690], R36 ;  /* 0x0026902401007387 */ /* 0x000fe80000100a00 */
[----:B------:R-:W-:Y:S04]  /*6b3f0*/  STL.64 [R1+0x2698], R58 ;  /* 0x0026983a01007387 */ /* 0x000fe80000100a00 */
[----:B------:R-:W-:Y:S04]  /*6b400*/  STL.64 [R1+0x26a0], R62 ;  /* 0x0026a03e01007387 */ /* 0x000fe80000100a00 */
[----:B------:R0:W-:Y:S01]  /*6b410*/  STL.64 [R1+0x26b0], R8 ;  /* 0x0026b00801007387 */ /* 0x0001e20000100a00 */
[----:B------:R-:W-:-:S03]  /*6b420*/  ISETP.GT.AND P3, PT, R93, 0x3, PT ;  /* 0x000000035d00780c */ /* 0x000fc60003f64270 */
[----:B------:R-:W2:Y:S04]  /*6b430*/  @P5 LDG.E.U16 R92, desc[UR6][R36.64] ;  /* 0x00000006245c5981 */ /* 0x000ea8000c1e1500 */
[----:B------:R-:W2:Y:S04]  /*6b440*/  @P5 LDG.E.U16 R38, desc[UR6][R76.64] ;  /* 0x000000064c265981 */ /* 0x000ea8000c1e1500 */
[----:B0-----:R-:W2:Y:S04]  /*6b450*/  LDL.LU R8, [R1+0x6438] ;  /* 0x0064380001087983 */ /* 0x001ea80000300800 */
[----:B------:R-:W-:Y:S04]  /*6b460*/  STL.64 [R1+0x26a8], R74 ;  /* 0x0026a84a01007387 */ /* 0x000fe80000100a00 */
[----:B----4-:R-:W-:Y:S04]  /*6b470*/  @P4 STL [R1+0x3670], R83 ;  /* 0x0036705301004387 */ /* 0x010fe80000100800 */
[----:B------:R-:W-:Y:S04]  /*6b480*/  @P4 STL [R1+0x3674], R0 ;  /* 0x0036740001004387 */ /* 0x000fe80000100800 */
[----:B---3--:R-:W-:Y:S04]  /*6b490*/  @P4 STL [R1+0x3678], R88 ;  /* 0x0036785801004387 */ /* 0x008fe80000100800 */
[----:B------:R-:W-:Y:S04]  /*6b4a0*/  @P4 STL [R1+0x367c], R89 ;  /* 0x00367c5901004387 */ /* 0x000fe80000100800 */
[----:B------:R0:W-:Y:S04]  /*6b4b0*/  @P5 STL [R1+0x3668], R39 ;  /* 0x0036682701005387 */ /* 0x0001e80000100800 */
[----:B------:R-:W3:Y:S04]  /*6b4c0*/  LDL R9, [R1+0x3654] ;  /* 0x0036540001097983 */ /* 0x000ee80000100800 */
[----:B------:R-:W4:Y:S04]  /*6b4d0*/  LDL R34, [R1+0x3650] ;  /* 0x0036500001227983 */ /* 0x000f280000100800 */
[----:B------:R-:W4:Y:S04]  /*6b4e0*/  @P3 LDG.E.U16 R5, desc[UR6][R56.64] ;  /* 0x0000000638053981 */ /* 0x000f28000c1e1500 */
[----:B0-----:R-:W4:Y:S04]  /*6b4f0*/  LDL R39, [R1+0x3658] ;  /* 0x0036580001277983 */ /* 0x001f280000100800 */
[----:B------:R-:W4:Y:S04]  /*6b500*/  LDL.LU R62, [R1+0xdb0] ;  /* 0x000db000013e7983 */ /* 0x000f280000300800 */
[----:B------:R-:W4:Y:S04]  /*6b510*/  LDL.LU R63, [R1+0x1024] ;  /* 0x00102400013f7983 */ /* 0x000f280000300800 */
[----:B------:R-:W4:Y:S04]  /*6b520*/  LDL.LU R58, [R1+0xdb4] ;  /* 0x000db400013a7983 */ /* 0x000f280000300800 */
[----:B------:R-:W4:Y:S04]  /*6b530*/  LDL.LU R59, [R1+0x1178] ;  /* 0x00117800013b7983 */ /* 0x000f280000300800 */
[----:B------:R-:W4:Y:S04]  /*6b540*/  LDL R35, [R1+0x364c] ;  /* 0x00364c0001237983 */ /* 0x000f280000100800 */
[----:B------:R-:W4:Y:S04]  /*6b550*/  LDL R74, [R1+0x3648] ;  /* 0x00364800014a7983 */ /* 0x000f280000100800 */
[----:B------:R-:W4:Y:S04]  /*6b560*/  LDL R75, [R1+0x3644] ;  /* 0x00364400014b7983 */ /* 0x000f280000100800 */
[----:B------:R-:W4:Y:S04]  /*6b570*/  LDL R36, [R1+0x3640] ;  /* 0x0036400001247983 */ /* 0x000f280000100800 */
[----:B------:R-:W4:Y:S04]  /*6b580*/  LDL R37, [R1+0x363c] ;  /* 0x00363c0001257983 */ /* 0x000f280000100800 */
[----:B--2---:R0:W-:Y:S04]  /*6b590*/  @P5 STL [R1+0x3664], R4 ;  /* 0x0036640401005387 */ /* 0x0041e80000100800 */
[----:B------:R-:W2:Y:S04]  /*6b5a0*/  LDL R88, [R1+0x3634] ;  /* 0x0036340001587983 */ /* 0x000ea80000100800 */
[----:B0-----:R-:W2:Y:S04]  /*6b5b0*/  LDL R4, [R1+0x3638] ;  /* 0x0036380001047983 */ /* 0x001ea80000100800 */
[----:B------:R0:W-:Y:S04]  /*6b5c0*/  @P5 STL [R1+0x3660], R38 ;  /* 0x0036602601005387 */ /* 0x0001e80000100800 */
[----:B0-----:R-:W2:Y:S04]  /*6b5d0*/  LDL R38, [R1+0x3630] ;  /* 0x0036300001267983 */ /* 0x001ea80000100800 */
[----:B------:R-:W-:Y:S01]  /*6b5e0*/  @P5 STL [R1+0x366c], R92 ;  /* 0x00366c5c01005387 */ /* 0x000fe20000100800 */
[----:B------:R-:W-:-:S02]  /*6b5f0*/  ISETP.GT.AND P4, PT, R93, 0x4, PT ;  /* 0x000000045d00780c */ /* 0x000fc40003f84270 */
[----:B------:R-:W-:Y:S01]  /*6b600*/  ISETP.GT.AND P5, PT, R93, 0x5, PT ;  /* 0x000000055d00780c */ /* 0x000fe20003fa4270 */
[----:B---3--:R-:W3:Y:S04]  /*6b610*/  @P3 LDG.E.U16 R9, desc[UR6][R14.64] ;  /* 0x000000060e093981 */ /* 0x008ee8000c1e1500 */
[----:B----4-:R-:W4:Y:S04]  /*6b620*/  @P3 LDG.E.U16 R34, desc[UR6][R90.64] ;  /* 0x000000065a223981 */ /* 0x010f28000c1e1500 */
[----:B------:R-:W3:Y:S04]  /*6b630*/  @P3 LDG.E.U16 R39, desc[UR6][R66.64] ;  /* 0x0000000642273981 */ /* 0x000ee8000c1e1500 */
[----:B------:R0:W-:Y:S01]  /*6b640*/  @P3 STL [R1+0x365c], R5 ;  /* 0x00365c0501003387 */ /* 0x0001e20000100800 */
[----:B------:R-:W-:-:S03]  /*6b650*/  LOP3.LUT R63, R63, R62, RZ, 0x3c, !PT ;  /* 0x0000003e3f3f7212 */ /* 0x000fc600078e3cff */
[----:B------:R-:W4:Y:S01]  /*6b660*/  LDL R89, [R1+0x3628] ;  /* 0x0036280001597983 */ /* 0x000f220000100800 */
[----:B------:R-:W-:-:S03]  /*6b670*/  LOP3.LUT R59, R59, R58, RZ, 0x3c, !PT ;  /* 0x0000003a3b3b7212 */ /* 0x000fc600078e3cff */
[----:B------:R-:W4:Y:S04]  /*6b680*/  LDL R82, [R1+0x3624] ;  /* 0x0036240001527983 */ /* 0x000f280000100800 */
[----:B------:R-:W4:Y:S04]  /*6b690*/  @P4 LDG.E.U16 R75, desc[UR6][R10.64] ;  /* 0x000000060a4b4981 */ /* 0x000f28000c1e1500 */
[----:B------:R-:W4:Y:S04]  /*6b6a0*/  @P4 LDG.E.U16 R36, desc[UR6][R44.64] ;  /* 0x000000062c244981 */ /* 0x000f28000c1e1500 */
[----:B------:R-:W4:Y:S04]  /*6b6b0*/  @P5 LDG.E.U16 R37, desc[UR6][R28.64] ;  /* 0x000000061c255981 */ /* 0x000f28000c1e1500 */
[----:B0-----:R-:W4:Y:S01]  /*6b6c0*/  LDL R5, [R1+0x362c] ;  /* 0x00362c0001057983 */ /* 0x001f220000100800 */
[----:B------:R-:W-:-:S02]  /*6b6d0*/  LOP3.LUT R58, R59, R58, RZ, 0x3c, !PT ;  /* 0x0000003a3b3a7212 */ /* 0x000fc400078e3cff */
[----:B------:R-:W-:Y:S01]  /*6b6e0*/  LOP3.LUT R62, R63, R62, RZ, 0x3c, !PT ;  /* 0x0000003e3f3e7212 */ /* 0x000fe200078e3cff */
[----:B------:R-:W4:Y:S04]  /*6b6f0*/  LDL R84, [R1+0x3620] ;  /* 0x0036200001547983 */ /* 0x000f280000100800 */
[----:B------:R-:W4:Y:S01]  /*6b700*/  LDL.LU R57, [R1+0x13e8] ;  /* 0x0013e80001397983 */ /* 0x000f220000300800 */
[----:B------:R-:W-:Y:S02]  /*6b710*/  LOP3.LUT R59, R59, R58, RZ, 0x3c, !PT ;  /* 0x0000003a3b3b7212 */ /* 0x000fe400078e3cff */
[----:B------:R-:W-:Y:S01]  /*6b720*/  LOP3.LUT R63, R63, R62, RZ, 0x3c, !PT ;  /* 0x0000003e3f3f7212 */ /* 0x000fe200078e3cff */
[----:B------:R-:W4:Y:S04]  /*6b730*/  LDL.LU R56, [R1+0x14b4] ;  /* 0x0014b40001387983 */ /* 0x000f280000300800 */
[----:B------:R-:W4:Y:S04]  /*6b740*/  @P4 LDG.E.U16 R35, desc[UR6][R58.64] ;  /* 0x000000063a234981 */ /* 0x000f28000c1e1500 */
[----:B------:R-:W4:Y:S04]  /*6b750*/  @P4 LDG.E.U16 R74, desc[UR6][R62.64] ;  /* 0x000000063e4a4981 */ /* 0x000f28000c1e1500 */
[----:B------:R-:W4:Y:S04]  /*6b760*/  LDL.LU R85, [R1+0x13ec] ;  /* 0x0013ec0001557983 */ /* 0x000f280000300800 */
[----:B------:R-:W4:Y:S04]  /*6b770*/  LDL.LU R77, [R1+0x1508] ;  /* 0x00150800014d7983 */ /* 0x000f280000300800 */
[----:B------:R-:W4:Y:S04]  /*6b780*/  LDL R92, [R1+0x3610] ;  /* 0x00361000015c7983 */ /* 0x000f280000100800 */
[----:B------:R-:W4:Y:S04]  /*6b790*/  LDL R83, [R1+0x3614] ;  /* 0x0036140001537983 */ /* 0x000f280000100800 */
[----:B------:R-:W4:Y:S04]  /*6b7a0*/  LDL R0, [R1+0x3618] ;  /* 0x0036180001007983 */ /* 0x000f280000100800 */
[----:B------:R-:W4:Y:S04]  /*6b7b0*/  LDL R76, [R1+0x361c] ;  /* 0x00361c00014c7983 */ /* 0x000f280000100800 */
[----:B------:R-:W4:Y:S04]  /*6b7c0*/  LDL.LU.64 R66, [R1+0x6430] ;  /* 0x0064300001427983 */ /* 0x000f280000300a00 */
[----:B--2---:R-:W2:Y:S04]  /*6b7d0*/  @P5 LDG.E.U16 R88, desc[UR6][R16.64] ;  /* 0x0000000610585981 */ /* 0x004ea8000c1e1500 */
[----:B------:R-:W2:Y:S04]  /*6b7e0*/  @P5 LDG.E.U16 R4, desc[UR6][R42.64] ;  /* 0x000000062a045981 */ /* 0x000ea8000c1e1500 */
[----:B------:R-:W2:Y:S04]  /*6b7f0*/  @P5 LDG.E.U16 R38, desc[UR6][R30.64] ;  /* 0x000000061e265981 */ /* 0x000ea8000c1e1500 */
[----:B---3--:R0:W-:Y:S04]  /*6b800*/  @P3 STL [R1+0x3658], R39 ;  /* 0x0036582701003387 */ /* 0x0081e80000100800 */
[----:B0-----:R-:W3:Y:S04]  /*6b810*/  LDL R39, [R1+0x360c] ;  /* 0x00360c0001277983 */ /* 0x001ee80000100800 */
[----:B------:R-:W3:Y:S04]  /*6b820*/  LDL.LU.64 R14, [R1+0x6428] ;  /* 0x00642800010e7983 */ /* 0x000ee80000300a00 */
[----:B------:R0:W-:Y:S04]  /*6b830*/  @P3 STL [R1+0x3654], R9 ;  /* 0x0036540901003387 */ /* 0x0001e80000100800 */
[----:B0-----:R-:W3:Y:S04]  /*6b840*/  LDL.LU R9, [R1+0x6420] ;  /* 0x0064200001097983 */ /* 0x001ee80000300800 */
[----:B------:R-:W3:Y:S04]  /*6b850*/  LDL.LU.64 R90, [R1+0x6418] ;  /* 0x00641800015a7983 */ /* 0x000ee80000300a00 */
[----:B----4-:R0:W-:Y:S01]  /*6b860*/  @P3 STL [R1+0x3650], R34 ;  /* 0x0036502201003387 */ /* 0x0101e20000100800 */
[----:B------:R-:W-:-:S03]  /*6b870*/  ISETP.GT.AND P3, PT, R93, 0x6, PT ;  /* 0x000000065d00780c */ /* 0x000fc60003f64270 */
[----:B0-----:R-:W4:Y:S10]  /*6b880*/  LDL.LU R34, [R1+0x6410] ;  /* 0x0064100001227983 */ /* 0x001f340000300800 */
[----:B------:R-:W4:Y:S04]  /*6b890*/  @P3 LDG.E.U16 R5, desc[UR6][R86.64] ;  /* 0x0000000656053981 */ /* 0x000f28000c1e1500 */
[----:B------:R0:W-:Y:S04]  /*6b8a0*/  STL.64 [R1+0x2650], R58 ;  /* 0x0026503a01007387 */ /* 0x0001e80000100a00 */
[----:B------:R-:W4:Y:S04]  /*6b8b0*/  @P3 LDG.E.U16 R89, desc[UR6][R46.64] ;  /* 0x000000062e593981 */ /* 0x000f28000c1e1500 */
[----:B------:R1:W4:Y:S04]  /*6b8c0*/  @P3 LDG.E.U16 R84, desc[UR6][R68.64] ;  /* 0x0000000644543981 */ /* 0x000328000c1e1500 */
[----:B------:R-:W4:Y:S04]  /*6b8d0*/  @P3 LDG.E.U16 R82, desc[UR6][R80.64] ;  /* 0x0000000650523981 */ /* 0x000f28000c1e1500 */
[----:B0-----:R-:W4:Y:S04]  /*6b8e0*/  LDL.LU.64 R58, [R1+0x6408] ;  /* 0x00640800013a7983 */ /* 0x001f280000300a00 */
[----:B------:R0:W-:Y:S04]  /*6b8f0*/  @P4 STL [R1+0x364c], R35 ;  /* 0x00364c2301004387 */ /* 0x0001e80000100800 */
[----:B0-----:R-:W4:Y:S04]  /*6b900*/  LDL.LU R35, [R1+0x6400] ;  /* 0x0064000001237983 */ /* 0x001f280000300800 */
[----:B------:R0:W-:Y:S04]  /*6b910*/  STL.64 [R1+0x2648], R62 ;  /* 0x0026483e01007387 */ /* 0x0001e80000100a00 */
[----:B0-----:R-:W4:Y:S04]  /*6b920*/  LDL.LU.64 R62, [R1+0x63f8] ;  /* 0x0063f800013e7983 */ /* 0x001f280000300a00 */
[----:B------:R0:W-:Y:S04]  /*6b930*/  @P4 STL [R1+0x3648], R74 ;  /* 0x0036484a01004387 */ /* 0x0001e80000100800 */
[----:B0-----:R-:W4:Y:S04]  /*6b940*/  LDL.LU R74, [R1+0x63f0] ;  /* 0x0063f000014a7983 */ /* 0x001f280000300800 */
[----:B------:R-:W4:Y:S04]  /*6b950*/  LDL.LU.64 R10, [R1+0x63e8] ;  /* 0x0063e800010a7983 */ /* 0x000f280000300a00 */
        /* <DEDUP_REMOVED lines=9> */
[----:B--2---:R0:W-:Y:S04]  /*6b9f0*/  @P5 STL [R1+0x3638], R4 ;  /* 0x0036380401005387 */ /* 0x0041e80000100800 */
[----:B0-----:R-:W2:Y:S01]  /*6ba00*/  LDL R4, [R1+0x3608] ;  /* 0x0036080001047983 */ /* 0x001ea20000100800 */
[----:B------:R-:W-:Y:S01]  /*6ba10*/  ISETP.GT.AND P4, PT, R93, 0x7, PT ;  /* 0x000000075d00780c */ /* 0x000fe20003f84270 */
[----:B-1----:R-:W-:-:S02]  /*6ba20*/  IMAD.MOV.U32 R68, RZ, RZ, R77 ;  /* 0x000000ffff447224 */ /* 0x002fc400078e004d */
[----:B------:R-:W-:Y:S01]  /*6ba30*/  IMAD.MOV.U32 R69, RZ, RZ, R85 ;  /* 0x000000ffff457224 */ /* 0x000fe200078e0055 */
[----:B------:R-:W2:Y:S09]  /*6ba40*/  LDL.LU.64 R16, [R1+0x63b0] ;  /* 0x0063b00001107983 */ /* 0x000eb20000300a00 */
[----:B------:R-:W2:Y:S04]  /*6ba50*/  @P4 LDG.E.U16 R92, desc[UR6][R40.64] ;  /* 0x00000006285c4981 */ /* 0x000ea8000c1e1500 */
[----:B------:R-:W2:Y:S04]  /*6ba60*/  @P4 LDG.E.U16 R83, desc[UR6][R52.64] ;  /* 0x0000000634534981 */ /* 0x000ea8000c1e1500 */
[----:B------:R-:W2:Y:S04]  /*6ba70*/  @P4 LDG.E.U16 R0, desc[UR6][R56.64] ;  /* 0x0000000638004981 */ /* 0x000ea8000c1e1500 */
[----:B------:R-:W2:Y:S04]  /*6ba80*/  @P4 LDG.E.U16 R76, desc[UR6][R68.64] ;  /* 0x00000006444c4981 */ /* 0x000ea8000c1e1500 */
[----:B------:R0:W-:Y:S04]  /*6ba90*/  @P5 STL [R1+0x3634], R88 ;  /* 0x0036345801005387 */ /* 0x0001e80000100800 */
[----:B0-----:R-:W2:Y:S04]  /*6baa0*/  LDL.LU R88, [R1+0x63a8] ;  /* 0x0063a80001587983 */ /* 0x001ea80000300800 */
[----:B------:R-:W2:Y:S04]  /*6bab0*/  LDL.LU.64 R30, [R1+0x63a0] ;  /* 0x0063a000011e7983 */ /* 0x000ea80000300a00 */
[----:B------:R0:W-:Y:S04]  /*6bac0*/  @P5 STL [R1+0x3630], R38 ;  /* 0x0036302601005387 */ /* 0x0001e80000100800 */
[----:B0-----:R-:W2:Y:S04]  /*6bad0*/  LDL R38, [R1+0x3604] ;  /* 0x0036040001267983 */ /* 0x001ea80000100800 */
[----:B------:R-:W2:Y:S01]  /*6bae0*/  LDL.LU.64 R86, [R1+0x6398] ;  /* 0x0063980001567983 */ /* 0x000ea20000300a00 */
[----:B------:R-:W-:-:S13]  /*6baf0*/  ISETP.GT.AND P5, PT, R93, 0x8, PT ;  /* 0x000000085d00780c */ /* 0x000fda0003fa4270 */
[----:B---3--:R-:W3:Y:S04]  /*6bb00*/  @P5 LDG.E.U16 R39, desc[UR6][R6.64] ;  /* 0x0000000606275981 */ /* 0x008ee8000c1e1500 */
[----:B----4-:R0:W-:Y:S04]  /*6bb10*/  @P3 STL [R1+0x362c], R5 ;  /* 0x00362c0501003387 */ /* 0x0101e80000100800 */
[----:B0-----:R-:W4:Y:S04]  /*6bb20*/  LDL R5, [R1+0x3600] ;  /* 0x0036000001057983 */ /* 0x001f280000100800 */
[----:B------:R-:W3:Y:S04]  /*6bb30*/  LDL.LU.64 R46, [R1+0x6390] ;  /* 0x00639000012e7983 */ /* 0x000ee80000300a00 */
[----:B--2---:R-:W2:Y:S04]  /*6bb40*/  @P5 LDG.E.U16 R4, desc[UR6][R2.64] ;  /* 0x0000000602045981 */ /* 0x004ea8000c1e1500 */
[----:B------:R0:W-:Y:S04]  /*6bb50*/  @P3 STL [R1+0x3628], R89 ;  /* 0x0036285901003387 */ /* 0x0001e80000100800 */
[----:B0-----:R-:W3:Y:S04]  /*6bb60*/  LDL.LU R89, [R1+0x6388] ;  /* 0x0063880001597983 */ /* 0x001ee80000300800 */
[----:B------:R-:W3:Y:S04]  /*6bb70*/  LDL.LU.64 R80, [R1+0x6380] ;  /* 0x0063800001507983 */ /* 0x000ee80000300a00 */
[----:B------:R0:W-:Y:S04]  /*6bb80*/  @P3 STL [R1+0x3620], R84 ;  /* 0x0036205401003387 */ /* 0x0001e80000100800 */
[----:B------:R-:W-:Y:S04]  /*6bb90*/  @P3 STL [R1+0x3624], R82 ;  /* 0x0036245201003387 */ /* 0x000fe80000100800 */
[----:B------:R1:W-:Y:S04]  /*6bba0*/  STL.64 [R1+0x25f0], R68 ;  /* 0x0025f04401007387 */ /* 0x0003e80000100a00 */
[----:B------:R0:W-:Y:S04]  /*6bbb0*/  STL.64 [R1+0x25e8], R56 ;  /* 0x0025e83801007387 */ /* 0x0001e80000100a00 */
[----:B------:R-:W-:Y:S04]  /*6bbc0*/  @P4 STL [R1+0x3610], R92 ;  /* 0x0036105c01004387 */ /* 0x000fe80000100800 */
[----:B------:R-:W-:Y:S04]  /*6bbd0*/  @P4 STL [R1+0x3614], R83 ;  /* 0x0036145301004387 */ /* 0x000fe80000100800 */
[----:B------:R-:W-:Y:S04]  /*6bbe0*/  @P4 STL [R1+0x3618], R0 ;  /* 0x0036180001004387 */ /* 0x000fe80000100800 */
[----:B------:R-:W-:Y:S04]  /*6bbf0*/  @P4 STL [R1+0x361c], R76 ;  /* 0x00361c4c01004387 */ /* 0x000fe80000100800 */
[----:B------:R-:W3:Y:S04]  /*6bc00*/  LDL R40, [R1+0x35fc] ;  /* 0x0035fc0001287983 */ /* 0x000ee80000100800 */
[----:B------:R-:W3:Y:S04]  /*6bc10*/  LDL R41, [R1+0x35f8] ;  /* 0x0035f80001297983 */ /* 0x000ee80000100800 */
[----:B------:R-:W3:Y:S04]  /*6bc20*/  LDL R52, [R1+0x35f4] ;  /* 0x0035f40001347983 */ /* 0x000ee80000100800 */
[----:B------:R-:W3:Y:S04]  /*6bc30*/  LDL R53, [R1+0x35f0] ;  /* 0x0035f00001357983 */ /* 0x000ee80000100800 */
[----:B0-----:R-:W3:Y:S04]  /*6bc40*/  LDL.LU R84, [R1+0x1628] ;  /* 0x0016280001547983 */ /* 0x001ee80000300800 */
[----:B------:R-:W3:Y:S04]  /*6bc50*/  LDL.LU R85, [R1+0x16f4] ;  /* 0x0016f40001557983 */ /* 0x000ee80000300800 */
[----:B-1----:R-:W3:Y:S04]  /*6bc60*/  LDL.LU R68, [R1+0x162c] ;  /* 0x00162c0001447983 */ /* 0x002ee80000300800 */
[----:B------:R-:W3:Y:S04]  /*6bc70*/  LDL.LU R69, [R1+0x1748] ;  /* 0x0017480001457983 */ /* 0x000ee80000300800 */
[----:B------:R-:W3:Y:S04]  /*6bc80*/  LDL R56, [R1+0x35ec] ;  /* 0x0035ec0001387983 */ /* 0x000ee80000100800 */
[----:B------:R-:W3:Y:S04]  /*6bc90*/  LDL R57, [R1+0x35e8] ;  /* 0x0035e80001397983 */ /* 0x000ee80000100800 */
[----:B------:R-:W3:Y:S04]  /*6bca0*/  LDL R6, [R1+0x35e4] ;  /* 0x0035e40001067983 */ /* 0x000ee80000100800 */
[----:B------:R-:W3:Y:S04]  /*6bcb0*/  LDL R7, [R1+0x35e0] ;  /* 0x0035e00001077983 */ /* 0x000ee80000100800 */
[----:B------:R-:W3:Y:S04]  /*6bcc0*/  LDL R2, [R1+0x35dc] ;  /* 0x0035dc0001027983 */ /* 0x000ee80000100800 */
[----:B------:R-:W3:Y:S04]  /*6bcd0*/  LDL R3, [R1+0x35d8] ;  /* 0x0035d80001037983 */ /* 0x000ee80000100800 */
[----:B------:R-:W3:Y:S04]  /*6bce0*/  @P5 LDG.E.U16 R38, desc[UR6][R26.64] ;  /* 0x000000061a265981 */ /* 0x000ee8000c1e1500 */
[----:B----4-:R-:W4:Y:S04]  /*6bcf0*/  @P5 LDG.E.U16 R5, desc[UR6][R22.64] ;  /* 0x0000000616055981 */ /* 0x010f28000c1e1500 */
[----:B--2---:R0:W-:Y:S04]  /*6bd00*/  @P5 STL [R1+0x3608], R4 ;  /* 0x0036080401005387 */ /* 0x0041e80000100800 */
[----:B0-----:R-:W2:Y:S01]  /*6bd10*/  LDL R4, [R1+0x35d4] ;  /* 0x0035d40001047983 */ /* 0x001ea20000100800 */
[----:B------:R-:W-:-:S13]  /*6bd20*/  ISETP.GT.AND P3, PT, R93, 0x9, PT ;  /* 0x000000095d00780c */ /* 0x000fda0003f64270 */
[----:B---3--:R-:W3:Y:S04]  /*6bd30*/  @P3 LDG.E.U16 R40, desc[UR6][R78.64] ;  /* 0x000000064e283981 */ /* 0x008ee8000c1e1500 */
[----:B------:R-:W3:Y:S04]  /*6bd40*/  @P3 LDG.E.U16 R41, desc[UR6][R72.64] ;  /* 0x0000000648293981 */ /* 0x000ee8000c1e1500 */
[----:B------:R-:W3:Y:S04]  /*6bd50*/  @P3 LDG.E.U16 R52, desc[UR6][R20.64] ;  /* 0x0000000614343981 */ /* 0x000ee8000c1e1500 */
[----:B------:R-:W3:Y:S04]  /*6bd60*/  @P3 LDG.E.U16 R53, desc[UR6][R24.64] ;  /* 0x0000000618353981 */ /* 0x000ee8000c1e1500 */
[----:B------:R0:W-:Y:S04]  /*6bd70*/  @P5 STL [R1+0x360c], R39 ;  /* 0x00360c2701005387 */ /* 0x0001e80000100800 */
[----:B0-----:R-:W3:Y:S01]  /*6bd80*/  LDL R39, [R1+0x35d0] ;  /* 0x0035d00001277983 */ /* 0x001ee20000100800 */
[----:B------:R-:W-:-:S02]  /*6bd90*/  ISETP.GT.AND P4, PT, R93, 0xa, PT ;  /* 0x0000000a5d00780c */ /* 0x000fc40003f84270 */
[----:B------:R-:W-:Y:S02]  /*6bda0*/  LOP3.LUT R69, R69, R68, RZ, 0x3c, !PT ;  /* 0x0000004445457212 */ /* 0x000fe400078e3cff */
[----:B------:R-:W-:Y:S02]  /*6bdb0*/  LOP3.LUT R85, R85, R84, RZ, 0x3c, !PT ;  /* 0x0000005455557212 */ /* 0x000fe400078e3cff */
[----:B------:R-:W-:Y:S02]  /*6bdc0*/  LOP3.LUT R68, R69, R68, RZ, 0x3c, !PT ;  /* 0x0000004445447212 */ /* 0x000fe400078e3cff */
[----:B------:R-:W-:Y:S02]  /*6bdd0*/  LOP3.LUT R84, R85, R84, RZ, 0x3c, !PT ;  /* 0x0000005455547212 */ /* 0x000fe400078e3cff */
[----:B------:R-:W-:Y:S02]  /*6bde0*/  LOP3.LUT R69, R69, R68, RZ, 0x3c, !PT ;  /* 0x0000004445457212 */ /* 0x000fe400078e3cff */
[----:B------:R-:W-:Y:S01]  /*6bdf0*/  LOP3.LUT R85, R85, R84, RZ, 0x3c, !PT ;  /* 0x0000005455557212 */ /* 0x000fe200078e3cff */
[----:B------:R-:W3:Y:S04]  /*6be00*/  @P4 LDG.E.U16 R6, desc[UR6][R48.64] ;  /* 0x0000000630064981 */ /* 0x000ee8000c1e1500 */
[----:B------:R-:W3:Y:S04]  /*6be10*/  @P4 LDG.E.U16 R56, desc[UR6][R68.64] ;  /* 0x0000000644384981 */ /* 0x000ee8000c1e1500 */
[----:B------:R-:W3:Y:S04]  /*6be20*/  @P4 LDG.E.U16 R57, desc[UR6][R84.64] ;  /* 0x0000000654394981 */ /* 0x000ee8000c1e1500 */
[----:B------:R-:W3:Y:S04]  /*6be30*/  @P4 LDG.E.U16 R7, desc[UR6][R64.64] ;  /* 0x0000000640074981 */ /* 0x000ee8000c1e1500 */
[----:B----4-:R0:W-:Y:S04]  /*6be40*/  @P5 STL [R1+0x3600], R5 ;  /* 0x0036000501005387 */ /* 0x0101e80000100800 */
[----:B------:R-:W4:Y:S04]  /*6be50*/  LDL R23, [R1+0x35c0] ;  /* 0x0035c00001177983 */ /* 0x000f280000100800 */
[----:B------:R-:W4:Y:S04]  /*6be60*/  LDL R22, [R1+0x35c4] ;  /* 0x0035c40001167983 */ /* 0x000f280000100800 */
[----:B------:R-:W4:Y:S04]  /*6be70*/  LDL R82, [R1+0x35c8] ;  /* 0x0035c80001527983 */ /* 0x000f280000100800 */
        /* <DEDUP_REMOVED lines=8> */
[----:B------:R0:W-:Y:S01]  /*6bf00*/  @P5 STL [R1+0x3604], R38 ;  /* 0x0036042601005387 */ /* 0x0001e20000100800 */
[----:B------:R-:W-:-:S03]  /*6bf10*/  ISETP.GT.AND P5, PT, R93, 0xb, PT ;  /* 0x0000000b5d00780c */ /* 0x000fc60003fa4270 */
[----:B0-----:R-:W4:Y:S04]  /*6bf20*/  LDL R38, [R1+0x35b0] ;  /* 0x0035b00001267983 */ /* 0x001f280000100800 */
[----:B------:R-:W4:Y:S06]  /*6bf30*/  LDL.LU.64 R78, [R1+0x6378] ;  /* 0x00637800014e7983 */ /* 0x000f2c0000300a00 */
[----:B------:R-:W4:Y:S04]  /*6bf40*/  @P5 LDG.E.U16 R2, desc[UR6][R54.64] ;  /* 0x0000000636025981 */ /* 0x000f28000c1e1500 */
[----:B------:R-:W4:Y:S04]  /*6bf50*/  @P5 LDG.E.U16 R3, desc[UR6][R60.64] ;  /* 0x000000063c035981 */ /* 0x000f28000c1e1500 */
[----:B--2---:R-:W2:Y:S04]  /*6bf60*/  @P5 LDG.E.U16 R4, desc[UR6][R70.64] ;  /* 0x0000000646045981 */ /* 0x004ea8000c1e1500 */
[----:B---3--:R0:W-:Y:S04]  /*6bf70*/  @P3 STL [R1+0x35fc], R40 ;  /* 0x0035fc2801003387 */ /* 0x0081e80000100800 */
[----:B0-----:R-:W3:Y:S04]  /*6bf80*/  LDL.LU R40, [R1+0x6370] ;  /* 0x0063700001287983 */ /* 0x001ee80000300800 */
[----:B------:R-:W3:Y:S04]  /*6bf90*/  LDL.LU.64 R72, [R1+0x6368] ;  /* 0x0063680001487983 */ /* 0x000ee80000300a00 */
[----:B------:R0:W-:Y:S04]  /*6bfa0*/  @P3 STL [R1+0x35f8], R41 ;  /* 0x0035f82901003387 */ /* 0x0001e80000100800 */
[----:B------:R-:W3:Y:S04]  /*6bfb0*/  @P5 LDG.E.U16 R39, desc[UR6][R18.64] ;  /* 0x0000000612275981 */ /* 0x000ee8000c1e1500 */
[----:B0-----:R-:W3:Y:S04]  /*6bfc0*/  LDL.LU R41, [R1+0x6360] ;  /* 0x0063600001297983 */ /* 0x001ee80000300800 */
[----:B------:R-:W3:Y:S04]  /*6bfd0*/  LDL.LU.64 R20, [R1+0x6358] ;  /* 0x0063580001147983 */ /* 0x000ee80000300a00 */
[----:B------:R0:W-:Y:S04]  /*6bfe0*/  @P3 STL [R1+0x35f4], R52 ;  /* 0x0035f43401003387 */ /* 0x0001e80000100800 */
[----:B0-----:R-:W3:Y:S04]  /*6bff0*/  LDL.LU R52, [R1+0x6350] ;  /* 0x0063500001347983 */ /* 0x001ee80000300800 */
[----:B------:R-:W3:Y:S04]  /*6c000*/  LDL.LU.64 R24, [R1+0x6348] ;  /* 0x0063480001187983 */ /* 0x000ee80000300a00 */
[----:B------:R0:W-:Y:S01]  /*6c010*/  @P3 STL [R1+0x35f0], R53 ;  /* 0x0035f03501003387 */ /* 0x0001e20000100800 */
[----:B------:R-:W-:-:S03]  /*6c020*/  ISETP.GT.AND P3, PT, R93, 0xc, PT ;  /* 0x0000000c5d00780c */ /* 0x000fc60003f64270 */
[----:B0-----:R-:W3:Y:S04]  /*6c030*/  LDL.LU R53, [R1+0x6340] ;  /* 0x0063400001357983 */ /* 0x001ee80000300800 */
[----:B------:R0:W-:Y:S04]  /*6c040*/  STL.64 [R1+0x2590], R68 ;  /* 0x0025904401007387 */ /* 0x0001e80000100a00 */
[----:B0-----:R-:W3:Y:S04]  /*6c050*/  LDL.LU.64 R68, [R1+0x6338] ;  /* 0x0063380001447983 */ /* 0x001ee80000300a00 */
[----:B------:R0:W-:Y:S04]  /*6c060*/  @P4 STL [R1+0x35ec], R56 ;  /* 0x0035ec3801004387 */ /* 0x0001e80000100800 */
[----:B0-----:R-:W3:Y:S04]  /*6c070*/  LDL.LU R56, [R1+0x6330] ;  /* 0x0063300001387983 */ /* 0x001ee80000300800 */
[----:B------:R0:W-:Y:S04]  /*6c080*/  STL.64 [R1+0x2588], R84 ;  /* 0x0025885401007387 */ /* 0x0001e80000100a00 */
[----:B0-----:R-:W3:Y:S04]  /*6c090*/  LDL.LU.64 R84, [R1+0x6328] ;  /* 0x0063280001547983 */ /* 0x001ee80000300a00 */
[----:B------:R0:W-:Y:S04]  /*6c0a0*/  @P4 STL [R1+0x35e8], R57 ;  /* 0x0035e83901004387 */ /* 0x0001e80000100800 */
[----:B0-----:R-:W3:Y:S04]  /*6c0b0*/  LDL.LU R57, [R1+0x6320] ;  /* 0x0063200001397983 */ /* 0x001ee80000300800 */
[----:B------:R-:W3:Y:S04]  /*6c0c0*/  LDL.LU.64 R48, [R1+0x6318] ;  /* 0x0063180001307983 */ /* 0x000ee80000300a00 */
[----:B----4-:R-:W4:Y:S04]  /*6c0d0*/  @P3 LDG.E.U16 R23, desc[UR6][R66.64] ;  /* 0x0000000642173981 */ /* 0x010f28000c1e1500 */
[----:B------:R-:W4:Y:S04]  /*6c0e0*/  @P3 LDG.E.U16 R22, desc[UR6][R12.64] ;  /* 0x000000060c163981 */ /* 0x000f28000c1e1500 */
[----:B------:R-:W4:Y:S04]  /*6c0f0*/  @P3 LDG.E.U16 R82, desc[UR6][R50.64] ;  /* 0x0000000632523981 */ /* 0x000f28000c1e1500 */
[----:B------:R-:W4:Y:S04]  /*6c100*/  @P3 LDG.E.U16 R5, desc[UR6][R32.64] ;  /* 0x0000000620053981 */ /* 0x000f28000c1e1500 */
        /* <DEDUP_REMOVED lines=13> */
[----:B0-----:R-:W2:Y:S04]  /*6c1e0*/  LDL R4, [R1+0x35ac] ;  /* 0x0035ac0001047983 */ /* 0x001ea80000100800 */
[----:B------:R-:W2:Y:S04]  /*6c1f0*/  LDL.LU.64 R18, [R1+0x62d0] ;  /* 0x0062d00001127983 */ /* 0x000ea80000300a00 */
[----:B---3--:R0:W-:Y:S04]  /*6c200*/  @P5 STL [R1+0x35d0], R39 ;  /* 0x0035d02701005387 */ /* 0x0081e80000100800 */
[----:B------:R-:W3:Y:S04]  /*6c210*/  LDL.LU.64 R32, [R1+0x62c8] ;  /* 0x0062c80001207983 */ /* 0x000ee80000300a00 */
[----:B0-----:R-:W3:Y:S01]  /*6c220*/  LDL R39, [R1+0x35a8] ;  /* 0x0035a80001277983 */ /* 0x001ee20000100800 */
[----:B------:R-:W-:-:S02]  /*6c230*/  ISETP.GT.AND P4, PT, R93, 0xd, PT ;  /* 0x0000000d5d00780c */ /* 0x000fc40003f84270 */
[----:B------:R-:W-:-:S11]  /*6c240*/  ISETP.GT.AND P5, PT, R93, 0xe, PT ;  /* 0x0000000e5d00780c */ /* 0x000fd60003fa4270 */
[----:B------:R-:W3:Y:S04]  /*6c250*/  @P4 LDG.E.U16 R38, desc[UR6][R8.64] ;  /* 0x0000000608264981 */ /* 0x000ee8000c1e1500 */
[----:B------:R-:W3:Y:S04]  /*6c260*/  @P4 LDG.E.U16 R92, desc[UR6][R14.64] ;  /* 0x000000060e5c4981 */ /* 0x000ee8000c1e1500 */
[----:B----4-:R0:W-:Y:S04]  /*6c270*/  @P3 STL [R1+0x35cc], R5 ;  /* 0x0035cc0501003387 */ /* 0x0101e80000100800 */
[----:B0-----:R-:W4:Y:S04]  /*6c280*/  LDL R5, [R1+0x35a4] ;  /* 0x0035a40001057983 */ /* 0x001f280000100800 */
[----:B------:R-:W4:Y:S04]  /*6c290*/  LDL.LU.64 R50, [R1+0x62c0] ;  /* 0x0062c00001327983 */ /* 0x000f280000300a00 */
[----:B------:R-:W4:Y:S04]  /*6c2a0*/  LDL.LU R12, [R1+0x62b8] ;  /* 0x0062b800010c7983 */ /* 0x000f280000300800 */
[----:B------:R0:W-:Y:S04]  /*6c2b0*/  @P3 STL [R1+0x35c0], R23 ;  /* 0x0035c01701003387 */ /* 0x0001e80000100800 */
[----:B------:R1:W-:Y:S04]  /*6c2c0*/  @P3 STL [R1+0x35c4], R22 ;  /* 0x0035c41601003387 */ /* 0x0003e80000100800 */
[----:B------:R-:W-:Y:S01]  /*6c2d0*/  @P3 STL [R1+0x35c8], R82 ;  /* 0x0035c85201003387 */ /* 0x000fe20000100800 */
[----:B0-----:R-:W-:Y:S01]  /*6c2e0*/  IMAD.MOV.U32 R23, RZ, RZ, R27 ;  /* 0x000000ffff177224 */ /* 0x001fe200078e001b */
[----:B-1----:R-:W-:Y:S01]  /*6c2f0*/  MOV R22, R26 ;  /* 0x0000001a00167202 */ /* 0x002fe20000000f00 */
[----:B------:R-:W-:-:S02]  /*6c300*/  IMAD.MOV.U32 R26, RZ, RZ, R76 ;  /* 0x000000ffff1a7224 */ /* 0x000fc400078e004c */
[----:B------:R-:W-:Y:S02]  /*6c310*/  IMAD.MOV.U32 R27, RZ, RZ, R77 ;  /* 0x000000ffff1b7224 */ /* 0x000fe400078e004d */
[----:B------:R-:W4:Y:S04]  /*6c320*/  @P4 LDG.E.U16 R83, desc[UR6][R22.64] ;  /* 0x0000000616534981 */ /* 0x000f28000c1e1500 */
[----:B------:R-:W-:Y:S04]  /*6c330*/  STL.64 [R1+0x2530], R26 ;  /* 0x0025301a01007387 */ /* 0x000fe80000100a00 */
[----:B------:R0:W-:Y:S04]  /*6c340*/  STL.64 [R1+0x2528], R22 ;  /* 0x0025281601007387 */ /* 0x0001e80000100a00 */
[----:B------:R-:W4:Y:S04]  /*6c350*/  LDL R13, [R1+0x35a0] ;  /* 0x0035a000010d7983 */ /* 0x000f280000100800 */
[----:B------:R-:W4:Y:S04]  /*6c360*/  @P4 LDG.E.U16 R0, desc[UR6][R26.64] ;  /* 0x000000061a004981 */ /* 0x000f28000c1e1500 */
[----:B------:R-:W4:Y:S04]  /*6c370*/  LDL R66, [R1+0x359c] ;  /* 0x00359c0001427983 */ /* 0x000f280000100800 */
[----:B------:R-:W4:Y:S04]  /*6c380*/  LDL R67, [R1+0x3598] ;  /* 0x0035980001437983 */ /* 0x000f280000100800 */
[----:B------:R-:W4:Y:S04]  /*6c390*/  LDL R14, [R1+0x3594] ;  /* 0x00359400010e7983 */ /* 0x000f280000100800 */
[----:B------:R-:W4:Y:S04]  /*6c3a0*/  LDL R15, [R1+0x3590] ;  /* 0x00359000010f7983 */ /* 0x000f280000100800 */
[----:B0-----:R-:W4:Y:S04]  /*6c3b0*/  LDL.LU R22, [R1+0x1aa8] ;  /* 0x001aa80001167983 */ /* 0x001f280000300800 */
[----:B------:R-:W4:Y:S04]  /*6c3c0*/  LDL.LU R23, [R1+0x1b74] ;  /* 0x001b740001177983 */ /* 0x000f280000300800 */
[----:B------:R-:W4:Y:S04]  /*6c3d0*/  LDL.LU R8, [R1+0x1aac] ;  /* 0x001aac0001087983 */ /* 0x000f280000300800 */
[----:B------:R-:W4:Y:S04]  /*6c3e0*/  LDL.LU R9, [R1+0x1bc8] ;  /* 0x001bc80001097983 */ /* 0x000f280000300800 */
[----:B------:R-:W4:Y:S04]  /*6c3f0*/  LDL R26, [R1+0x358c] ;  /* 0x00358c00011a7983 */ /* 0x000f280000100800 */
[----:B------:R-:W4:Y:S04]  /*6c400*/  LDL R27, [R1+0x3588] ;  /* 0x00358800011b7983 */ /* 0x000f280000100800 */
[----:B------:R-:W4:Y:S04]  /*6c410*/  LDL R76, [R1+0x3584] ;  /* 0x00358400014c7983 */ /* 0x000f280000100800 */
[----:B------:R-:W4:Y:S04]  /*6c420*/  LDL R77, [R1+0x3580] ;  /* 0x00358000014d7983 */ /* 0x000f280000100800 */
[----:B--2---:R-:W2:Y:S04]  /*6c430*/  @P5 LDG.E.U16 R4, desc[UR6][R90.64] ;  /* 0x000000065a045981 */ /* 0x004ea8000c1e1500 */
[----:B---3--:R-:W3:Y:S04]  /*6c440*/  @P5 LDG.E.U16 R39, desc[UR6][R58.64] ;  /* 0x000000063a275981 */ /* 0x008ee8000c1e1500 */
[----:B------:R0:W-:Y:S04]  /*6c450*/  @P4 STL [R1+0x35b0], R38 ;  /* 0x0035b02601004387 */ /* 0x0001e80000100800 */
[----:B0-----:R-:W3:Y:S04]  /*6c460*/  LDL R38, [R1+0x357c] ;  /* 0x00357c0001267983 */ /* 0x001ee80000100800 */
[----:B------:R-:W-:Y:S04]  /*6c470*/  @P4 STL [R1+0x35b4], R92 ;  /* 0x0035b45c01004387 */ /* 0x000fe80000100800 */
[----:B----4-:R-:W4:Y:S04]  /*6c480*/  @P5 LDG.E.U16 R5, desc[UR6][R34.64] ;  /* 0x0000000622055981 */ /* 0x010f28000c1e1500 */
[----:B------:R-:W3:Y:S04]  /*6c490*/  @P5 LDG.E.U16 R13, desc[UR6][R62.64] ;  /* 0x000000063e0d5981 */ /* 0x000ee8000c1e1500 */
[----:B------:R-:W-:Y:S04]  /*6c4a0*/  @P4 STL [R1+0x35b8], R83 ;  /* 0x0035b85301004387 */ /* 0x000fe80000100800 */
[----:B------:R-:W-:Y:S04]  /*6c4b0*/  @P4 STL [R1+0x35bc], R0 ;  /* 0x0035bc0001004387 */ /* 0x000fe80000100800 */
[----:B------:R-:W3:Y:S04]  /*6c4c0*/  LDL R82, [R1+0x3578] ;  /* 0x0035780001527983 */ /* 0x000ee80000100800 */
[----:B------:R-:W3:Y:S04]  /*6c4d0*/  LDL R91, [R1+0x3574] ;  /* 0x00357400015b7983 */ /* 0x000ee80000100800 */
[----:B--2---:R0:W-:Y:S01]  /*6c4e0*/  @P5 STL [R1+0x35ac], R4 ;  /* 0x0035ac0401005387 */ /* 0x0041e20000100800 */
[----:B------:R-:W-:-:S03]  /*6c4f0*/  ISETP.GT.AND P3, PT, R93, 0xf, PT ;  /* 0x0000000f5d00780c */ /* 0x000fc60003f64270 */
[----:B------:R-:W2:Y:S04]  /*6c500*/  LDL R90, [R1+0x356c] ;  /* 0x00356c00015a7983 */ /* 0x000ea80000100800 */
[----:B0-----:R-:W2:Y:S06]  /*6c510*/  LDL R4, [R1+0x3570] ;  /* 0x0035700001047983 */ /* 0x001eac0000100800 */
[----:B------:R-:W2:Y:S04]  /*6c520*/  @P3 LDG.E.U16 R66, desc[UR6][R10.64] ;  /* 0x000000060a423981 */ /* 0x000ea8000c1e1500 */
[----:B------:R-:W2:Y:S04]  /*6c530*/  @P3 LDG.E.U16 R67, desc[UR6][R74.64] ;  /* 0x000000064a433981 */ /* 0x000ea8000c1e1500 */
[----:B------:R-:W2:Y:S04]  /*6c540*/  @P3 LDG.E.U16 R14, desc[UR6][R44.64] ;  /* 0x000000062c0e3981 */ /* 0x000ea8000c1e1500 */
[----:B------:R-:W2:Y:S01]  /*6c550*/  @P3 LDG.E.U16 R15, desc[UR6][R28.64] ;  /* 0x000000061c0f3981 */ /* 0x000ea2000c1e1500 */
[----:B------:R-:W-:-:S02]  /*6c560*/  ISETP.GT.AND P4, PT, R93, 0x10, PT ;  /* 0x000000105d00780c */ /* 0x000fc40003f84270 */
[----:B------:R-:W-:Y:S02]  /*6c570*/  LOP3.LUT R9, R9, R8, RZ, 0x3c, !PT ;  /* 0x0000000809097212 */ /* 0x000fe400078e3cff */
[----:B------:R-:W-:Y:S02]  /*6c580*/  LOP3.LUT R23, R23, R22, RZ, 0x3c, !PT ;  /* 0x0000001617177212 */ /* 0x000fe400078e3cff */
[----:B------:R-:W-:Y:S02]  /*6c590*/  LOP3.LUT R8, R9, R8, RZ, 0x3c, !PT ;  /* 0x0000000809087212 */ /* 0x000fe400078e3cff */
[----:B------:R-:W-:Y:S02]  /*6c5a0*/  LOP3.LUT R22, R23, R22, RZ, 0x3c, !PT ;  /* 0x0000001617167212 */ /* 0x000fe400078e3cff */
[----:B------:R-:W-:Y:S02]  /*6c5b0*/  LOP3.LUT R9, R9, R8, RZ, 0x3c, !PT ;  /* 0x0000000809097212 */ /* 0x000fe400078e3cff */
[----:B------:R-:W-:Y:S01]  /*6c5c0*/  LOP3.LUT R23, R23, R22, RZ, 0x3c, !PT ;  /* 0x0000001617177212 */ /* 0x000fe200078e3cff */
[----:B------:R-:W2:Y:S04]  /*6c5d0*/  @P4 LDG.E.U16 R76, desc[UR6][R36.64] ;  /* 0x00000006244c4981 */ /* 0x000ea8000c1e1500 */
[----:B------:R-:W2:Y:S04]  /*6c5e0*/  @P4 LDG.E.U16 R26, desc[UR6][R8.64] ;  /* 0x00000006081a4981 */ /* 0x000ea8000c1e1500 */
[----:B------:R-:W2:Y:S04]  /*6c5f0*/  @P4 LDG.E.U16 R27, desc[UR6][R22.64] ;  /* 0x00000006161b4981 */ /* 0x000ea8000c1e1500 */
[----:B------:R-:W2:Y:S04]  /*6c600*/  @P4 LDG.E.U16 R77, desc[UR6][R42.64] ;  /* 0x000000062a4d4981 */ /* 0x000ea8000c1e1500 */
[----:B----4-:R0:W-:Y:S04]  /*6c610*/  @P5 STL [R1+0x35a4], R5 ;  /* 0x0035a40501005387 */ /* 0x0101e80000100800 */
        /* <DEDUP_REMOVED lines=8> */
[----:B---3--:R0:W-:Y:S04]  /*6c6a0*/  @P5 STL [R1+0x35a8], R39 ;  /* 0x0035a82701005387 */ /* 0x0081e80000100800 */
[----:B0-----:R-:W3:Y:S04]  /*6c6b0*/  LDL R39, [R1+0x3558] ;  /* 0x0035580001277983 */ /* 0x001ee80000100800 */
[----:B------:R-:W3:Y:S04]  /*6c6c0*/  LDL.LU.64 R62, [R1+0x62b0] ;  /* 0x0062b000013e7983 */ /* 0x000ee80000300a00 */
[----:B------:R0:W-:Y:S01]  /*6c6d0*/  @P5 STL [R1+0x35a0], R13 ;  /* 0x0035a00d01005387 */ /* 0x0001e20000100800 */
[----:B------:R-:W-:-:S03]  /*6c6e0*/  ISETP.GT.AND P5, PT, R93, 0x11, PT ;  /* 0x000000115d00780c */ /* 0x000fc60003fa4270 */
[----:B0-----:R-:W3:Y:S04]  /*6c6f0*/  LDL.LU R13, [R1+0x62a8] ;  /* 0x0062a800010d7983 */ /* 0x001ee80000300800 */
[----:B------:R-:W3:Y:S06]  /*6c700*/  LDL.LU.64 R10, [R1+0x62a0] ;  /* 0x0062a000010a7983 */ /* 0x000eec0000300a00 */
[----:B------:R-:W3:Y:S04]  /*6c710*/  @P5 LDG.E.U16 R38, desc[UR6][R16.64] ;  /* 0x0000000610265981 */ /* 0x000ee8000c1e1500 */
[----:B------:R-:W3:Y:S04]  /*6c720*/  @P5 LDG.E.U16 R91, desc[UR6][R86.64] ;  /* 0x00000006565b5981 */ /* 0x000ee8000c1e1500 */
[----:B------:R-:W3:Y:S04]  /*6c730*/  @P5 LDG.E.U16 R82, desc[UR6][R30.64] ;  /* 0x000000061e525981 */ /* 0x000ee8000c1e1500 */
[----:B--2---:R-:W2:Y:S04]  /*6c740*/  @P5 LDG.E.U16 R4, desc[UR6][R46.64] ;  /* 0x000000062e045981 */ /* 0x004ea8000c1e1500 */
[----:B------:R0:W-:Y:S04]  /*6c750*/  @P3 STL [R1+0x359c], R66 ;  /* 0x00359c4201003387 */ /* 0x0001e80000100800 */
[----:B0-----:R-:W2:Y:S04]  /*6c760*/  LDL.LU R66, [R1+0x6298] ;  /* 0x0062980001427983 */ /* 0x001ea80000300800 */
[----:B------:R-:W2:Y:S04]  /*6c770*/  LDL.LU.64 R74, [R1+0x6290] ;  /* 0x00629000014a7983 */ /* 0x000ea80000300a00 */
[----:B------:R0:W-:Y:S04]  /*6c780*/  @P3 STL [R1+0x3598], R67 ;  /* 0x0035984301003387 */ /* 0x0001e80000100800 */
[----:B0-----:R-:W2:Y:S04]  /*6c790*/  LDL.LU R67, [R1+0x6288] ;  /* 0x0062880001437983 */ /* 0x001ea80000300800 */
[----:B------:R-:W2:Y:S04]  /*6c7a0*/  LDL.LU.64 R44, [R1+0x6280] ;  /* 0x00628000012c7983 */ /* 0x000ea80000300a00 */
[----:B------:R0:W-:Y:S04]  /*6c7b0*/  @P3 STL [R1+0x3594], R14 ;  /* 0x0035940e01003387 */ /* 0x0001e80000100800 */
[----:B0-----:R-:W2:Y:S04]  /*6c7c0*/  LDL.LU R14, [R1+0x6278] ;  /* 0x00627800010e7983 */ /* 0x001ea80000300800 */
[----:B------:R-:W2:Y:S04]  /*6c7d0*/  LDL.LU.64 R28, [R1+0x6270] ;  /* 0x00627000011c7983 */ /* 0x000ea80000300a00 */
[----:B------:R0:W-:Y:S01]  /*6c7e0*/  @P3 STL [R1+0x3590], R15 ;  /* 0x0035900f01003387 */ /* 0x0001e20000100800 */
[----:B------:R-:W-:-:S03]  /*6c7f0*/  ISETP.GT.AND P3, PT, R93, 0x12, PT ;  /* 0x000000125d00780c */ /* 0x000fc60003f64270 */
[----:B0-----:R-:W2:Y:S10]  /*6c800*/  LDL.LU R15, [R1+0x6268] ;  /* 0x00626800010f7983 */ /* 0x001eb40000300800 */
[----:B------:R-:W2:Y:S04]  /*6c810*/  @P3 LDG.E.U16 R90, desc[UR6][R88.64] ;  /* 0x00000006585a3981 */ /* 0x000ea8000c1e1500 */
[----:B------:R0:W-:Y:S04]  /*6c820*/  STL.64 [R1+0x24d0], R8 ;  /* 0x0024d00801007387 */ /* 0x0001e80000100a00 */
[----:B0-----:R-:W2:Y:S04]  /*6c830*/  LDL.LU.64 R8, [R1+0x6260] ;  /* 0x0062600001087983 */ /* 0x001ea80000300a00 */
[----:B------:R0:W-:Y:S04]  /*6c840*/  @P4 STL [R1+0x358c], R26 ;  /* 0x00358c1a01004387 */ /* 0x0001e80000100800 */
[----:B0-----:R-:W2:Y:S04]  /*6c850*/  LDL.LU R26, [R1+0x6258] ;  /* 0x00625800011a7983 */ /* 0x001ea80000300800 */
[----:B------:R0:W-:Y:S04]  /*6c860*/  STL.64 [R1+0x24c8], R22 ;  /* 0x0024c81601007387 */ /* 0x0001e80000100a00 */
[----:B0-----:R-:W2:Y:S04]  /*6c870*/  LDL.LU.64 R22, [R1+0x6250] ;  /* 0x0062500001167983 */ /* 0x001ea80000300a00 */
[----:B------:R0:W-:Y:S04]  /*6c880*/  @P4 STL [R1+0x3588], R27 ;  /* 0x0035881b01004387 */ /* 0x0001e80000100800 */
[----:B0-----:R-:W2:Y:S04]  /*6c890*/  LDL.LU R27, [R1+0x6248] ;  /* 0x00624800011b7983 */ /* 0x001ea80000300800 */
[----:B------:R-:W2:Y:S04]  /*6c8a0*/  LDL.LU.64 R36, [R1+0x6240] ;  /* 0x0062400001247983 */ /* 0x000ea80000300a00 */
[----:B----4-:R-:W4:Y:S04]  /*6c8b0*/  @P3 LDG.E.U16 R58, desc[UR6][R72.64] ;  /* 0x00000006483a3981 */ /* 0x010f28000c1e1500 */
        /* <DEDUP_REMOVED lines=8> */
[----:B---3--:R0:W-:Y:S04]  /*6c940*/  @P5 STL [R1+0x357c], R38 ;  /* 0x00357c2601005387 */ /* 0x0081e80000100800 */
[----:B0-----:R-:W3:Y:S04]  /*6c950*/  LDL R38, [R1+0x3554] ;  /* 0x0035540001267983 */ /* 0x001ee80000100800 */
[----:B------:R-:W3:Y:S04]  /*6c960*/  LDL.LU.64 R30, [R1+0x6218] ;  /* 0x00621800011e7983 */ /* 0x000ee80000300a00 */
[----:B------:R-:W3:Y:S04]  /*6c970*/  LDL.LU.64 R86, [R1+0x6210] ;  /* 0x0062100001567983 */ /* 0x000ee80000300a00 */
[----:B------:R-:W3:Y:S04]  /*6c980*/  LDL.LU R46, [R1+0x6208] ;  /* 0x00620800012e7983 */ /* 0x000ee80000300800 */
[----:B--2---:R0:W-:Y:S04]  /*6c990*/  @P5 STL [R1+0x3570], R4 ;  /* 0x0035700401005387 */ /* 0x0041e80000100800 */
[----:B0-----:R-:W2:Y:S04]  /*6c9a0*/  LDL R4, [R1+0x3550] ;  /* 0x0035500001047983 */ /* 0x001ea80000100800 */
[----:B------:R-:W-:Y:S04]  /*6c9b0*/  @P5 STL [R1+0x3574], R91 ;  /* 0x0035745b01005387 */ /* 0x000fe80000100800 */
[----:B------:R-:W-:Y:S01]  /*6c9c0*/  @P5 STL [R1+0x3578], R82 ;  /* 0x0035785201005387 */ /* 0x000fe20000100800 */
[----:B------:R-:W-:-:S13]  /*6c9d0*/  ISETP.GT.AND P4, PT, R93, 0x13, PT ;  /* 0x000000135d00780c */ /* 0x000fda0003f84270 */
[----:B------:R-:W2:Y:S04]  /*6c9e0*/  @P4 LDG.E.U16 R39, desc[UR6][R34.64] ;  /* 0x0000000622274981 */ /* 0x000ea8000c1e1500 */
[----:B----4-:R0:W-:Y:S04]  /*6c9f0*/  @P3 STL [R1+0x3568], R5 ;  /* 0x0035680501003387 */ /* 0x0101e80000100800 */
[----:B0-----:R-:W4:Y:S04]  /*6ca00*/  LDL R5, [R1+0x354c] ;  /* 0x00354c0001057983 */ /* 0x001f280000100800 */
[----:B------:R0:W-:Y:S04]  /*6ca10*/  @P3 STL [R1+0x3560], R58 ;  /* 0x0035603a01003387 */ /* 0x0001e80000100800 */
[----:B------:R1:W-:Y:S04]  /*6ca20*/  @P3 STL [R1+0x3564], R59 ;  /* 0x0035643b01003387 */ /* 0x0003e80000100800 */
[----:B------:R1:W-:Y:S01]  /*6ca30*/  @P3 STL [R1+0x356c], R90 ;  /* 0x00356c5a01003387 */ /* 0x0003e20000100800 */
[----:B0-----:R-:W-:-:S02]  /*6ca40*/  IMAD.MOV.U32 R58, RZ, RZ, R83 ;  /* 0x000000ffff3a7224 */ /* 0x001fc400078e0053 */
[----:B-1----:R-:W-:-:S05]  /*6ca50*/  IMAD.MOV.U32 R59, RZ, RZ, R0 ;  /* 0x000000ffff3b7224 */ /* 0x002fca00078e0000 */
[----:B------:R0:W-:Y:S04]  /*6ca60*/  STL.64 [R1+0x2470], R58 ;  /* 0x0024703a01007387 */ /* 0x0001e80000100a00 */
[----:B------:R1:W-:Y:S04]  /*6ca70*/  STL.64 [R1+0x2468], R34 ;  /* 0x0024682201007387 */ /* 0x0003e80000100a00 */
[----:B------:R-:W4:Y:S04]  /*6ca80*/  LDL R47, [R1+0x3548] ;  /* 0x00354800012f7983 */ /* 0x000f280000100800 */
[----:B------:R-:W4:Y:S04]  /*6ca90*/  LDL R72, [R1+0x3544] ;  /* 0x0035440001487983 */ /* 0x000f280000100800 */
[----:B------:R-:W4:Y:S04]  /*6caa0*/  LDL R73, [R1+0x3540] ;  /* 0x0035400001497983 */ /* 0x000f280000100800 */
[----:B------:R-:W4:Y:S04]  /*6cab0*/  LDL R88, [R1+0x353c] ;  /* 0x00353c0001587983 */ /* 0x000f280000100800 */
[----:B------:R-:W4:Y:S04]  /*6cac0*/  LDL R89, [R1+0x3538] ;  /* 0x0035380001597983 */ /* 0x000f280000100800 */
[----:B------:R-:W4:Y:S04]  /*6cad0*/  LDL R90, [R1+0x3534] ;  /* 0x00353400015a7983 */ /* 0x000f280000100800 */
[----:B------:R-:W4:Y:S04]  /*6cae0*/  LDL R91, [R1+0x3530] ;  /* 0x00353000015b7983 */ /* 0x000f280000100800 */
[----:B------:R-:W4:Y:S01]  /*6caf0*/  @P4 LDG.E.U16 R92, desc[UR6][R58.64] ;  /* 0x000000063a5c4981 */ /* 0x000f22000c1e1500 */
[----:B------:R-:W-:-:S03]  /*6cb00*/  ISETP.GT.AND P5, PT, R93, 0x14, PT ;  /* 0x000000145d00780c */ /* 0x000fc60003fa4270 */
[----:B------:R-:W4:Y:S04]  /*6cb10*/  LDL.LU R78, [R1+0x1f28] ;  /* 0x001f2800014e7983 */ /* 0x000f280000300800 */
[----:B------:R-:W4:Y:S04]  /*6cb20*/  LDL.LU R79, [R1+0x1ff4] ;  /* 0x001ff400014f7983 */ /* 0x000f280000300800 */
[----:B------:R-:W4:Y:S04]  /*6cb30*/  LDL.LU R80, [R1+0x1f2c] ;  /* 0x001f2c0001507983 */ /* 0x000f280000300800 */
[----:B---3--:R-:W3:Y:S04]  /*6cb40*/  @P4 LDG.E.U16 R38, desc[UR6][R40.64] ;  /* 0x0000000628264981 */ /* 0x008ee8000c1e1500 */
[----:B--2---:R-:W2:Y:S01]  /*6cb50*/  @P4 LDG.E.U16 R4, desc[UR6][R20.64] ;  /* 0x0000000614044981 */ /* 0x004ea2000c1e1500 */
[----:B------:R-:W-:-:S03]  /*6cb60*/  ISETP.GT.AND P3, PT, R93, 0x15, PT ;  /* 0x000000155d00780c */ /* 0x000fc60003f64270 */
[----:B------:R-:W2:Y:S04]  /*6cb70*/  LDL.LU R81, [R1+0x2048] ;  /* 0x0020480001517983 */ /* 0x000ea80000300800 */
[----:B0-----:R-:W2:Y:S04]  /*6cb80*/  LDL R58, [R1+0x352c] ;  /* 0x00352c00013a7983 */ /* 0x001ea80000100800 */
[----:B------:R-:W2:Y:S04]  /*6cb90*/  LDL R59, [R1+0x3528] ;  /* 0x00352800013b7983 */ /* 0x000ea80000100800 */
[----:B-1----:R-:W2:Y:S04]  /*6cba0*/  LDL R34, [R1+0x3524] ;  /* 0x0035240001227983 */ /* 0x002ea80000100800 */
[----:B------:R-:W2:Y:S04]  /*6cbb0*/  LDL R35, [R1+0x3520] ;  /* 0x0035200001237983 */ /* 0x000ea80000100800 */
        /* <DEDUP_REMOVED lines=9> */
[----:B------:R-:W3:Y:S04]  /*6cc50*/  LDL R41, [R1+0x3510] ;  /* 0x0035100001297983 */ /* 0x000ee80000100800 */
[----:B------:R-:W3:Y:S04]  /*6cc60*/  LDL R0, [R1+0x3514] ;  /* 0x0035140001007983 */ /* 0x000ee80000100800 */
[----:B------:R-:W3:Y:S04]  /*6cc70*/  LDL R82, [R1+0x3518] ;  /* 0x0035180001527983 */ /* 0x000ee80000100800 */
[----:B0-----:R-:W3:Y:S04]  /*6cc80*/  LDL R38, [R1+0x351c] ;  /* 0x00351c0001267983 */ /* 0x001ee80000100800 */
[----:B------:R-:W3:Y:S04]  /*6cc90*/  LDL.LU.64 R20, [R1+0x6200] ;  /* 0x0062000001147983 */ /* 0x000ee80000300a00 */
[----:B------:R-:W3:Y:S04]  /*6cca0*/  LDL R40, [R1+0x350c] ;  /* 0x00350c0001287983 */ /* 0x000ee80000100800 */
[----:B--2---:R-:W-:Y:S04]  /*6ccb0*/  @P4 STL [R1+0x3550], R4 ;  /* 0x0035500401004387 */ /* 0x004fe80000100800 */
[----:B------:R-:W-:Y:S04]  /*6ccc0*/  @P4 STL [R1+0x3558], R39 ;  /* 0x0035582701004387 */ /* 0x000fe80000100800 */
[----:B------:R0:W-:Y:S04]  /*6ccd0*/  @P4 STL [R1+0x355c], R92 ;  /* 0x00355c5c01004387 */ /* 0x0001e80000100800 */
[----:B------:R-:W2:Y:S04]  /*6cce0*/  LDL R25, [R1+0x3508] ;  /* 0x0035080001197983 */ /* 0x000ea80000100800 */
[----:B------:R-:W2:Y:S01]  /*6ccf0*/  LDL R83, [R1+0x3504] ;  /* 0x0035040001537983 */ /* 0x000ea20000100800 */
[----:B------:R-:W-:-:S02]  /*6cd00*/  ISETP.GT.AND P4, PT, R93, 0x16, PT ;  /* 0x000000165d00780c */ /* 0x000fc40003f84270 */
[----:B------:R-:W-:Y:S01]  /*6cd10*/  LOP3.LUT R81, R81, R80, RZ, 0x3c, !PT ;  /* 0x0000005051517212 */ /* 0x000fe200078e3cff */
[----:B0-----:R-:W2:Y:S04]  /*6cd20*/  LDL R92, [R1+0x3500] ;  /* 0x00350000015c7983 */ /* 0x001ea80000100800 */
[----:B------:R-:W2:Y:S04]  /*6cd30*/  LDL.LU R24, [R1+0x2168] ;  /* 0x0021680001187983 */ /* 0x000ea80000300800 */
[----:B------:R-:W2:Y:S04]  /*6cd40*/  LDL.LU R39, [R1+0x2234] ;  /* 0x0022340001277983 */ /* 0x000ea80000300800 */
[----:B------:R-:W2:Y:S01]  /*6cd50*/  LDL.LU R4, [R1+0x216c] ;  /* 0x00216c0001047983 */ /* 0x000ea20000300800 */
[----:B------:R-:W-:-:S02]  /*6cd60*/  LOP3.LUT R79, R79, R78, RZ, 0x3c, !PT ;  /* 0x0000004e4f4f7212 */ /* 0x000fc400078e3cff */
[----:B------:R-:W-:Y:S01]  /*6cd70*/  LOP3.LUT R80, R81, R80, RZ, 0x3c, !PT ;  /* 0x0000005051507212 */ /* 0x000fe200078e3cff */
[----:B------:R-:W2:Y:S04]  /*6cd80*/  @P4 LDG.E.U16 R34, desc[UR6][R54.64] ;  /* 0x0000000636224981 */ /* 0x000ea8000c1e1500 */
[----:B------:R-:W2:Y:S01]  /*6cd90*/  @P4 LDG.E.U16 R35, desc[UR6][R60.64] ;  /* 0x000000063c234981 */ /* 0x000ea2000c1e1500 */
[----:B------:R-:W-:Y:S02]  /*6cda0*/  LOP3.LUT R78, R79, R78, RZ, 0x3c, !PT ;  /* 0x0000004e4f4e7212 */ /* 0x000fe400078e3cff */
[----:B------:R-:W-:Y:S02]  /*6cdb0*/  LOP3.LUT R81, R81, R80, RZ, 0x3c, !PT ;  /* 0x0000005051517212 */ /* 0x000fe400078e3cff */
[----:B------:R-:W-:-:S03]  /*6cdc0*/  LOP3.LUT R79, R79, R78, RZ, 0x3c, !PT ;  /* 0x0000004e4f4f7212 */ /* 0x000fc600078e3cff */
[----:B------:R-:W2:Y:S04]  /*6cdd0*/  @P4 LDG.E.U16 R58, desc[UR6][R80.64] ;  /* 0x00000006503a4981 */ /* 0x000ea8000c1e1500 */
[----:B------:R-:W2:Y:S04]  /*6cde0*/  @P4 LDG.E.U16 R59, desc[UR6][R78.64] ;  /* 0x000000064e3b4981 */ /* 0x000ea8000c1e1500 */
[----:B----4-:R0:W-:Y:S04]  /*6cdf0*/  @P5 STL [R1+0x354c], R5 ;  /* 0x00354c0501005387 */ /* 0x0101e80000100800 */
        /* <DEDUP_REMOVED lines=8> */
[----:B------:R0:W-:Y:S01]  /*6ce80*/  @P5 STL [R1+0x3540], R73 ;  /* 0x0035404901005387 */ /* 0x0001e20000100800 */
[----:B------:R-:W-:-:S03]  /*6ce90*/  ISETP.GT.AND P5, PT, R93, 0x17, PT ;  /* 0x000000175d00780c */ /* 0x000fc60003fa4270 */
[----:B0-----:R-:W4:Y:S04]  /*6cea0*/  LDL.LU R73, [R1+0x61d0] ;  /* 0x0061d00001497983 */ /* 0x001f280000300800 */
[----:B------:R-:W4:Y:S04]  /*6ceb0*/  LDL.LU.64 R56, [R1+0x61c8] ;  /* 0x0061c80001387983 */ /* 0x000f280000300a00 */
[----:B------:R0:W-:Y:S04]  /*6cec0*/  @P3 STL [R1+0x353c], R88 ;  /* 0x00353c5801003387 */ /* 0x0001e80000100800 */
[----:B---3--:R-:W3:Y:S04]  /*6ced0*/  @P5 LDG.E.U16 R38, desc[UR6][R2.64] ;  /* 0x0000000602265981 */ /* 0x008ee8000c1e1500 */
[----:B------:R-:W4:Y:S04]  /*6cee0*/  @P5 LDG.E.U16 R41, desc[UR6][R32.64] ;  /* 0x0000000620295981 */ /* 0x000f28000c1e1500 */
[----:B------:R-:W4:Y:S04]  /*6cef0*/  @P5 LDG.E.U16 R0, desc[UR6][R18.64] ;  /* 0x0000000612005981 */ /* 0x000f28000c1e1500 */
[----:B------:R-:W4:Y:S04]  /*6cf00*/  @P5 LDG.E.U16 R82, desc[UR6][R70.64] ;  /* 0x0000000646525981 */ /* 0x000f28000c1e1500 */
        /* <DEDUP_REMOVED lines=10> */
[----:B0-----:R-:W4:Y:S10]  /*6cfb0*/  LDL.LU R91, [R1+0x6190] ;  /* 0x00619000015b7983 */ /* 0x001f340000300800 */
[----:B------:R-:W4:Y:S04]  /*6cfc0*/  @P3 LDG.E.U16 R40, desc[UR6][R50.64] ;  /* 0x0000000632283981 */ /* 0x000f28000c1e1500 */
[----:B--2---:R-:W2:Y:S04]  /*6cfd0*/  @P3 LDG.E.U16 R25, desc[UR6][R62.64] ;  /* 0x000000063e193981 */ /* 0x004ea8000c1e1500 */
[----:B------:R0:W-:Y:S04]  /*6cfe0*/  STL.64 [R1+0x2410], R80 ;  /* 0x0024105001007387 */ /* 0x0001e80000100a00 */
[----:B------:R-:W2:Y:S04]  /*6cff0*/  @P3 LDG.E.U16 R83, desc[UR6][R12.64] ;  /* 0x000000060c533981 */ /* 0x000ea8000c1e1500 */
[----:B------:R-:W2:Y:S04]  /*6d000*/  @P3 LDG.E.U16 R92, desc[UR6][R10.64] ;  /* 0x000000060a5c3981 */ /* 0x000ea8000c1e1500 */
        /* <DEDUP_REMOVED lines=14> */
[----:B---3--:R0:W-:Y:S04]  /*6d0f0*/  @P5 STL [R1+0x351c], R38 ;  /* 0x00351c2601005387 */ /* 0x0081e80000100800 */
[----:B0-----:R-:W3:Y:S04]  /*6d100*/  LDL.LU R38, [R1+0x6140] ;  /* 0x0061400001267983 */ /* 0x001ee80000300800 */
[----:B------:R-:W3:Y:S04]  /*6d110*/  LDL.LU.64 R70, [R1+0x6138] ;  /* 0x0061380001467983 */ /* 0x000ee80000300a00 */
[----:B------:R-:W3:Y:S04]  /*6d120*/  LDL.LU.64 R18, [R1+0x6130] ;  /* 0x0061300001127983 */ /* 0x000ee80000300a00 */
[----:B------:R-:W3:Y:S04]  /*6d130*/  LDL.LU.64 R32, [R1+0x6128] ;  /* 0x0061280001207983 */ /* 0x000ee80000300a00 */
[----:B----4-:R0:W-:Y:S04]  /*6d140*/  @P5 STL [R1+0x3510], R41 ;  /* 0x0035102901005387 */ /* 0x0101e80000100800 */
[----:B------:R-:W-:Y:S04]  /*6d150*/  @P5 STL [R1+0x3514], R0 ;  /* 0x0035140001005387 */ /* 0x000fe80000100800 */
[----:B------:R-:W-:Y:S04]  /*6d160*/  @P5 STL [R1+0x3518], R82 ;  /* 0x0035185201005387 */ /* 0x000fe80000100800 */
[----:B------:R-:W4:Y:S04]  /*6d170*/  LDL.LU.64 R50, [R1+0x6120] ;  /* 0x0061200001327983 */ /* 0x000f280000300a00 */
[----:B0-----:R-:W4:Y:S04]  /*6d180*/  LDL R41, [R1+0x34ec] ;  /* 0x0034ec0001297983 */ /* 0x001f280000100800 */
[----:B------:R0:W-:Y:S04]  /*6d190*/  @P3 STL [R1+0x350c], R40 ;  /* 0x00350c2801003387 */ /* 0x0001e80000100800 */
[----:B0-----:R-:W4:Y:S04]  /*6d1a0*/  LDL R40, [R1+0x34e8] ;  /* 0x0034e80001287983 */ /* 0x001f280000100800 */
[----:B------:R-:W4:Y:S04]  /*6d1b0*/  LDL.LU.64 R62, [R1+0x6118] ;  /* 0x00611800013e7983 */ /* 0x000f280000300a00 */
[----:B--2---:R0:W-:Y:S04]  /*6d1c0*/  @P3 STL [R1+0x3508], R25 ;  /* 0x0035081901003387 */ /* 0x0041e80000100800 */
[----:B0-----:R-:W2:Y:S04]  /*6d1d0*/  LDL R25, [R1+0x34e4] ;  /* 0x0034e40001197983 */ /* 0x001ea80000100800 */
[----:B------:R-:W2:Y:S01]  /*6d1e0*/  LDL.LU.64 R12, [R1+0x6110] ;  /* 0x00611000010c7983 */ /* 0x000ea20000300a00 */
[----:B------:R-:W-:-:S02]  /*6d1f0*/  ISETP.GT.AND P4, PT, R93, 0x19, PT ;  /* 0x000000195d00780c */ /* 0x000fc40003f84270 */
[-C--:B------:R-:W-:Y:S01]  /*6d200*/  LOP3.LUT R5, R5, R4.reuse, RZ, 0x3c, !PT ;  /* 0x0000000405057212 */ /* 0x080fe200078e3cff */
[----:B------:R-:W4:Y:S03]  /*6d210*/  LDL.LU R10, [R1+0x6108] ;  /* 0x00610800010a7983 */ /* 0x000f260000300800 */
[C---:B------:R-:W-:Y:S01]  /*6d220*/  LOP3.LUT R4, R5.reuse, R4, RZ, 0x3c, !PT ;  /* 0x0000000405047212 */ /* 0x040fe200078e3cff */
[----:B------:R-:W-:Y:S03]  /*6d230*/  @P3 STL [R1+0x3500], R92 ;  /* 0x0035005c01003387 */ /* 0x000fe60000100800 */
[----:B------:R-:W-:Y:S01]  /*6d240*/  LOP3.LUT R5, R5, R4, RZ, 0x3c, !PT ;  /* 0x0000000405057212 */ /* 0x000fe200078e3cff */
[----:B------:R0:W-:Y:S04]  /*6d250*/  @P3 STL [R1+0x3504], R83 ;  /* 0x0035045301003387 */ /* 0x0001e80000100800 */
[----:B------:R1:W-:Y:S01]  /*6d260*/  STL.64 [R1+0x23b0], R4 ;  /* 0x0023b00401007387 */ /* 0x0003e20000100a00 */
[----:B------:R-:W-:Y:S01]  /*6d270*/  IMAD.MOV.U32 R82, RZ, RZ, R39 ;  /* 0x000000ffff527224 */ /* 0x000fe200078e0027 */
[----:B------:R-:W-:-:S02]  /*6d280*/  ISETP.GT.AND P5, PT, R93, 0x1a, PT ;  /* 0x0000001a5d00780c */ /* 0x000fc40003fa4270 */
[----:B---3--:R-:W3:Y:S04]  /*6d290*/  @P4 LDG.E.U16 R38, desc[UR6][R66.64] ;  /* 0x0000000642264981 */ /* 0x008ee8000c1e1500 */
[----:B--2---:R-:W2:Y:S01]  /*6d2a0*/  @P4 LDG.E.U16 R12, desc[UR6][R4.64] ;  /* 0x00000006040c4981 */ /* 0x004ea2000c1e1500 */
[----:B0-----:R-:W-:-:S06]  /*6d2b0*/  IMAD.MOV.U32 R83, RZ, RZ, R24 ;  /* 0x000000ffff537224 */ /* 0x001fcc00078e0018 */
[----:B----4-:R-:W4:Y:S04]  /*6d2c0*/  @P5 LDG.E.U16 R40, desc[UR6][R28.64] ;  /* 0x000000061c285981 */ /* 0x010f28000c1e1500 */
[----:B------:R-:W2:Y:S04]  /*6d2d0*/  @P5 LDG.E.U16 R25, desc[UR6][R14.64] ;  /* 0x000000060e195981 */ /* 0x000ea8000c1e1500 */
[----:B------:R-:W2:Y:S04]  /*6d2e0*/  @P4 LDG.E.U16 R13, desc[UR6][R82.64] ;  /* 0x00000006520d4981 */ /* 0x000ea8000c1e1500 */
[----:B------:R-:W2:Y:S04]  /*6d2f0*/  @P5 LDG.E.U16 R41, desc[UR6][R44.64] ;  /* 0x000000062c295981 */ /* 0x000ea8000c1e1500 */
[----:B-1----:R-:W2:Y:S04]  /*6d300*/  LDL.LU.64 R4, [R1+0x6100] ;  /* 0x0061000001047983 */ /* 0x002ea80000300a00 */
[----:B--2---:R-:W2:Y:S04]  /*6d310*/  @P4 LDG.E.U16 R5, desc[UR6][R74.64] ;  /* 0x000000064a054981 */ /* 0x004ea8000c1e1500 */
[----:B------:R-:W-:Y:S04]  /*6d320*/  STL [R1+0x4b50], R12 ;  /* 0x004b500c01007387 */ /* 0x000fe80000100800 */
[----:B------:R-:W-:Y:S04]  /*6d330*/  STL.64 [R1+0x23a8], R82 ;  /* 0x0023a85201007387 */ /* 0x000fe80000100a00 */
[----:B------:R-:W3:Y:S04]  /*6d340*/  LDL R24, [R1+0x34e0] ;  /* 0x0034e00001187983 */ /* 0x000ee80000100800 */
[----:B------:R-:W3:Y:S04]  /*6d350*/  LDL R39, [R1+0x34dc] ;  /* 0x0034dc0001277983 */ /* 0x000ee80000100800 */
[----:B------:R-:W-:Y:S04]  /*6d360*/  STL [R1+0x4b54], R13 ;  /* 0x004b540d01007387 */ /* 0x000fe80000100800 */
[----:B------:R-:W-:Y:S04]  /*6d370*/  STL.64 [R1+0x4e38], R12 ;  /* 0x004e380c01007387 */ /* 0x000fe80000100a00 */
[----:B------:R-:W-:Y:S04]  /*6d380*/  STL.64 [R1+0x4ed0], R12 ;  /* 0x004ed00c01007387 */ /* 0x000fe80000100a00 */
[----:B------:R-:W-:Y:S04]  /*6d390*/  STL.64 [R1+0x4f10], R12 ;  /* 0x004f100c01007387 */ /* 0x000fe80000100a00 */
[----:B------:R-:W-:Y:S01]  /*6d3a0*/  STL.64 [R1+0x4f88], R12 ;  /* 0x004f880c01007387 */ /* 0x000fe20000100a00 */
[----:B------:R-:W-:-:S03]  /*6d3b0*/  ISETP.GT.AND P3, PT, R93, 0x1b, PT ;  /* 0x0000001b5d00780c */ /* 0x000fc60003f64270 */
[----:B--2---:R-:W-:Y:S04]  /*6d3c0*/  STL [R1+0x4b58], R5 ;  /* 0x004b580501007387 */ /* 0x004fe80000100800 */
[----:B------:R-:W-:Y:S04]  /*6d3d0*/  STL.64 [R1+0x4da8], R4 ;  /* 0x004da80401007387 */ /* 0x000fe80000100a00 */
[----:B------:R-:W-:Y:S04]  /*6d3e0*/  STL.64 [R1+0x4e08], R4 ;  /* 0x004e080401007387 */ /* 0x000fe80000100a00 */
[----:B------:R-:W-:Y:S04]  /*6d3f0*/  STL.64 [R1+0x4e48], R4 ;  /* 0x004e480401007387 */ /* 0x000fe80000100a00 */
[----:B------:R-:W-:Y:S04]  /*6d400*/  STL.64 [R1+0x4e88], R4 ;  /* 0x004e880401007387 */ /* 0x000fe80000100a00 */
[----:B------:R-:W-:Y:S04]  /*6d410*/  STL.64 [R1+0x4ef8], R4 ;  /* 0x004ef80401007387 */ /* 0x000fe80000100a00 */
[----:B------:R-:W-:Y:S04]  /*6d420*/  STL.64 [R1+0x4f50], R4 ;  /* 0x004f500401007387 */ /* 0x000fe80000100a00 */
[----:B------:R-:W-:Y:S04]  /*6d430*/  STL.64 [R1+0x4fa0], R4 ;  /* 0x004fa00401007387 */ /* 0x000fe80000100a00 */
[----:B---3--:R-:W-:Y:S04]  /*6d440*/  STL [R1+0x4b5c], R38 ;  /* 0x004b5c2601007387 */ /* 0x008fe80000100800 */
[----:B----4-:R0:W-:Y:S04]  /*6d450*/  @P5 STL [R1+0x34e8], R40 ;  /* 0x0034e82801005387 */ /* 0x0101e80000100800 */
[----:B------:R-:W2:Y:S04]  /*6d460*/  LDL R11, [R1+0x34d4] ;  /* 0x0034d400010b7983 */ /* 0x000ea80000100800 */
[----:B------:R-:W3:Y:S04]  /*6d470*/  LDL R28, [R1+0x34d0] ;  /* 0x0034d000011c7983 */ /* 0x000ee80000100800 */
[----:B------:R-:W4:Y:S04]  /*6d480*/  @P5 LDG.E.U16 R24, desc[UR6][R8.64] ;  /* 0x0000000608185981 */ /* 0x000f28000c1e1500 */
[----:B------:R-:W3:Y:S04]  /*6d490*/  @P3 LDG.E.U16 R39, desc[UR6][R22.64] ;  /* 0x0000000616273981 */ /* 0x000ee8000c1e1500 */
[----:B0-----:R-:W3:Y:S04]  /*6d4a0*/  LDL R40, [R1+0x34d8] ;  /* 0x0034d80001287983 */ /* 0x001ee80000100800 */
[----:B------:R-:W3:Y:S04]  /*6d4b0*/  LDL.LU R74, [R1+0x2348] ;  /* 0x00234800014a7983 */ /* 0x000ee80000300800 */
[----:B------:R-:W3:Y:S04]  /*6d4c0*/  LDL.LU R75, [R1+0x26f0] ;  /* 0x0026f000014b7983 */ /* 0x000ee80000300800 */
[----:B------:R-:W3:Y:S04]  /*6d4d0*/  LDL.LU R14, [R1+0x2350] ;  /* 0x00235000010e7983 */ /* 0x000ee80000300800 */
[----:B------:R-:W3:Y:S04]  /*6d4e0*/  LDL.LU R15, [R1+0x26f4] ;  /* 0x0026f400010f7983 */ /* 0x000ee80000300800 */
[----:B------:R-:W3:Y:S04]  /*6d4f0*/  LDL R29, [R1+0x34cc] ;  /* 0x0034cc00011d7983 */ /* 0x000ee80000100800 */
[----:B------:R-:W3:Y:S04]  /*6d500*/  LDL R45, [R1+0x34c8] ;  /* 0x0034c800012d7983 */ /* 0x000ee80000100800 */
[----:B------:R0:W-:Y:S04]  /*6d510*/  @P5 STL [R1+0x34e4], R25 ;  /* 0x0034e41901005387 */ /* 0x0001e80000100800 */
[----:B------:R-:W3:Y:S04]  /*6d520*/  LDL R8, [R1+0x34c0] ;  /* 0x0034c00001087983 */ /* 0x000ee80000100800 */
[----:B0-----:R-:W3:Y:S04]  /*6d530*/  LDL R25, [R1+0x34c4] ;  /* 0x0034c40001197983 */ /* 0x001ee80000100800 */
[----:B--2---:R-:W2:Y:S04]  /*6d540*/  @P3 LDG.E.U16 R11, desc[UR6][R36.64] ;  /* 0x00000006240b3981 */ /* 0x004ea8000c1e1500 */
[----:B----4-:R0:W-:Y:S04]  /*6d550*/  @P5 STL [R1+0x34e0], R24 ;  /* 0x0034e01801005387 */ /* 0x0101e80000100800 */
[----:B---3--:R-:W3:Y:S04]  /*6d560*/  @P3 LDG.E.U16 R28, desc[UR6][R42.64] ;  /* 0x000000062a1c3981 */ /* 0x008ee8000c1e1500 */
[----:B------:R-:W4:Y:S04]  /*6d570*/  @P3 LDG.E.U16 R40, desc[UR6][R26.64] ;  /* 0x000000061a283981 */ /* 0x000f28000c1e1500 */
[----:B------:R-:W-:Y:S04]  /*6d580*/  @P5 STL [R1+0x34ec], R41 ;  /* 0x0034ec2901005387 */ /* 0x000fe80000100800 */
[----:B------:R-:W2:Y:S04]  /*6d590*/  LDL R9, [R1+0x34bc] ;  /* 0x0034bc0001097983 */ /* 0x000ea80000100800 */
[----:B------:R-:W3:Y:S04]  /*6d5a0*/  LDL R22, [R1+0x34b8] ;  /* 0x0034b80001167983 */ /* 0x000ee80000100800 */
[----:B------:R-:W3:Y:S04]  /*6d5b0*/  LDL R23, [R1+0x34b4] ;  /* 0x0034b40001177983 */ /* 0x000ee80000100800 */
[----:B------:R-:W3:Y:S04]  /*6d5c0*/  LDL R66, [R1+0x34b0] ;  /* 0x0034b00001427983 */ /* 0x000ee80000100800 */
[----:B------:R-:W3:Y:S04]  /*6d5d0*/  LDL R67, [R1+0x34ac] ;  /* 0x0034ac0001437983 */ /* 0x000ee80000100800 */
[----:B0-----:R-:W3:Y:S04]  /*6d5e0*/  LDL R24, [R1+0x34a8] ;  /* 0x0034a80001187983 */ /* 0x001ee80000100800 */
[----:B------:R0:W-:Y:S04]  /*6d5f0*/  @P3 STL [R1+0x34dc], R39 ;  /* 0x0034dc2701003387 */ /* 0x0001e80000100800 */
[----:B------:R-:W3:Y:S04]  /*6d600*/  LDL R4, [R1+0x34a0] ;  /* 0x0034a00001047983 */ /* 0x000ee80000100800 */
[----:B0-----:R-:W3:Y:S01]  /*6d610*/  LDL R39, [R1+0x34a4] ;  /* 0x0034a40001277983 */ /* 0x001ee20000100800 */
[----:B------:R-:W-:-:S02]  /*6d620*/  ISETP.GT.AND P4, PT, R93, 0x1c, PT ;  /* 0x0000001c5d00780c */ /* 0x000fc40003f84270 */
[----:B------:R-:W-:Y:S02]  /*6d630*/  LOP3.LUT R15, R15, R14, RZ, 0x3c, !PT ;  /* 0x0000000e0f0f7212 */ /* 0x000fe400078e3cff */
[----:B------:R-:W-:Y:S01]  /*6d640*/  LOP3.LUT R75, R75, R74, RZ, 0x3c, !PT ;  /* 0x0000004a4b4b7212 */ /* 0x000fe200078e3cff */
[----:B------:R-:W3:Y:S04]  /*6d650*/  LDL.LU R5, [R1+0x26f8] ;  /* 0x0026f80001057983 */ /* 0x000ee80000300800 */
[----:B------:R-:W3:Y:S01]  /*6d660*/  LDL.LU R12, [R1+0x2724] ;  /* 0x00272400010c7983 */ /* 0x000ee20000300800 */
[----:B------:R-:W-:Y:S02]  /*6d670*/  LOP3.LUT R14, R15, R14, RZ, 0x3c, !PT ;  /* 0x0000000e0f0e7212 */ /* 0x000fe400078e3cff */
[----:B------:R-:W-:-:S02]  /*6d680*/  LOP3.LUT R74, R75, R74, RZ, 0x3c, !PT ;  /* 0x0000004a4b4a7212 */ /* 0x000fc400078e3cff */
[----:B------:R-:W-:Y:S01]  /*6d690*/  ISETP.GT.AND P5, PT, R93, 0x1d, PT ;  /* 0x0000001d5d00780c */ /* 0x000fe20003fa4270 */
[----:B------:R-:W3:Y:S01]  /*6d6a0*/  LDL.LU R13, [R1+0x26fc] ;  /* 0x0026fc00010d7983 */ /* 0x000ee20000300800 */
[----:B------:R-:W-:Y:S02]  /*6d6b0*/  LOP3.LUT R15, R15, R14, RZ, 0x3c, !PT ;  /* 0x0000000e0f0f7212 */ /* 0x000fe400078e3cff */
[----:B------:R-:W-:Y:S01]  /*6d6c0*/  LOP3.LUT R75, R75, R74, RZ, 0x3c, !PT ;  /* 0x0000004a4b4b7212 */ /* 0x000fe200078e3cff */
[----:B------:R-:W3:Y:S04]  /*6d6d0*/  LDL.LU R82, [R1+0x2728] ;  /* 0x0027280001527983 */ /* 0x000ee80000300800 */
[----:B------:R-:W3:Y:S04]  /*6d6e0*/  LDL R0, [R1+0x349c] ;  /* 0x00349c0001007983 */ /* 0x000ee80000100800 */
[----:B------:R-:W3:Y:S04]  /*6d6f0*/  @P4 LDG.E.U16 R29, desc[UR6][R14.64] ;  /* 0x000000060e1d4981 */ /* 0x000ee8000c1e1500 */
[----:B------:R-:W3:Y:S04]  /*6d700*/  LDL R83, [R1+0x3498] ;  /* 0x0034980001537983 */ /* 0x000ee80000100800 */
[----:B------:R-:W3:Y:S04]  /*6d710*/  LDL R92, [R1+0x3494] ;  /* 0x00349400015c7983 */ /* 0x000ee80000100800 */
[----:B------:R-:W3:Y:S04]  /*6d720*/  LDL R44, [R1+0x3490] ;  /* 0x00349000012c7983 */ /* 0x000ee80000100800 */
[----:B------:R-:W3:Y:S04]  /*6d730*/  LDL.LU.64 R26, [R1+0x60f8] ;  /* 0x0060f800011a7983 */ /* 0x000ee80000300a00 */
[----:B------:R-:W3:Y:S04]  /*6d740*/  LDL R41, [R1+0x348c] ;  /* 0x00348c0001297983 */ /* 0x000ee80000100800 */
[----:B------:R-:W3:Y:S04]  /*6d750*/  @P4 LDG.E.U16 R45, desc[UR6][R74.64] ;  /* 0x000000064a2d4981 */ /* 0x000ee8000c1e1500 */
[----:B------:R-:W3:Y:S04]  /*6d760*/  @P4 LDG.E.U16 R25, desc[UR6][R76.64] ;  /* 0x000000064c194981 */ /* 0x000ee8000c1e1500 */
[----:B------:R-:W3:Y:S04]  /*6d770*/  @P4 LDG.E.U16 R8, desc[UR6][R16.64] ;  /* 0x0000000610084981 */ /* 0x000ee8000c1e1500 */
[----:B----4-:R0:W-:Y:S04]  /*6d780*/  @P3 STL [R1+0x34d8], R40 ;  /* 0x0034d82801003387 */ /* 0x0101e80000100800 */
[----:B--2---:R-:W2:Y:S04]  /*6d790*/  @P5 LDG.E.U16 R9, desc[UR6][R30.64] ;  /* 0x000000061e095981 */ /* 0x004ea8000c1e1500 */
[----:B---3--:R-:W3:Y:S04]  /*6d7a0*/  @P5 LDG.E.U16 R22, desc[UR6][R86.64] ;  /* 0x0000000656165981 */ /* 0x008ee8000c1e1500 */
[----:B------:R-:W4:Y:S04]  /*6d7b0*/  @P5 LDG.E.U16 R23, desc[UR6][R20.64] ;  /* 0x0000000614175981 */ /* 0x000f28000c1e1500 */
[----:B------:R-:W3:Y:S04]  /*6d7c0*/  @P5 LDG.E.U16 R66, desc[UR6][R52.64] ;  /* 0x0000000634425981 */ /* 0x000ee8000c1e1500 */
[----:B0-----:R-:W3:Y:S04]  /*6d7d0*/  LDL R40, [R1+0x3488] ;  /* 0x0034880001287983 */ /* 0x001ee80000100800 */
        /* <DEDUP_REMOVED lines=8> */
[----:B------:R-:W4:Y:S04]  /*6d860*/  @P3 LDG.E.U16 R24, desc[UR6][R68.64] ;  /* 0x0000000644183981 */ /* 0x000f28000c1e1500 */
[----:B------:R-:W4:Y:S04]  /*6d870*/  @P3 LDG.E.U16 R39, desc[UR6][R84.64] ;  /* 0x0000000654273981 */ /* 0x000f28000c1e1500 */
[----:B------:R-:W4:Y:S04]  /*6d880*/  @P3 LDG.E.U16 R4, desc[UR6][R72.64] ;  /* 0x0000000648043981 */ /* 0x000f28000c1e1500 */
[----:B------:R0:W-:Y:S04]  /*6d890*/  STL.64 [R1+0x2350], R14 ;  /* 0x0023500e01007387 */ /* 0x0001e80000100a00 */
[----:B0-----:R-:W4:Y:S04]  /*6d8a0*/  LDL.LU.64 R14, [R1+0x60d0] ;  /* 0x0060d000010e7983 */ /* 0x001f280000300a00 */
[----:B------:R0:W-:Y:S04]  /*6d8b0*/  @P4 STL [R1+0x34cc], R29 ;  /* 0x0034cc1d01004387 */ /* 0x0001e80000100800 */
[----:B0-----:R-:W4:Y:S04]  /*6d8c0*/  LDL.LU R29, [R1+0x60c8] ;  /* 0x0060c800011d7983 */ /* 0x001f280000300800 */
[----:B------:R0:W-:Y:S04]  /*6d8d0*/  STL.64 [R1+0x2348], R74 ;  /* 0x0023484a01007387 */ /* 0x0001e80000100a00 */
[----:B0-----:R-:W4:Y:S04]  /*6d8e0*/  LDL.LU.64 R74, [R1+0x60c0] ;  /* 0x0060c000014a7983 */ /* 0x001f280000300a00 */
[----:B------:R-:W4:Y:S04]  /*6d8f0*/  LDL.LU.64 R76, [R1+0x60b8] ;  /* 0x0060b800014c7983 */ /* 0x000f280000300a00 */
[----:B------:R0:W-:Y:S04]  /*6d900*/  @P4 STL [R1+0x34c8], R45 ;  /* 0x0034c82d01004387 */ /* 0x0001e80000100800 */
[----:B0-----:R-:W4:Y:S04]  /*6d910*/  LDL R45, [R1+0x3484] ;  /* 0x00348400012d7983 */ /* 0x001f280000100800 */
[----:B------:R0:W-:Y:S04]  /*6d920*/  @P4 STL [R1+0x34c4], R25 ;  /* 0x0034c41901004387 */ /* 0x0001e80000100800 */
[----:B0-----:R-:W4:Y:S04]  /*6d930*/  LDL R25, [R1+0x3480] ;  /* 0x0034800001197983 */ /* 0x001f280000100800 */
[----:B------:R-:W4:Y:S04]  /*6d940*/  LDL.LU.64 R16, [R1+0x60b0] ;  /* 0x0060b00001107983 */ /* 0x000f280000300a00 */
[----:B------:R0:W-:Y:S04]  /*6d950*/  @P4 STL [R1+0x34c0], R8 ;  /* 0x0034c00801004387 */ /* 0x0001e80000100800 */
[----:B0-----:R-:W4:Y:S04]  /*6d960*/  LDL.LU R8, [R1+0x60a8] ;  /* 0x0060a80001087983 */ /* 0x001f280000300800 */
[----:B------:R-:W4:Y:S01]  /*6d970*/  LDL.LU.64 R30, [R1+0x60a0] ;  /* 0x0060a000011e7983 */ /* 0x000f220000300a00 */
[----:B------:R-:W-:-:S13]  /*6d980*/  ISETP.GT.AND P4, PT, R93, 0x1f, PT ;  /* 0x0000001f5d00780c */ /* 0x000fda0003f84270 */
[----:B------:R-:W4:Y:S04]  /*6d990*/  @P4 LDG.E.U16 R44, desc[UR6][R48.64] ;  /* 0x00000006302c4981 */ /* 0x000f28000c1e1500 */
[----:B------:R-:W4:Y:S04]  /*6d9a0*/  @P4 LDG.E.U16 R92, desc[UR6][R56.64] ;  /* 0x00000006385c4981 */ /* 0x000f28000c1e1500 */
[----:B--2---:R0:W-:Y:S04]  /*6d9b0*/  @P5 STL [R1+0x34bc], R9 ;  /* 0x0034bc0901005387 */ /* 0x0041e80000100800 */
[----:B0-----:R-:W2:Y:S04]  /*6d9c0*/  LDL.LU R9, [R1+0x6098] ;  /* 0x0060980001097983 */ /* 0x001ea80000300800 */
[----:B------:R-:W2:Y:S04]  /*6d9d0*/  LDL.LU.64 R86, [R1+0x6090] ;  /* 0x0060900001567983 */ /* 0x000ea80000300a00 */
[----:B---3--:R0:W-:Y:S04]  /*6d9e0*/  @P5 STL [R1+0x34b8], R22 ;  /* 0x0034b81601005387 */ /* 0x0081e80000100800 */
[----:B0-----:R-:W3:Y:S04]  /*6d9f0*/  LDL.LU R22, [R1+0x6088] ;  /* 0x0060880001167983 */ /* 0x001ee80000300800 */
[----:B------:R-:W2:Y:S04]  /*6da00*/  LDL.LU.64 R20, [R1+0x6080] ;  /* 0x0060800001147983 */ /* 0x000ea80000300a00 */
[----:B----4-:R0:W-:Y:S04]  /*6da10*/  @P5 STL [R1+0x34b4], R23 ;  /* 0x0034b41701005387 */ /* 0x0101e80000100800 */
[----:B0-----:R-:W3:Y:S04]  /*6da20*/  LDL.LU R23, [R1+0x6078] ;  /* 0x0060780001177983 */ /* 0x001ee80000300800 */
[----:B------:R-:W4:Y:S04]  /*6da30*/  LDL.LU.64 R52, [R1+0x6070] ;  /* 0x0060700001347983 */ /* 0x000f280000300a00 */
[----:B------:R0:W-:Y:S04]  /*6da40*/  @P5 STL [R1+0x34b0], R66 ;  /* 0x0034b04201005387 */ /* 0x0001e80000100800 */
[----:B0-----:R-:W2:Y:S04]  /*6da50*/  LDL.LU R66, [R1+0x6068] ;  /* 0x0060680001427983 */ /* 0x001ea80000300800 */
[----:B------:R-:W2:Y:S04]  /*6da60*/  LDL.LU.64 R46, [R1+0x6060] ;  /* 0x00606000012e7983 */ /* 0x000ea80000300a00 */
[----:B------:R0:W-:Y:S01]  /*6da70*/  @P3 STL [R1+0x34ac], R67 ;  /* 0x0034ac4301003387 */ /* 0x0001e20000100800 */
[----:B------:R-:W-:-:S03]  /*6da80*/  ISETP.GT.AND P5, PT, R93, 0x20, PT ;  /* 0x000000205d00780c */ /* 0x000fc60003fa4270 */
[----:B0-----:R-:W2:Y:S04]  /*6da90*/  LDL.LU R67, [R1+0x6058] ;  /* 0x0060580001437983 */ /* 0x001ea80000300800 */
[----:B------:R-:W2:Y:S04]  /*6daa0*/  LDL.LU.64 R68, [R1+0x6050] ;  /* 0x0060500001447983 */ /* 0x000ea80000300a00 */
[----:B------:R0:W-:Y:S04]  /*6dab0*/  @P3 STL [R1+0x34a8], R24 ;  /* 0x0034a81801003387 */ /* 0x0001e80000100800 */
[----:B------:R-:W2:Y:S04]  /*6dac0*/  @P5 LDG.E.U16 R41, desc[UR6][R88.64] ;  /* 0x0000000658295981 */ /* 0x000ea8000c1e1500 */
[----:B------:R-:W2:Y:S04]  /*6dad0*/  @P5 LDG.E.U16 R40, desc[UR6][R64.64] ;  /* 0x0000000640285981 */ /* 0x000ea8000c1e1500 */
[----:B0-----:R-:W2:Y:S04]  /*6dae0*/  LDL.LU R24, [R1+0x6048] ;  /* 0x0060480001187983 */ /* 0x001ea80000300800 */
[----:B------:R-:W2:Y:S04]  /*6daf0*/  LDL.LU.64 R84, [R1+0x6040] ;  /* 0x0060400001547983 */ /* 0x000ea80000300a00 */
[----:B------:R0:W-:Y:S04]  /*6db00*/  @P3 STL [R1+0x34a4], R39 ;  /* 0x0034a42701003387 */ /* 0x0001e80000100800 */
[----:B0-----:R-:W2:Y:S04]  /*6db10*/  LDL.LU R39, [R1+0x6038] ;  /* 0x0060380001277983 */ /* 0x001ea80000300800 */
[----:B------:R-:W2:Y:S04]  /*6db20*/  LDL.LU.64 R72, [R1+0x6030] ;  /* 0x0060300001487983 */ /* 0x000ea80000300a00 */
[----:B------:R0:W-:Y:S04]  /*6db30*/  @P3 STL [R1+0x34a0], R4 ;  /* 0x0034a00401003387 */ /* 0x0001e80000100800 */
[----:B------:R-:W2:Y:S01]  /*6db40*/  @P5 LDG.E.U16 R45, desc[UR6][R6.64] ;  /* 0x00000006062d5981 */ /* 0x000ea2000c1e1500 */
[----:B0-----:R-:W-:-:S02]  /*6db50*/  IMAD.MOV.U32 R4, RZ, RZ, R12 ;  /* 0x000000ffff047224 */ /* 0x001fc400078e000c */
[----:B------:R-:W-:-:S03]  /*6db60*/  IMAD.MOV.U32 R12, RZ, RZ, R82 ;  /* 0x000000ffff0c7224 */ /* 0x000fc600078e0052 */
[----:B------:R-:W2:Y:S04]  /*6db70*/  @P4 LDG.E.U16 R83, desc[UR6][R4.64] ;  /* 0x0000000604534981 */ /* 0x000ea8000c1e1500 */
[----:B------:R-:W3:Y:S04]  /*6db80*/  @P4 LDG.E.U16 R0, desc[UR6][R12.64] ;  /* 0x000000060c004981 */ /* 0x000ee8000c1e1500 */
[----:B------:R-:W-:Y:S04]  /*6db90*/  STL.64 [R1+0x22f0], R12 ;  /* 0x0022f00c01007387 */ /* 0x000fe80000100a00 */
[----:B------:R-:W-:Y:S04]  /*6dba0*/  STL.64 [R1+0x22e8], R4 ;  /* 0x0022e80401007387 */ /* 0x000fe80000100a00 */
[----:B------:R-:W4:Y:S04]  /*6dbb0*/  LDL.LU.64 R56, [R1+0x6028] ;  /* 0x0060280001387983 */ /* 0x000f280000300a00 */
[----:B------:R-:W4:Y:S04]  /*6dbc0*/  LDL.LU.64 R48, [R1+0x6020] ;  /* 0x0060200001307983 */ /* 0x000f280000300a00 */
[----:B------:R-:W4:Y:S04]  /*6dbd0*/  @P5 LDG.E.U16 R25, desc[UR6][R90.64] ;  /* 0x000000065a195981 */ /* 0x000f28000c1e1500 */
[----:B------:R-:W-:Y:S04]  /*6dbe0*/  @P4 STL [R1+0x3490], R44 ;  /* 0x0034902c01004387 */ /* 0x000fe80000100800 */
[----:B------:R-:W-:Y:S04]  /*6dbf0*/  @P4 STL [R1+0x3494], R92 ;  /* 0x0034945c01004387 */ /* 0x000fe80000100800 */
[----:B--2---:R-:W-:Y:S04]  /*6dc00*/  @P4 STL [R1+0x3498], R83 ;  /* 0x0034985301004387 */ /* 0x004fe80000100800 */
[----:B---3--:R0:W-:Y:S04]  /*6dc10*/  @P4 STL [R1+0x349c], R0 ;  /* 0x00349c0001004387 */ /* 0x0081e80000100800 */
[----:B------:R-:W2:Y:S04]  /*6dc20*/  LDL.LU R88, [R1+0x272c] ;  /* 0x00272c0001587983 */ /* 0x000ea80000300800 */
[----:B------:R-:W3:Y:S04]  /*6dc30*/  LDL.LU R65, [R1+0x2758] ;  /* 0x0027580001417983 */ /* 0x000ee80000300800 */
[----:B------:R-:W2:Y:S04]  /*6dc40*/  LDL.LU R64, [R1+0x2730] ;  /* 0x0027300001407983 */ /* 0x000ea80000300800 */
[----:B0-----:R-:W2:Y:S04]  /*6dc50*/  LDL.LU R0, [R1+0x275c] ;  /* 0x00275c0001007983 */ /* 0x001ea80000300800 */
[----:B------:R-:W2:Y:S04]  /*6dc60*/  LDL R92, [R1+0x346c] ;  /* 0x00346c00015c7983 */ /* 0x000ea80000100800 */
[----:B------:R-:W2:Y:S04]  /*6dc70*/  LDL R44, [R1+0x3468] ;  /* 0x00346800012c7983 */ /* 0x000ea80000100800 */
[----:B------:R0:W-:Y:S04]  /*6dc80*/  @P5 STL [R1+0x348c], R41 ;  /* 0x00348c2901005387 */ /* 0x0001e80000100800 */
[----:B0-----:R-:W2:Y:S04]  /*6dc90*/  LDL R41, [R1+0x3464] ;  /* 0x0034640001297983 */ /* 0x001ea80000100800 */
[----:B------:R0:W-:Y:S04]  /*6dca0*/  @P5 STL [R1+0x3488], R40 ;  /* 0x0034882801005387 */ /* 0x0001e80000100800 */
[----:B0-----:R-:W2:Y:S04]  /*6dcb0*/  LDL R40, [R1+0x3460] ;  /* 0x0034600001287983 */ /* 0x001ea80000100800 */
[----:B------:R-:W2:Y:S01]  /*6dcc0*/  LDL.LU.64 R6, [R1+0x6018] ;  /* 0x0060180001067983 */ /* 0x000ea20000300a00 */
[----:B------:R-:W-:-:S03]  /*6dcd0*/  ISETP.GT.AND P3, PT, R93, 0x21, PT ;  /* 0x000000215d00780c */ /* 0x000fc60003f64270 */
[----:B------:R-:W3:Y:S10]  /*6dce0*/  LDL.LU.64 R90, [R1+0x6010] ;  /* 0x00601000015a7983 */ /* 0x000ef40000300a00 */
[----:B------:R-:W3:Y:S01]  /*6dcf0*/  @P3 LDG.E.U16 R39, desc[UR6][R80.64] ;  /* 0x0000000650273981 */ /* 0x000ee2000c1e1500 */
[----:B------:R-:W-:-:S03]  /*6dd00*/  ISETP.GT.AND P4, PT, R93, 0x22, PT ;  /* 0x000000225d00780c */ /* 0x000fc60003f84270 */
[----:B------:R-:W3:Y:S04]  /*6dd10*/  @P3 LDG.E.U16 R24, desc[UR6][R54.64] ;  /* 0x0000000636183981 */ /* 0x000ee8000c1e1500 */
[----:B--2---:R-:W2:Y:S04]  /*6dd20*/  @P3 LDG.E.U16 R6, desc[UR6][R78.64] ;  /* 0x000000064e063981 */ /* 0x004ea8000c1e1500 */
[----:B------:R-:W2:Y:S04]  /*6dd30*/  @P3 LDG.E.U16 R7, desc[UR6][R58.64] ;  /* 0x000000063a073981 */ /* 0x000ea8000c1e1500 */
[----:B----4-:R0:W-:Y:S01]  /*6dd40*/  @P5 STL [R1+0x3480], R25 ;  /* 0x0034801901005387 */ /* 0x0101e20000100800 */
[----:B---3--:R-:W-:-:S02]  /*6dd50*/  IMAD.MOV.U32 R4, RZ, RZ, R65 ;  /* 0x000000ffff047224 */ /* 0x008fc400078e0041 */
[----:B------:R-:W-:Y:S01]  /*6dd60*/  IMAD.MOV.U32 R5, RZ, RZ, R88 ;  /* 0x000000ffff057224 */ /* 0x000fe200078e0058 */
[----:B------:R-:W3:Y:S04]  /*6dd70*/  @P4 LDG.E.U16 R40, desc[UR6][R34.64] ;  /* 0x0000000622284981 */ /* 0x000ee8000c1e1500 */
[----:B------:R-:W4:Y:S04]  /*6dd80*/  @P4 LDG.E.U16 R41, desc[UR6][R60.64] ;  /* 0x000000063c294981 */ /* 0x000f28000c1e1500 */
[----:B------:R-:W3:Y:S04]  /*6dd90*/  @P4 LDG.E.U16 R44, desc[UR6][R4.64] ;  /* 0x00000006042c4981 */ /* 0x000ee8000c1e1500 */
[----:B0-----:R-:W3:Y:S04]  /*6dda0*/  LDL R25, [R1+0x345c] ;  /* 0x00345c0001197983 */ /* 0x001ee80000100800 */
[----:B------:R0:W-:Y:S04]  /*6ddb0*/  @P5 STL [R1+0x3484], R45 ;  /* 0x0034842d01005387 */ /* 0x0001e80000100800 */
[----:B------:R-:W3:Y:S04]  /*6ddc0*/  LDL.LU.64 R80, [R1+0x6008] ;  /* 0x0060080001507983 */ /* 0x000ee80000300a00 */
[----:B------:R-:W-:Y:S04]  /*6ddd0*/  STL [R1+0x4b60], R39 ;  /* 0x004b602701007387 */ /* 0x000fe80000100800 */
[----:B------:R-:W-:Y:S04]  /*6dde0*/  STL.64 [R1+0x4db0], R38 ;  /* 0x004db02601007387 */ /* 0x000fe80000100a00 */
[----:B------:R-:W-:Y:S04]  /*6ddf0*/  STL.64 [R1+0x4e58], R38 ;  /* 0x004e582601007387 */ /* 0x000fe80000100a00 */
[----:B------:R-:W-:Y:S04]  /*6de00*/  STL.64 [R1+0x4ee8], R38 ;  /* 0x004ee82601007387 */ /* 0x000fe80000100a00 */
[----:B------:R-:W3:Y:S04]  /*6de10*/  LDL.LU.64 R78, [R1+0x6000] ;  /* 0x00600000014e7983 */ /* 0x000ee80000300a00 */
[----:B--2---:R-:W-:Y:S04]  /*6de20*/  STL [R1+0x4b64], R6 ;  /* 0x004b640601007387 */ /* 0x004fe80000100800 */
[----:B------:R-:W2:Y:S04]  /*6de30*/  LDL.LU.64 R58, [R1+0x5ff8] ;  /* 0x005ff800013a7983 */ /* 0x000ea80000300a00 */
[----:B------:R-:W2:Y:S04]  /*6de40*/  LDL.64 R82, [R1+0x2268] ;  /* 0x0022680001527983 */ /* 0x000ea80000100a00 */
[----:B0-----:R-:W2:Y:S04]  /*6de50*/  LDL R45, [R1+0x3458] ;  /* 0x00345800012d7983 */ /* 0x001ea80000100800 */
[----:B------:R-:W-:Y:S04]  /*6de60*/  STL [R1+0x4b68], R7 ;  /* 0x004b680701007387 */ /* 0x000fe80000100800 */
[----:B------:R-:W-:Y:S04]  /*6de70*/  STL.64 [R1+0x4db8], R6 ;  /* 0x004db80601007387 */ /* 0x000fe80000100a00 */
[----:B------:R-:W-:Y:S04]  /*6de80*/  STL.64 [R1+0x4de8], R6 ;  /* 0x004de80601007387 */ /* 0x000fe80000100a00 */
[----:B------:R-:W-:Y:S04]  /*6de90*/  STL.64 [R1+0x4e28], R6 ;  /* 0x004e280601007387 */ /* 0x000fe80000100a00 */
[----:B------:R-:W-:Y:S04]  /*6dea0*/  STL.64 [R1+0x4e90], R6 ;  /* 0x004e900601007387 */ /* 0x000fe80000100a00 */
[----:B------:R-:W-:Y:S04]  /*6deb0*/  STL.64 [R1+0x4f38], R6 ;  /* 0x004f380601007387 */ /* 0x000fe80000100a00 */
[----:B------:R-:W-:Y:S04]  /*6dec0*/  STL.64 [R1+0x4f78], R6 ;  /* 0x004f780601007387 */ /* 0x000fe80000100a00 */
[----:B------:R0:W-:Y:S04]  /*6ded0*/  STL.64 [R1+0x4fd0], R6 ;  /* 0x004fd00601007387 */ /* 0x0001e80000100a00 */
[----:B------:R-:W2:Y:S01]  /*6dee0*/  LDL.LU R54, [R1+0x5ff0] ;  /* 0x005ff00001367983 */ /* 0x000ea20000300800 */
[----:B0-----:R-:W-:-:S02]  /*6def0*/  IMAD.MOV.U32 R6, RZ, RZ, R0 ;  /* 0x000000ffff067224 */ /* 0x001fc400078e0000 */
[----:B------:R-:W-:-:S05]  /*6df00*/  IMAD.MOV.U32 R7, RZ, RZ, R64 ;  /* 0x000000ffff077224 */ /* 0x000fca00078e0040 */
[----:B------:R-:W2:Y:S04]  /*6df10*/  @P4 LDG.E.U16 R92, desc[UR6][R6.64] ;  /* 0x00000006065c4981 */ /* 0x000ea8000c1e1500 */
[----:B------:R-:W-:Y:S04]  /*6df20*/  STL [R1+0x4b6c], R24 ;  /* 0x004b6c1801007387 */ /* 0x000fe80000100800 */
[----:B------:R-:W-:Y:S04]  /*6df30*/  STL.64 [R1+0x2290], R6 ;  /* 0x0022900601007387 */ /* 0x000fe80000100a00 */
[----:B------:R-:W-:Y:S04]  /*6df40*/  STL.64 [R1+0x2288], R4 ;  /* 0x0022880401007387 */ /* 0x000fe80000100a00 */
[----:B---3--:R0:W-:Y:S01]  /*6df50*/  @P4 STL [R1+0x3468], R44 ;  /* 0x0034682c01004387 */ /* 0x0081e20000100800 */
[----:B------:R-:W-:-:S03]  /*6df60*/  ISETP.GT.AND P5, PT, R93, 0x23, PT ;  /* 0x000000235d00780c */ /* 0x000fc60003fa4270 */
[----:B------:R-:W3:Y:S04]  /*6df70*/  LDL R55, [R1+0x3450] ;  /* 0x0034500001377983 */ /* 0x000ee80000100800 */
[----:B0-----:R-:W3:Y:S04]  /*6df80*/  LDL R44, [R1+0x3454] ;  /* 0x00345400012c7983 */ /* 0x001ee80000100800 */
[----:B------:R-:W-:Y:S04]  /*6df90*/  @P4 STL [R1+0x3460], R40 ;  /* 0x0034602801004387 */ /* 0x000fe80000100800 */
[----:B----4-:R0:W-:Y:S04]  /*6dfa0*/  @P4 STL [R1+0x3464], R41 ;  /* 0x0034642901004387 */ /* 0x0101e80000100800 */
[----:B------:R-:W4:Y:S01]  /*6dfb0*/  @P5 LDG.E.U16 R25, desc[UR6][R2.64] ;  /* 0x0000000602195981 */ /* 0x000f22000c1e1500 */
[----:B------:R-:W-:-:S03]  /*6dfc0*/  ISETP.GT.AND P3, PT, R93, 0x24, PT ;  /* 0x000000245d00780c */ /* 0x000fc60003f64270 */
[----:B--2---:R-:W2:Y:S04]  /*6dfd0*/  @P5 LDG.E.U16 R45, desc[UR6][R82.64] ;  /* 0x00000006522d5981 */ /* 0x004ea8000c1e1500 */
[----:B------:R-:W-:Y:S04]  /*6dfe0*/  @P4 STL [R1+0x346c], R92 ;  /* 0x00346c5c01004387 */ /* 0x000fe80000100800 */
[----:B------:R-:W2:Y:S04]  /*6dff0*/  LDL R88, [R1+0x344c] ;  /* 0x00344c0001587983 */ /* 0x000ea80000100800 */
[----:B------:R-:W2:Y:S04]  /*6e000*/  LDL R89, [R1+0x3448] ;  /* 0x0034480001597983 */ /* 0x000ea80000100800 */
[----:B0-----:R-:W2:Y:S04]  /*6e010*/  LDL R41, [R1+0x3444] ;  /* 0x0034440001297983 */ /* 0x001ea80000100800 */
[----:B------:R-:W2:Y:S04]  /*6e020*/  LDL R64, [R1+0x3440] ;  /* 0x0034400001407983 */ /* 0x000ea80000100800 */
[----:B------:R-:W2:Y:S04]  /*6e030*/  LDL.LU R34, [R1+0x2764] ;  /* 0x0027640001227983 */ /* 0x000ea80000300800 */
[----:B------:R-:W2:Y:S04]  /*6e040*/  LDL.LU R35, [R1+0x2790] ;  /* 0x0027900001237983 */ /* 0x000ea80000300800 */
[----:B------:R-:W2:Y:S04]  /*6e050*/  LDL.LU R2, [R1+0x2768] ;  /* 0x0027680001027983 */ /* 0x000ea80000300800 */
[----:B------:R-:W2:Y:S04]  /*6e060*/  LDL.LU R3, [R1+0x2794] ;  /* 0x0027940001037983 */ /* 0x000ea80000300800 */
[----:B---3--:R-:W3:Y:S04]  /*6e070*/  @P5 LDG.E.U16 R55, desc[UR6][R18.64] ;  /* 0x0000000612375981 */ /* 0x008ee8000c1e1500 */
[----:B------:R-:W3:Y:S04]  /*6e080*/  LDL R65, [R1+0x343c] ;  /* 0x00343c0001417983 */ /* 0x000ee80000100800 */
[----:B------:R-:W3:Y:S04]  /*6e090*/  LDL R60, [R1+0x3438] ;  /* 0x00343800013c7983 */ /* 0x000ee80000100800 */
[----:B------:R-:W3:Y:S04]  /*6e0a0*/  LDL R40, [R1+0x3434] ;  /* 0x0034340001287983 */ /* 0x000ee80000100800 */
[----:B------:R-:W3:Y:S04]  /*6e0b0*/  @P5 LDG.E.U16 R44, desc[UR6][R70.64] ;  /* 0x00000006462c5981 */ /* 0x000ee8000c1e1500 */
[----:B----4-:R0:W-:Y:S04]  /*6e0c0*/  @P5 STL [R1+0x345c], R25 ;  /* 0x00345c1901005387 */ /* 0x0101e80000100800 */
[----:B------:R-:W4:Y:S04]  /*6e0d0*/  LDL R39, [R1+0x3420] ;  /* 0x0034200001277983 */ /* 0x000f280000100800 */
[----:B------:R-:W4:Y:S04]  /*6e0e0*/  LDL R38, [R1+0x3424] ;  /* 0x0034240001267983 */ /* 0x000f280000100800 */
[----:B------:R-:W4:Y:S04]  /*6e0f0*/  LDL R7, [R1+0x3428] ;  /* 0x0034280001077983 */ /* 0x000f280000100800 */
[----:B------:R-:W4:Y:S04]  /*6e100*/  LDL R6, [R1+0x342c] ;  /* 0x00342c0001067983 */ /* 0x000f280000100800 */
[----:B------:R-:W4:Y:S04]  /*6e110*/  LDL R13, [R1+0x3410] ;  /* 0x00341000010d7983 */ /* 0x000f280000100800 */
[----:B------:R-:W4:Y:S04]  /*6e120*/  LDL R12, [R1+0x3414] ;  /* 0x00341400010c7983 */ /* 0x000f280000100800 */
[----:B------:R-:W4:Y:S04]  /*6e130*/  LDL R5, [R1+0x3418] ;  /* 0x0034180001057983 */ /* 0x000f280000100800 */
[----:B0-----:R-:W4:Y:S04]  /*6e140*/  LDL R25, [R1+0x3430] ;  /* 0x0034300001197983 */ /* 0x001f280000100800 */
[----:B------:R-:W4:Y:S01]  /*6e150*/  LDL R4, [R1+0x341c] ;  /* 0x00341c0001047983 */ /* 0x000f220000100800 */
[----:B------:R-:W-:-:S03]  /*6e160*/  ISETP.GT.AND P4, PT, R93, 0x25, PT ;  /* 0x000000255d00780c */ /* 0x000fc60003f84270 */
[----:B------:R-:W4:Y:S04]  /*6e170*/  LDL.LU R82, [R1+0x279c] ;  /* 0x00279c0001527983 */ /* 0x000f280000300800 */
[----:B------:R-:W4:Y:S04]  /*6e180*/  LDL.LU R61, [R1+0x27c8] ;  /* 0x0027c800013d7983 */ /* 0x000f280000300800 */
[----:B------:R-:W4:Y:S04]  /*6e190*/  LDL.LU R0, [R1+0x27a0] ;  /* 0x0027a00001007983 */ /* 0x000f280000300800 */
[----:B------:R-:W4:Y:S04]  /*6e1a0*/  LDL.LU R83, [R1+0x27cc] ;  /* 0x0027cc0001537983 */ /* 0x000f280000300800 */
[----:B------:R-:W4:Y:S04]  /*6e1b0*/  LDL R92, [R1+0x340c] ;  /* 0x00340c00015c7983 */ /* 0x000f280000100800 */
[----:B--2---:R-:W2:Y:S04]  /*6e1c0*/  @P3 LDG.E.U16 R88, desc[UR6][R32.64] ;  /* 0x0000000620583981 */ /* 0x004ea8000c1e1500 */
[----:B------:R-:W2:Y:S04]  /*6e1d0*/  @P3 LDG.E.U16 R89, desc[UR6][R50.64] ;  /* 0x0000000632593981 */ /* 0x000ea8000c1e1500 */
[----:B------:R-:W2:Y:S04]  /*6e1e0*/  @P3 LDG.E.U16 R41, desc[UR6][R62.64] ;  /* 0x000000063e293981 */ /* 0x000ea8000c1e1500 */
[----:B------:R-:W2:Y:S01]  /*6e1f0*/  @P3 LDG.E.U16 R64, desc[UR6][R26.64] ;  /* 0x000000061a403981 */ /* 0x000ea2000c1e1500 */
[----:B------:R-:W-:-:S02]  /*6e200*/  LOP3.LUT R3, R3, R2, RZ, 0x3c, !PT ;  /* 0x0000000203037212 */ /* 0x000fc400078e3cff */
[----:B------:R-:W-:Y:S01]  /*6e210*/  LOP3.LUT R35, R35, R34, RZ, 0x3c, !PT ;  /* 0x0000002223237212 */ /* 0x000fe200078e3cff */
[----:B------:R0:W-:Y:S04]  /*6e220*/  @P5 STL [R1+0x3458], R45 ;  /* 0x0034582d01005387 */ /* 0x0001e80000100800 */
[----:B---3--:R-:W3:Y:S01]  /*6e230*/  @P4 LDG.E.U16 R40, desc[UR6][R36.64] ;  /* 0x0000000624284981 */ /* 0x008ee2000c1e1500 */
[----:B------:R-:W-:Y:S02]  /*6e240*/  LOP3.LUT R2, R3, R2, RZ, 0x3c, !PT ;  /* 0x0000000203027212 */ /* 0x000fe400078e3cff */
[----:B------:R-:W-:Y:S02]  /*6e250*/  LOP3.LUT R34, R35, R34, RZ, 0x3c, !PT ;  /* 0x0000002223227212 */ /* 0x000fe400078e3cff */
[----:B------:R-:W-:Y:S01]  /*6e260*/  LOP3.LUT R3, R3, R2, RZ, 0x3c, !PT ;  /* 0x0000000203037212 */ /* 0x000fe200078e3cff */
[----:B0-----:R-:W3:Y:S04]  /*6e270*/  LDL R45, [R1+0x3408] ;  /* 0x00340800012d7983 */ /* 0x001ee80000100800 */
[----:B------:R-:W3:Y:S04]  /*6e280*/  LDL.LU.64 R70, [R1+0x5fe8] ;  /* 0x005fe80001467983 */ /* 0x000ee80000300a00 */
[----:B------:R0:W-:Y:S01]  /*6e290*/  @P5 STL [R1+0x3454], R44 ;  /* 0x0034542c01005387 */ /* 0x0001e20000100800 */
[----:B------:R-:W-:-:S03]  /*6e2a0*/  LOP3.LUT R35, R35, R34, RZ, 0x3c, !PT ;  /* 0x0000002223237212 */ /* 0x000fc600078e3cff */
[----:B------:R-:W3:Y:S04]  /*6e2b0*/  @P4 LDG.E.U16 R65, desc[UR6][R2.64] ;  /* 0x0000000602414981 */ /* 0x000ee8000c1e1500 */
[----:B----4-:R-:W4:Y:S04]  /*6e2c0*/  @P4 LDG.E.U16 R25, desc[UR6][R10.64] ;  /* 0x000000060a194981 */ /* 0x010f28000c1e1500 */
[----:B------:R-:W3:Y:S04]  /*6e2d0*/  @P4 LDG.E.U16 R60, desc[UR6][R34.64] ;  /* 0x00000006223c4981 */ /* 0x000ee8000c1e1500 */
[----:B0-----:R-:W3:Y:S04]  /*6e2e0*/  LDL R44, [R1+0x3404] ;  /* 0x00340400012c7983 */ /* 0x001ee80000100800 */
[----:B------:R-:W3:Y:S04]  /*6e2f0*/  LDL.LU.64 R18, [R1+0x5fe0] ;  /* 0x005fe00001127983 */ /* 0x000ee80000300a00 */
[----:B------:R0:W-:Y:S01]  /*6e300*/  @P5 STL [R1+0x3450], R55 ;  /* 0x0034503701005387 */ /* 0x0001e20000100800 */
[----:B------:R-:W-:-:S03]  /*6e310*/  ISETP.GT.AND P5, PT, R93, 0x26, PT ;  /* 0x000000265d00780c */ /* 0x000fc60003fa4270 */
[----:B0-----:R-:W4:Y:S04]  /*6e320*/  LDL.LU R55, [R1+0x5fd8] ;  /* 0x005fd80001377983 */ /* 0x001f280000300800 */
[----:B------:R-:W4:Y:S06]  /*6e330*/  LDL.LU.64 R32, [R1+0x5fd0] ;  /* 0x005fd00001207983 */ /* 0x000f2c0000300a00 */
[----:B------:R-:W4:Y:S04]  /*6e340*/  @P5 LDG.E.U16 R39, desc[UR6][R74.64] ;  /* 0x000000064a275981 */ /* 0x000f28000c1e1500 */
[----:B------:R-:W4:Y:S04]  /*6e350*/  @P5 LDG.E.U16 R38, desc[UR6][R28.64] ;  /* 0x000000061c265981 */ /* 0x000f28000c1e1500 */
[----:B------:R-:W4:Y:S04]  /*6e360*/  @P5 LDG.E.U16 R7, desc[UR6][R14.64] ;  /* 0x000000060e075981 */ /* 0x000f28000c1e1500 */
[----:B------:R-:W4:Y:S04]  /*6e370*/  @P5 LDG.E.U16 R6, desc[UR6][R42.64] ;  /* 0x000000062a065981 */ /* 0x000f28000c1e1500 */
[----:B--2---:R0:W-:Y:S04]  /*6e380*/  @P3 STL [R1+0x344c], R88 ;  /* 0x00344c5801003387 */ /* 0x0041e80000100800 */
[----:B0-----:R-:W2:Y:S04]  /*6e390*/  LDL.LU R88, [R1+0x5fc8] ;  /* 0x005fc80001587983 */ /* 0x001ea80000300800 */
[----:B------:R-:W2:Y:S04]  /*6e3a0*/  LDL.LU.64 R50, [R1+0x5fc0] ;  /* 0x005fc00001327983 */ /* 0x000ea80000300a00 */
[----:B------:R0:W-:Y:S04]  /*6e3b0*/  @P3 STL [R1+0x3448], R89 ;  /* 0x0034485901003387 */ /* 0x0001e80000100800 */
[----:B0-----:R-:W2:Y:S04]  /*6e3c0*/  LDL.LU R89, [R1+0x5fb8] ;  /* 0x005fb80001597983 */ /* 0x001ea80000300800 */
[----:B------:R-:W2:Y:S04]  /*6e3d0*/  LDL.LU.64 R62, [R1+0x5fb0] ;  /* 0x005fb000013e7983 */ /* 0x000ea80000300a00 */
[----:B------:R0:W-:Y:S04]  /*6e3e0*/  @P3 STL [R1+0x3444], R41 ;  /* 0x0034442901003387 */ /* 0x0001e80000100800 */
[----:B0-----:R-:W2:Y:S04]  /*6e3f0*/  LDL R41, [R1+0x3400] ;  /* 0x0034000001297983 */ /* 0x001ea80000100800 */
[----:B------:R-:W2:Y:S04]  /*6e400*/  LDL.LU.64 R26, [R1+0x5fa8] ;  /* 0x005fa800011a7983 */ /* 0x000ea80000300a00 */
[----:B------:R0:W-:Y:S01]  /*6e410*/  @P3 STL [R1+0x3440], R64 ;  /* 0x0034404001003387 */ /* 0x0001e20000100800 */
[----:B------:R-:W-:-:S03]  /*6e420*/  ISETP.GT.AND P3, PT, R93, 0x27, PT ;  /* 0x000000275d00780c */ /* 0x000fc60003f64270 */
[----:B0-----:R-:W2:Y:S10]  /*6e430*/  LDL.LU R64, [R1+0x5fa0] ;  /* 0x005fa00001407983 */ /* 0x001eb40000300800 */
[----:B------:R-:W2:Y:S04]  /*6e440*/  @P3 LDG.E.U16 R13, desc[UR6][R8.64] ;  /* 0x00000006080d3981 */ /* 0x000ea8000c1e1500 */
[----:B------:R-:W2:Y:S04]  /*6e450*/  @P3 LDG.E.U16 R12, desc[UR6][R30.64] ;  /* 0x000000061e0c3981 */ /* 0x000ea8000c1e1500 */
[----:B------:R-:W2:Y:S04]  /*6e460*/  @P3 LDG.E.U16 R5, desc[UR6][R16.64] ;  /* 0x0000000610053981 */ /* 0x000ea8000c1e1500 */
[----:B------:R-:W2:Y:S04]  /*6e470*/  @P3 LDG.E.U16 R4, desc[UR6][R76.64] ;  /* 0x000000064c043981 */ /* 0x000ea8000c1e1500 */
[----:B------:R0:W-:Y:S04]  /*6e480*/  STL.64 [R1+0x2230], R2 ;  /* 0x0022300201007387 */ /* 0x0001e80000100a00 */
[----:B0-----:R-:W2:Y:S04]  /*6e490*/  LDL.LU.64 R2, [R1+0x5f98] ;  /* 0x005f980001027983 */ /* 0x001ea80000300a00 */
[----:B---3--:R0:W-:Y:S04]  /*6e4a0*/  @P4 STL [R1+0x343c], R65 ;  /* 0x00343c4101004387 */ /* 0x0081e80000100800 */
[----:B0-----:R-:W3:Y:S04]  /*6e4b0*/  LDL.LU R65, [R1+0x5f90] ;  /* 0x005f900001417983 */ /* 0x001ee80000300800 */
[----:B------:R0:W-:Y:S04]  /*6e4c0*/  STL.64 [R1+0x2228], R34 ;  /* 0x0022282201007387 */ /* 0x0001e80000100a00 */
[----:B0-----:R-:W3:Y:S04]  /*6e4d0*/  LDL.LU.64 R34, [R1+0x5f88] ;  /* 0x005f880001227983 */ /* 0x001ee80000300a00 */
[----:B------:R0:W-:Y:S04]  /*6e4e0*/  @P4 STL [R1+0x3438], R60 ;  /* 0x0034383c01004387 */ /* 0x0001e80000100800 */
[----:B0-----:R-:W3:Y:S04]  /*6e4f0*/  LDL.LU R60, [R1+0x5f80] ;  /* 0x005f8000013c7983 */ /* 0x001ee80000300800 */
[----:B------:R-:W3:Y:S04]  /*6e500*/  LDL.LU.64 R36, [R1+0x5f78] ;  /* 0x005f780001247983 */ /* 0x000ee80000300a00 */
[----:B------:R0:W-:Y:S04]  /*6e510*/  @P4 STL [R1+0x3434], R40 ;  /* 0x0034342801004387 */ /* 0x0001e80000100800 */
[----:B0-----:R-:W3:Y:S04]  /*6e520*/  LDL.LU R40, [R1+0x5f70] ;  /* 0x005f700001287983 */ /* 0x001ee80000300800 */
[----:B------:R-:W3:Y:S04]  /*6e530*/  LDL.LU.64 R10, [R1+0x5f68] ;  /* 0x005f6800010a7983 */ /* 0x000ee80000300a00 */
[----:B----4-:R0:W-:Y:S01]  /*6e540*/  @P4 STL [R1+0x3430], R25 ;  /* 0x0034301901004387 */ /* 0x0101e20000100800 */
[----:B------:R-:W-:-:S03]  /*6e550*/  ISETP.GT.AND P4, PT, R93, 0x28, PT ;  /* 0x000000285d00780c */ /* 0x000fc60003f84270 */
[----:B0-----:R-:W4:Y:S04]  /*6e560*/  LDL.LU R25, [R1+0x5f60] ;  /* 0x005f600001197983 */ /* 0x001f280000300800 */
[----:B------:R-:W4:Y:S04]  /*6e570*/  LDL.LU.64 R42, [R1+0x5f58] ;  /* 0x005f5800012a7983 */ /* 0x000f280000300a00 */
[----:B------:R-:W4:Y:S04]  /*6e580*/  LDL.LU.64 R14, [R1+0x5f50] ;  /* 0x005f5000010e7983 */ /* 0x000f280000300a00 */
[----:B------:R-:W4:Y:S04]  /*6e590*/  LDL.LU.64 R28, [R1+0x5f48] ;  /* 0x005f4800011c7983 */ /* 0x000f280000300a00 */
[----:B------:R-:W4:Y:S04]  /*6e5a0*/  LDL.LU.64 R74, [R1+0x5f40] ;  /* 0x005f4000014a7983 */ /* 0x000f280000300a00 */
[----:B------:R-:W-:Y:S04]  /*6e5b0*/  @P5 STL [R1+0x3420], R39 ;  /* 0x0034202701005387 */ /* 0x000fe80000100800 */
[----:B------:R-:W-:Y:S04]  /*6e5c0*/  @P5 STL [R1+0x3424], R38 ;  /* 0x0034242601005387 */ /* 0x000fe80000100800 */
[----:B------:R0:W-:Y:S04]  /*6e5d0*/  @P5 STL [R1+0x3428], R7 ;  /* 0x0034280701005387 */ /* 0x0001e80000100800 */
[----:B------:R1:W-:Y:S04]  /*6e5e0*/  @P5 STL [R1+0x342c], R6 ;  /* 0x00342c0601005387 */ /* 0x0003e80000100800 */
[----:B------:R-:W4:Y:S04]  /*6e5f0*/  LDL.LU.64 R76, [R1+0x5f38] ;  /* 0x005f3800014c7983 */ /* 0x000f280000300a00 */
[----:B------:R-:W4:Y:S04]  /*6e600*/  LDL.LU.64 R16, [R1+0x5f30] ;  /* 0x005f300001107983 */ /* 0x000f280000300a00 */
[----:B------:R-:W4:Y:S04]  /*6e610*/  LDL.LU.64 R30, [R1+0x5f28] ;  /* 0x005f2800011e7983 */ /* 0x000f280000300a00 */
[----:B------:R-:W4:Y:S04]  /*6e620*/  LDL.LU.64 R8, [R1+0x5f20] ;  /* 0x005f200001087983 */ /* 0x000f280000300a00 */
[----:B------:R-:W4:Y:S01]  /*6e630*/  @P4 LDG.E.U16 R44, desc[UR6][R86.64] ;  /* 0x00000006562c4981 */ /* 0x000f22000c1e1500 */
[----:B0-----:R-:W-:-:S02]  /*6e640*/  IMAD.MOV.U32 R7, RZ, RZ, R0 ;  /* 0x000000ffff077224 */ /* 0x001fc400078e0000 */
[----:B-1----:R-:W-:-:S05]  /*6e650*/  IMAD.MOV.U32 R6, RZ, RZ, R83 ;  /* 0x000000ffff067224 */ /* 0x002fca00078e0053 */
[----:B------:R-:W4:Y:S04]  /*6e660*/  @P4 LDG.E.U16 R92, desc[UR6][R6.64] ;  /* 0x00000006065c4981 */ /* 0x000f28000c1e1500 */
[----:B--2---:R-:W2:Y:S04]  /*6e670*/  @P4 LDG.E.U16 R41, desc[UR6][R20.64] ;  /* 0x0000000614294981 */ /* 0x004ea8000c1e1500 */
[----:B------:R-:W-:Y:S04]  /*6e680*/  @P3 STL [R1+0x3410], R13 ;  /* 0x0034100d01003387 */ /* 0x000fe80000100800 */
[----:B------:R-:W-:Y:S04]  /*6e690*/  @P3 STL [R1+0x3414], R12 ;  /* 0x0034140c01003387 */ /* 0x000fe80000100800 */
[----:B------:R0:W-:Y:S04]  /*6e6a0*/  @P3 STL [R1+0x3418], R5 ;  /* 0x0034180501003387 */ /* 0x0001e80000100800 */
[----:B------:R1:W-:Y:S01]  /*6e6b0*/  @P3 STL [R1+0x341c], R4 ;  /* 0x00341c0401003387 */ /* 0x0003e20000100800 */
[----:B0-----:R-:W-:-:S02]  /*6e6c0*/  IMAD.MOV.U32 R5, RZ, RZ, R82 ;  /* 0x000000ffff057224 */ /* 0x001fc400078e0052 */
[----:B-1----:R-:W-:-:S05]  /*6e6d0*/  IMAD.MOV.U32 R4, RZ, RZ, R61 ;  /* 0x000000ffff047224 */ /* 0x002fca00078e003d */
[----:B------:R-:W2:Y:S04]  /*6e6e0*/  @P4 LDG.E.U16 R45, desc[UR6][R4.64] ;  /* 0x00000006042d4981 */ /* 0x000ea8000c1e1500 */
[----:B------:R-:W-:Y:S04]  /*6e6f0*/  STL.64 [R1+0x21d0], R6 ;  /* 0x0021d00601007387 */ /* 0x000fe80000100a00 */
[----:B------:R-:W-:Y:S04]  /*6e700*/  STL.64 [R1+0x21c8], R4 ;  /* 0x0021c80401007387 */ /* 0x000fe80000100a00 */
[----:B------:R-:W2:Y:S04]  /*6e710*/  LDL R83, [R1+0x33ec] ;  /* 0x0033ec0001537983 */ /* 0x000ea80000100800 */
[----:B------:R-:W2:Y:S04]  /*6e720*/  LDL R87, [R1+0x33e0] ;  /* 0x0033e00001577983 */ /* 0x000ea80000100800 */
[----:B------:R-:W2:Y:S04]  /*6e730*/  LDL R86, [R1+0x33e4] ;  /* 0x0033e40001567983 */ /* 0x000ea80000100800 */
[----:B------:R-:W2:Y:S01]  /*6e740*/  LDL R61, [R1+0x33e8] ;  /* 0x0033e800013d7983 */ /* 0x000ea20000100800 */
[----:B------:R-:W-:-:S02]  /*6e750*/  ISETP.GT.AND P5, PT, R93, 0x29, PT ;  /* 0x000000295d00780c */ /* 0x000fc40003fa4270 */
[----:B------:R-:W-:-:S11]  /*6e760*/  ISETP.GT.AND P3, PT, R93, 0x2a, PT ;  /* 0x0000002a5d00780c */ /* 0x000fd60003f64270 */
[----:B---3--:R-:W3:Y:S04]  /*6e770*/  @P5 LDG.E.U16 R40, desc[UR6][R66.64] ;  /* 0x0000000642285981 */ /* 0x008ee8000c1e1500 */
[----:B----4-:R-:W4:Y:S04]  /*6e780*/  @P5 LDG.E.U16 R25, desc[UR6][R22.64] ;  /* 0x0000000616195981 */ /* 0x010f28000c1e1500 */
[----:B------:R-:W3:Y:S04]  /*6e790*/  @P5 LDG.E.U16 R8, desc[UR6][R52.64] ;  /* 0x0000000634085981 */ /* 0x000ee8000c1e1500 */
[----:B------:R-:W3:Y:S04]  /*6e7a0*/  @P5 LDG.E.U16 R9, desc[UR6][R46.64] ;  /* 0x000000062e095981 */ /* 0x000ee8000c1e1500 */
[----:B------:R0:W-:Y:S04]  /*6e7b0*/  @P4 STL [R1+0x340c], R92 ;  /* 0x00340c5c01004387 */ /* 0x0001e80000100800 */
[----:B0-----:R-:W3:Y:S04]  /*6e7c0*/  LDL.LU R92, [R1+0x27d4] ;  /* 0x0027d400015c7983 */ /* 0x001ee80000300800 */
[----:B--2---:R0:W-:Y:S04]  /*6e7d0*/  @P4 STL [R1+0x3408], R45 ;  /* 0x0034082d01004387 */ /* 0x0041e80000100800 */
[----:B------:R-:W2:Y:S04]  /*6e7e0*/  @P3 LDG.E.U16 R83, desc[UR6][R68.64] ;  /* 0x0000000644533981 */ /* 0x000ea8000c1e1500 */
[----:B------:R-:W2:Y:S04]  /*6e7f0*/  @P3 LDG.E.U16 R87, desc[UR6][R56.64] ;  /* 0x0000000638573981 */ /* 0x000ea8000c1e1500 */
[----:B------:R-:W2:Y:S04]  /*6e800*/  @P3 LDG.E.U16 R86, desc[UR6][R72.64] ;  /* 0x0000000648563981 */ /* 0x000ea8000c1e1500 */
[----:B------:R-:W2:Y:S04]  /*6e810*/  @P3 LDG.E.U16 R61, desc[UR6][R84.64] ;  /* 0x00000006543d3981 */ /* 0x000ea8000c1e1500 */
[----:B0-----:R-:W2:Y:S04]  /*6e820*/  LDL.LU R45, [R1+0x2800] ;  /* 0x00280000012d7983 */ /* 0x001ea80000300800 */
[----:B------:R-:W2:Y:S04]  /*6e830*/  LDL.LU R20, [R1+0x27d8] ;  /* 0x0027d80001147983 */ /* 0x000ea80000300800 */
[----:B------:R-:W2:Y:S04]  /*6e840*/  LDL.LU R21, [R1+0x2804] ;  /* 0x0028040001157983 */ /* 0x000ea80000300800 */
[----:B------:R0:W-:Y:S04]  /*6e850*/  @P4 STL [R1+0x3404], R44 ;  /* 0x0034042c01004387 */ /* 0x0001e80000100800 */
[----:B0-----:R-:W2:Y:S04]  /*6e860*/  LDL R44, [R1+0x33dc] ;  /* 0x0033dc00012c7983 */ /* 0x001ea80000100800 */
[----:B------:R0:W-:Y:S04]  /*6e870*/  @P4 STL [R1+0x3400], R41 ;  /* 0x0034002901004387 */ /* 0x0001e80000100800 */
[----:B0-----:R-:W2:Y:S04]  /*6e880*/  LDL R41, [R1+0x33d8] ;  /* 0x0033d80001297983 */ /* 0x001ea80000100800 */
[----:B------:R-:W2:Y:S01]  /*6e890*/  LDL.LU.64 R22, [R1+0x5f18] ;  /* 0x005f180001167983 */ /* 0x000ea20000300a00 */
[----:B------:R-:W-:-:S03]  /*6e8a0*/  ISETP.GT.AND P4, PT, R93, 0x2b, PT ;  /* 0x0000002b5d00780c */ /* 0x000fc60003f84270 */
[----:B----4-:R-:W-:Y:S04]  /*6e8b0*/  STL [R1+0x4b70], R25 ;  /* 0x004b701901007387 */ /* 0x010fe80000100800 */
[----:B------:R-:W-:Y:S04]  /*6e8c0*/  STL.64 [R1+0x4dc0], R24 ;  /* 0x004dc01801007387 */ /* 0x000fe80000100a00 */
[----:B------:R-:W-:Y:S04]  /*6e8d0*/  STL.64 [R1+0x4ea8], R24 ;  /* 0x004ea81801007387 */ /* 0x000fe80000100a00 */
[----:B------:R-:W4:Y:S04]  /*6e8e0*/  LDL.LU.64 R52, [R1+0x5f10] ;  /* 0x005f100001347983 */ /* 0x000f280000300a00 */
[----:B---3--:R-:W-:Y:S04]  /*6e8f0*/  STL [R1+0x4b74], R8 ;  /* 0x004b740801007387 */ /* 0x008fe80000100800 */
[----:B------:R-:W3:Y:S04]  /*6e900*/  LDL.LU.64 R46, [R1+0x5f08] ;  /* 0x005f0800012e7983 */ /* 0x000ee80000300a00 */
[----:B------:R-:W3:Y:S04]  /*6e910*/  LDL R0, [R1+0x33d4] ;  /* 0x0033d40001007983 */ /* 0x000ee80000100800 */
[----:B------:R-:W-:Y:S04]  /*6e920*/  STL [R1+0x4b78], R9 ;  /* 0x004b780901007387 */ /* 0x000fe80000100800 */
[----:B------:R-:W-:Y:S04]  /*6e930*/  STL.64 [R1+0x4dd8], R8 ;  /* 0x004dd80801007387 */ /* 0x000fe80000100a00 */
[----:B------:R-:W-:Y:S04]  /*6e940*/  STL.64 [R1+0x4e18], R8 ;  /* 0x004e180801007387 */ /* 0x000fe80000100a00 */
[----:B------:R-:W-:Y:S04]  /*6e950*/  STL.64 [R1+0x4e68], R8 ;  /* 0x004e680801007387 */ /* 0x000fe80000100a00 */
[----:B------:R-:W-:Y:S04]  /*6e960*/  STL.64 [R1+0x4ea0], R8 ;  /* 0x004ea00801007387 */ /* 0x000fe80000100a00 */
[----:B------:R-:W-:Y:S04]  /*6e970*/  STL.64 [R1+0x4f40], R8 ;  /* 0x004f400801007387 */ /* 0x000fe80000100a00 */
[----:B------:R-:W-:Y:S04]  /*6e980*/  STL.64 [R1+0x4f80], R8 ;  /* 0x004f800801007387 */ /* 0x000fe80000100a00 */
[----:B------:R-:W4:Y:S04]  /*6e990*/  LDL.LU.64 R66, [R1+0x5f00] ;  /* 0x005f000001427983 */ /* 0x000f280000300a00 */
[----:B------:R-:W-:Y:S04]  /*6e9a0*/  STL [R1+0x4b7c], R40 ;  /* 0x004b7c2801007387 */ /* 0x000fe80000100800 */
[----:B------:R-:W4:Y:S01]  /*6e9b0*/  LDL.LU.64 R68, [R1+0x5ef8] ;  /* 0x005ef80001447983 */ /* 0x000f220000300a00 */
[----:B------:R-:W-:-:S03]  /*6e9c0*/  IMAD.MOV.U32 R5, RZ, RZ, R92 ;  /* 0x000000ffff057224 */ /* 0x000fc600078e005c */
[----:B--2---:R0:W-:Y:S01]  /*6e9d0*/  @P3 STL [R1+0x33ec], R83 ;  /* 0x0033ec5301003387 */ /* 0x0041e20000100800 */
[----:B------:R-:W-:Y:S02]  /*6e9e0*/  IMAD.MOV.U32 R7, RZ, RZ, R20 ;  /* 0x000000ffff077224 */ /* 0x000fe400078e0014 */
[----:B------:R-:W-:Y:S01]  /*6e9f0*/  IMAD.MOV.U32 R6, RZ, RZ, R21 ;  /* 0x000000ffff067224 */ /* 0x000fe200078e0015 */
[----:B0-----:R-:W2:Y:S04]  /*6ea00*/  LDL R83, [R1+0x33d0] ;  /* 0x0033d00001537983 */ /* 0x001ea80000100800 */
[----:B------:R-:W4:Y:S04]  /*6ea10*/  LDL.LU.64 R84, [R1+0x5ef0] ;  /* 0x005ef00001547983 */ /* 0x000f280000300a00 */
[----:B------:R-:W-:Y:S04]  /*6ea20*/  @P3 STL [R1+0x33e0], R87 ;  /* 0x0033e05701003387 */ /* 0x000fe80000100800 */
[----:B------:R-:W-:Y:S01]  /*6ea30*/  @P3 STL [R1+0x33e4], R86 ;  /* 0x0033e45601003387 */ /* 0x000fe20000100800 */
[----:B------:R-:W-:-:S03]  /*6ea40*/  IMAD.MOV.U32 R4, RZ, RZ, R45 ;  /* 0x000000ffff047224 */ /* 0x000fc600078e002d */
[----:B------:R-:W4:Y:S04]  /*6ea50*/  @P4 LDG.E.U16 R44, desc[UR6][R6.64] ;  /* 0x00000006062c4981 */ /* 0x000f28000c1e1500 */
[----:B------:R0:W-:Y:S04]  /*6ea60*/  @P3 STL [R1+0x33e8], R61 ;  /* 0x0033e83d01003387 */ /* 0x0001e80000100800 */
[----:B------:R-:W4:Y:S04]  /*6ea70*/  LDL R92, [R1+0x33cc] ;  /* 0x0033cc00015c7983 */ /* 0x000f280000100800 */
[----:B------:R-:W4:Y:S04]  /*6ea80*/  LDL R45, [R1+0x33c8] ;  /* 0x0033c800012d7983 */ /* 0x000f280000100800 */
[----:B------:R-:W-:Y:S04]  /*6ea90*/  STL.64 [R1+0x2168], R4 ;  /* 0x0021680401007387 */ /* 0x000fe80000100a00 */
[----:B------:R-:W-:Y:S04]  /*6eaa0*/  STL.64 [R1+0x2170], R6 ;  /* 0x0021700601007387 */ /* 0x000fe80000100a00 */
[----:B------:R-:W4:Y:S01]  /*6eab0*/  LDL R56, [R1+0x33c0] ;  /* 0x0033c00001387983 */ /* 0x000f220000100800 */
[----:B------:R-:W-:-:S03]  /*6eac0*/  ISETP.GT.AND P5, PT, R93, 0x2c, PT ;  /* 0x0000002c5d00780c */ /* 0x000fc60003fa4270 */
[----:B------:R-:W4:Y:S04]  /*6ead0*/  LDL R57, [R1+0x33bc] ;  /* 0x0033bc0001397983 */ /* 0x000f280000100800 */
[----:B------:R-:W4:Y:S04]  /*6eae0*/  LDL R72, [R1+0x33b8] ;  /* 0x0033b80001487983 */ /* 0x000f280000100800 */
[----:B0-----:R-:W4:Y:S04]  /*6eaf0*/  LDL R61, [R1+0x33c4] ;  /* 0x0033c400013d7983 */ /* 0x001f280000100800 */
[----:B------:R-:W4:Y:S04]  /*6eb00*/  @P4 LDG.E.U16 R41, desc[UR6][R4.64] ;  /* 0x0000000604294981 */ /* 0x000f28000c1e1500 */
[----:B------:R-:W4:Y:S04]  /*6eb10*/  LDL R73, [R1+0x33b4] ;  /* 0x0033b40001497983 */ /* 0x000f280000100800 */
[----:B---3--:R-:W3:Y:S04]  /*6eb20*/  @P4 LDG.E.U16 R0, desc[UR6][R48.64] ;  /* 0x0000000630004981 */ /* 0x008ee8000c1e1500 */
[----:B--2---:R-:W2:Y:S04]  /*6eb30*/  @P4 LDG.E.U16 R83, desc[UR6][R90.64] ;  /* 0x000000065a534981 */ /* 0x004ea8000c1e1500 */
[----:B----4-:R0:W-:Y:S04]  /*6eb40*/  @P4 STL [R1+0x33dc], R44 ;  /* 0x0033dc2c01004387 */ /* 0x0101e80000100800 */
[----:B------:R-:W4:Y:S04]  /*6eb50*/  @P5 LDG.E.U16 R92, desc[UR6][R80.64] ;  /* 0x00000006505c5981 */ /* 0x000f28000c1e1500 */
[----:B------:R-:W4:Y:S04]  /*6eb60*/  @P5 LDG.E.U16 R45, desc[UR6][R78.64] ;  /* 0x000000064e2d5981 */ /* 0x000f28000c1e1500 */
[----:B------:R-:W4:Y:S04]  /*6eb70*/  @P5 LDG.E.U16 R56, desc[UR6][R70.64] ;  /* 0x0000000646385981 */ /* 0x000f28000c1e1500 */
[----:B0-----:R-:W4:Y:S04]  /*6eb80*/  LDL R44, [R1+0x33b0] ;  /* 0x0033b000012c7983 */ /* 0x001f280000100800 */
[----:B------:R-:W4:Y:S04]  /*6eb90*/  LDL.LU R20, [R1+0x280c] ;  /* 0x00280c0001147983 */ /* 0x000f280000300800 */
[----:B------:R-:W4:Y:S04]  /*6eba0*/  LDL.LU R21, [R1+0x2838] ;  /* 0x0028380001157983 */ /* 0x000f280000300800 */
[----:B------:R-:W4:Y:S04]  /*6ebb0*/  LDL.LU R86, [R1+0x2810] ;  /* 0x0028100001567983 */ /* 0x000f280000300800 */
[----:B------:R-:W4:Y:S04]  /*6ebc0*/  LDL.LU R87, [R1+0x283c] ;  /* 0x00283c0001577983 */ /* 0x000f280000300800 */
[----:B------:R-:W4:Y:S04]  /*6ebd0*/  @P5 LDG.E.U16 R61, desc[UR6][R58.64] ;  /* 0x000000063a3d5981 */ /* 0x000f28000c1e1500 */
[----:B------:R0:W-:Y:S04]  /*6ebe0*/  @P4 STL [R1+0x33d8], R41 ;  /* 0x0033d82901004387 */ /* 0x0001e80000100800 */
[----:B------:R-:W4:Y:S04]  /*6ebf0*/  LDL.64 R24, [R1+0x20f8] ;  /* 0x0020f80001187983 */ /* 0x000f280000100a00 */
[----:B------:R-:W4:Y:S04]  /*6ec00*/  LDL R6, [R1+0x33a0] ;  /* 0x0033a00001067983 */ /* 0x000f280000100800 */
[----:B------:R-:W4:Y:S04]  /*6ec10*/  LDL R9, [R1+0x33a4] ;  /* 0x0033a40001097983 */ /* 0x000f280000100800 */
[----:B------:R-:W4:Y:S04]  /*6ec20*/  LDL R8, [R1+0x33a8] ;  /* 0x0033a80001087983 */ /* 0x000f280000100800 */
[----:B0-----:R-:W4:Y:S04]  /*6ec30*/  LDL R41, [R1+0x33ac] ;  /* 0x0033ac0001297983 */ /* 0x001f280000100800 */
[----:B------:R-:W4:Y:S04]  /*6ec40*/  LDL.LU.64 R48, [R1+0x5ee8] ;  /* 0x005ee80001307983 */ /* 0x000f280000300a00 */
[----:B------:R-:W4:Y:S04]  /*6ec50*/  LDL R4, [R1+0x3390] ;  /* 0x0033900001047983 */ /* 0x000f280000100800 */
[----:B------:R-:W4:Y:S04]  /*6ec60*/  LDL R39, [R1+0x3394] ;  /* 0x0033940001277983 */ /* 0x000f280000100800 */
[----:B------:R-:W4:Y:S04]  /*6ec70*/  LDL R38, [R1+0x3398] ;  /* 0x0033980001267983 */ /* 0x000f280000100800 */
[----:B------:R-:W4:Y:S01]  /*6ec80*/  LDL R7, [R1+0x339c] ;  /* 0x00339c0001077983 */ /* 0x000f220000100800 */
[----:B------:R-:W-:-:S03]  /*6ec90*/  ISETP.GT.AND P3, PT, R93, 0x2d, PT ;  /* 0x0000002d5d00780c */ /* 0x000fc60003f64270 */
[----:B------:R-:W4:Y:S04]  /*6eca0*/  LDL.LU.64 R90, [R1+0x5ee0] ;  /* 0x005ee000015a7983 */ /* 0x000f280000300a00 */
[----:B------:R-:W4:Y:S04]  /*6ecb0*/  LDL R5, [R1+0x338c] ;  /* 0x00338c0001057983 */ /* 0x000f280000100800 */
[----:B------:R-:W4:Y:S04]  /*6ecc0*/  LDL R12, [R1+0x3388] ;  /* 0x00338800010c7983 */ /* 0x000f280000100800 */
[----:B------:R-:W4:Y:S04]  /*6ecd0*/  @P3 LDG.E.U16 R57, desc[UR6][R18.64] ;  /* 0x0000000612393981 */ /* 0x000f28000c1e1500 */
[----:B---3--:R0:W-:Y:S04]  /*6ece0*/  @P4 STL [R1+0x33d4], R0 ;  /* 0x0033d40001004387 */ /* 0x0081e80000100800 */
[----:B------:R-:W3:Y:S04]  /*6ecf0*/  @P3 LDG.E.U16 R72, desc[UR6][R54.64] ;  /* 0x0000000636483981 */ /* 0x000ee8000c1e1500 */
[----:B------:R-:W3:Y:S04]  /*6ed00*/  @P3 LDG.E.U16 R73, desc[UR6][R32.64] ;  /* 0x0000000620493981 */ /* 0x000ee8000c1e1500 */
[----:B0-----:R-:W3:Y:S04]  /*6ed10*/  LDL R0, [R1+0x3384] ;  /* 0x0033840001007983 */ /* 0x001ee80000100800 */
[----:B--2---:R0:W-:Y:S01]  /*6ed20*/  @P4 STL [R1+0x33d0], R83 ;  /* 0x0033d05301004387 */ /* 0x0041e20000100800 */
[----:B------:R-:W-:-:S03]  /*6ed30*/  ISETP.GT.AND P4, PT, R93, 0x2e, PT ;  /* 0x0000002e5d00780c */ /* 0x000fc60003f84270 */
[----:B0-----:R-:W2:Y:S04]  /*6ed40*/  LDL R83, [R1+0x3380] ;  /* 0x0033800001537983 */ /* 0x001ea80000100800 */
[----:B------:R-:W2:Y:S04]  /*6ed50*/  LDL.LU.64 R80, [R1+0x5ed8] ;  /* 0x005ed80001507983 */ /* 0x000ea80000300a00 */
[----:B------:R-:W2:Y:S04]  /*6ed60*/  LDL.LU.64 R78, [R1+0x5ed0] ;  /* 0x005ed000014e7983 */ /* 0x000ea80000300a00 */
[----:B------:R-:W2:Y:S04]  /*6ed70*/  LDL.LU R13, [R1+0x2844] ;  /* 0x00284400010d7983 */ /* 0x000ea80000300800 */
[----:B------:R-:W2:Y:S04]  /*6ed80*/  LDL.LU R82, [R1+0x2870] ;  /* 0x0028700001527983 */ /* 0x000ea80000300800 */
[----:B----4-:R0:W-:Y:S04]  /*6ed90*/  @P5 STL [R1+0x33cc], R92 ;  /* 0x0033cc5c01005387 */ /* 0x0101e80000100800 */
[----:B------:R-:W4:Y:S01]  /*6eda0*/  @P3 LDG.E.U16 R44, desc[UR6][R50.64] ;  /* 0x00000006322c3981 */ /* 0x000f22000c1e1500 */
[----:B------:R-:W-:-:S03]  /*6edb0*/  LOP3.LUT R87, R87, R86, RZ, 0x3c, !PT ;  /* 0x0000005657577212 */ /* 0x000fc600078e3cff */
[----:B0-----:R-:W2:Y:S04]  /*6edc0*/  LDL.LU R92, [R1+0x2848] ;  /* 0x00284800015c7983 */ /* 0x001ea80000300800 */
[----:B------:R0:W-:Y:S01]  /*6edd0*/  @P5 STL [R1+0x33c8], R45 ;  /* 0x0033c82d01005387 */ /* 0x0001e20000100800 */
[----:B------:R-:W-:Y:S02]  /*6ede0*/  LOP3.LUT R21, R21, R20, RZ, 0x3c, !PT ;  /* 0x0000001415157212 */ /* 0x000fe400078e3cff */
[C---:B------:R-:W-:Y:S01]  /*6edf0*/  LOP3.LUT R86, R87.reuse, R86, RZ, 0x3c, !PT ;  /* 0x0000005657567212 */ /* 0x040fe200078e3cff */
[----:B------:R-:W2:Y:S04]  /*6ee00*/  @P4 LDG.E.U16 R6, desc[UR6][R24.64] ;  /* 0x0000000618064981 */ /* 0x000ea8000c1e1500 */
[----:B------:R-:W2:Y:S01]  /*6ee10*/  @P4 LDG.E.U16 R9, desc[UR6][R88.64] ;  /* 0x0000000658094981 */ /* 0x000ea2000c1e1500 */
[----:B------:R-:W-:-:S03]  /*6ee20*/  LOP3.LUT R87, R87, R86, RZ, 0x3c, !PT ;  /* 0x0000005657577212 */ /* 0x000fc600078e3cff */
[----:B0-----:R-:W2:Y:S04]  /*6ee30*/  LDL.LU R45, [R1+0x2874] ;  /* 0x00287400012d7983 */ /* 0x001ea80000300800 */
[----:B------:R-:W2:Y:S04]  /*6ee40*/  LDL.LU.64 R58, [R1+0x5ec8] ;  /* 0x005ec800013a7983 */ /* 0x000ea80000300a00 */
[----:B------:R0:W-:Y:S01]  /*6ee50*/  @P5 STL [R1+0x33c4], R61 ;  /* 0x0033c43d01005387 */ /* 0x0001e20000100800 */
[----:B------:R-:W-:-:S03]  /*6ee60*/  LOP3.LUT R20, R21, R20, RZ, 0x3c, !PT ;  /* 0x0000001415147212 */ /* 0x000fc600078e3cff */
[----:B------:R-:W2:Y:S04]  /*6ee70*/  @P4 LDG.E.U16 R41, desc[UR6][R86.64] ;  /* 0x0000000656294981 */ /* 0x000ea8000c1e1500 */
[----:B0-----:R-:W2:Y:S04]  /*6ee80*/  LDL.LU R61, [R1+0x5ec0] ;  /* 0x005ec000013d7983 */ /* 0x001ea80000300800 */
[----:B------:R-:W2:Y:S04]  /*6ee90*/  LDL.LU.64 R70, [R1+0x5eb8] ;  /* 0x005eb80001467983 */ /* 0x000ea80000300a00 */
[----:B------:R0:W-:Y:S01]  /*6eea0*/  @P5 STL [R1+0x33c0], R56 ;  /* 0x0033c03801005387 */ /* 0x0001e20000100800 */
[----:B------:R-:W-:-:S02]  /*6eeb0*/  ISETP.GT.AND P5, PT, R93, 0x2f, PT ;  /* 0x0000002f5d00780c */ /* 0x000fc40003fa4270 */
[----:B------:R-:W-:-:S05]  /*6eec0*/  LOP3.LUT R21, R21, R20, RZ, 0x3c, !PT ;  /* 0x0000001415157212 */ /* 0x000fca00078e3cff */
[----:B------:R-:W2:Y:S04]  /*6eed0*/  @P4 LDG.E.U16 R8, desc[UR6][R20.64] ;  /* 0x0000000614084981 */ /* 0x000ea8000c1e1500 */
[----:B0-----:R-:W2:Y:S04]  /*6eee0*/  LDL.LU R56, [R1+0x5eb0] ;  /* 0x005eb00001387983 */ /* 0x001ea80000300800 */
[----:B------:R-:W2:Y:S04]  /*6eef0*/  LDL.LU.64 R18, [R1+0x5ea8] ;  /* 0x005ea80001127983 */ /* 0x000ea80000300a00 */
[----:B------:R-:W2:Y:S04]  /*6ef00*/  @P5 LDG.E.U16 R4, desc[UR6][R64.64] ;  /* 0x0000000640045981 */ /* 0x000ea8000c1e1500 */
[----:B------:R-:W2:Y:S04]  /*6ef10*/  @P5 LDG.E.U16 R39, desc[UR6][R2.64] ;  /* 0x0000000602275981 */ /* 0x000ea8000c1e1500 */
[----:B------:R-:W2:Y:S04]  /*6ef20*/  @P5 LDG.E.U16 R38, desc[UR6][R26.64] ;  /* 0x000000061a265981 */ /* 0x000ea8000c1e1500 */
[----:B------:R-:W2:Y:S04]  /*6ef30*/  @P5 LDG.E.U16 R7, desc[UR6][R62.64] ;  /* 0x000000063e075981 */ /* 0x000ea8000c1e1500 */
[----:B------:R0:W-:Y:S04]  /*6ef40*/  @P3 STL [R1+0x33bc], R57 ;  /* 0x0033bc3901003387 */ /* 0x0001e80000100800 */
[----:B0-----:R-:W2:Y:S04]  /*6ef50*/  LDL.LU R57, [R1+0x5ea0] ;  /* 0x005ea00001397983 */ /* 0x001ea80000300800 */
[----:B------:R-:W2:Y:S04]  /*6ef60*/  LDL.LU.64 R54, [R1+0x5e98] ;  /* 0x005e980001367983 */ /* 0x000ea80000300a00 */
[----:B---3--:R0:W-:Y:S04]  /*6ef70*/  @P3 STL [R1+0x33b8], R72 ;  /* 0x0033b84801003387 */ /* 0x0081e80000100800 */
        /* <DEDUP_REMOVED lines=8> */
[----:B------:R0:W-:Y:S06]  /*6f000*/  STL.64 [R1+0x2110], R86 ;  /* 0x0021105601007387 */ /* 0x0001ec0000100a00 */
[----:B------:R-:W3:Y:S04]  /*6f010*/  @P3 LDG.E.U16 R5, desc[UR6][R34.64] ;  /* 0x0000000622053981 */ /* 0x000ee8000c1e1500 */
[----:B------:R-:W3:Y:S04]  /*6f020*/  @P3 LDG.E.U16 R12, desc[UR6][R36.64] ;  /* 0x00000006240c3981 */ /* 0x000ee8000c1e1500 */
[----:B------:R-:W3:Y:S04]  /*6f030*/  @P3 LDG.E.U16 R0, desc[UR6][R10.64] ;  /* 0x000000060a003981 */ /* 0x000ee8000c1e1500 */
[----:B--2---:R-:W2:Y:S04]  /*6f040*/  @P3 LDG.E.U16 R83, desc[UR6][R42.64] ;  /* 0x000000062a533981 */ /* 0x004ea8000c1e1500 */
[----:B0-----:R-:W2:Y:S04]  /*6f050*/  LDL.LU.64 R86, [R1+0x5e68] ;  /* 0x005e680001567983 */ /* 0x001ea80000300a00 */
[----:B------:R0:W-:Y:S04]  /*6f060*/  @P4 STL [R1+0x33ac], R41 ;  /* 0x0033ac2901004387 */ /* 0x0001e80000100800 */
[----:B0-----:R-:W2:Y:S04]  /*6f070*/  LDL.LU R41, [R1+0x5e60] ;  /* 0x005e600001297983 */ /* 0x001ea80000300800 */
[----:B------:R0:W-:Y:S04]  /*6f080*/  STL.64 [R1+0x2108], R20 ;  /* 0x0021081401007387 */ /* 0x0001e80000100a00 */
[----:B0-----:R-:W2:Y:S04]  /*6f090*/  LDL.LU.64 R20, [R1+0x5e58] ;  /* 0x005e580001147983 */ /* 0x001ea80000300a00 */
[----:B------:R-:W2:Y:S04]  /*6f0a0*/  LDL.LU.64 R88, [R1+0x5e50] ;  /* 0x005e500001587983 */ /* 0x000ea80000300a00 */
[----:B------:R-:W-:Y:S04]  /*6f0b0*/  @P4 STL [R1+0x33a0], R6 ;  /* 0x0033a00601004387 */ /* 0x000fe80000100800 */
[----:B------:R-:W-:Y:S04]  /*6f0c0*/  @P4 STL [R1+0x33a4], R9 ;  /* 0x0033a40901004387 */ /* 0x000fe80000100800 */
[----:B------:R0:W-:Y:S04]  /*6f0d0*/  @P4 STL [R1+0x33a8], R8 ;  /* 0x0033a80801004387 */ /* 0x0001e80000100800 */
[----:B------:R-:W2:Y:S04]  /*6f0e0*/  LDL.LU.64 R62, [R1+0x5e48] ;  /* 0x005e4800013e7983 */ /* 0x000ea80000300a00 */
[----:B------:R-:W2:Y:S04]  /*6f0f0*/  LDL.LU.64 R26, [R1+0x5e40] ;  /* 0x005e4000011a7983 */ /* 0x000ea80000300a00 */
[----:B------:R-:W2:Y:S04]  /*6f100*/  LDL.LU.64 R2, [R1+0x5e38] ;  /* 0x005e380001027983 */ /* 0x000ea80000300a00 */
[----:B------:R-:W2:Y:S04]  /*6f110*/  LDL.LU.64 R64, [R1+0x5e30] ;  /* 0x005e300001407983 */ /* 0x000ea80000300a00 */
[----:B------:R-:W-:Y:S04]  /*6f120*/  @P5 STL [R1+0x3390], R4 ;  /* 0x0033900401005387 */ /* 0x000fe80000100800 */
[----:B------:R-:W-:Y:S04]  /*6f130*/  @P5 STL [R1+0x3394], R39 ;  /* 0x0033942701005387 */ /* 0x000fe80000100800 */
[----:B------:R-:W-:Y:S04]  /*6f140*/  @P5 STL [R1+0x3398], R38 ;  /* 0x0033982601005387 */ /* 0x000fe80000100800 */
[----:B------:R1:W-:Y:S04]  /*6f150*/  @P5 STL [R1+0x339c], R7 ;  /* 0x00339c0701005387 */ /* 0x0003e80000100800 */
[----:B------:R-:W2:Y:S04]  /*6f160*/  LDL.LU.64 R34, [R1+0x5e28] ;  /* 0x005e280001227983 */ /* 0x000ea80000300a00 */
[----:B------:R-:W2:Y:S04]  /*6f170*/  LDL.LU.64 R36, [R1+0x5e20] ;  /* 0x005e200001247983 */ /* 0x000ea80000300a00 */
[----:B------:R-:W2:Y:S04]  /*6f180*/  LDL.LU.64 R10, [R1+0x5e18] ;  /* 0x005e1800010a7983 */ /* 0x000ea80000300a00 */
[----:B------:R-:W2:Y:S01]  /*6f190*/  LDL.LU.64 R42, [R1+0x5e10] ;  /* 0x005e1000012a7983 */ /* 0x000ea20000300a00 */
[----:B------:R-:W-:Y:S01]  /*6f1a0*/  ISETP.GT.AND P4, PT, R93, 0x31, PT ;  /* 0x000000315d00780c */ /* 0x000fe20003f84270 */
[----:B0-----:R-:W-:-:S02]  /*6f1b0*/  IMAD.MOV.U32 R8, RZ, RZ, R45 ;  /* 0x000000ffff087224 */ /* 0x001fc400078e002d */
[----:B------:R-:W-:Y:S02]  /*6f1c0*/  IMAD.MOV.U32 R9, RZ, RZ, R92 ;  /* 0x000000ffff097224 */ /* 0x000fe400078e005c */
[----:B------:R-:W-:Y:S02]  /*6f1d0*/  IMAD.MOV.U32 R6, RZ, RZ, R82 ;  /* 0x000000ffff067224 */ /* 0x000fe400078e0052 */
[----:B-1----:R-:W-:Y:S01]  /*6f1e0*/  IMAD.MOV.U32 R7, RZ, RZ, R13 ;  /* 0x000000ffff077224 */ /* 0x002fe200078e000d */
[----:B------:R-:W-:-:S05]  /*6f1f0*/  ISETP.GT.AND P5, PT, R93, 0x32, PT ;  /* 0x000000325d00780c */ /* 0x000fca0003fa4270 */
[----:B----4-:R-:W4:Y:S04]  /*6f200*/  @P4 LDG.E.U16 R44, desc[UR6][R28.64] ;  /* 0x000000061c2c4981 */ /* 0x010f28000c1e1500 */
[----:B---3--:R0:W-:Y:S04]  /*6f210*/  @P3 STL [R1+0x3384], R0 ;  /* 0x0033840001003387 */ /* 0x0081e80000100800 */
[----:B0-----:R-:W3:Y:S04]  /*6f220*/  LDL R0, [R1+0x336c] ;  /* 0x00336c0001007983 */ /* 0x001ee80000100800 */
[----:B--2---:R-:W2:Y:S04]  /*6f230*/  @P4 LDG.E.U16 R41, desc[UR6][R8.64] ;  /* 0x0000000608294981 */ /* 0x004ea8000c1e1500 */
[----:B------:R0:W-:Y:S04]  /*6f240*/  @P3 STL [R1+0x338c], R5 ;  /* 0x00338c0501003387 */ /* 0x0001e80000100800 */
[----:B0-----:R-:W4:Y:S04]  /*6f250*/  LDL R5, [R1+0x3368] ;  /* 0x0033680001057983 */ /* 0x001f280000100800 */
[----:B------:R0:W-:Y:S04]  /*6f260*/  @P3 STL [R1+0x3388], R12 ;  /* 0x0033880c01003387 */ /* 0x0001e80000100800 */
[----:B0-----:R-:W4:Y:S04]  /*6f270*/  LDL R12, [R1+0x3364] ;  /* 0x00336400010c7983 */ /* 0x001f280000100800 */
[----:B------:R-:W4:Y:S04]  /*6f280*/  @P4 LDG.E.U16 R42, desc[UR6][R6.64] ;  /* 0x00000006062a4981 */ /* 0x000f28000c1e1500 */
[----:B------:R0:W-:Y:S04]  /*6f290*/  @P3 STL [R1+0x3380], R83 ;  /* 0x0033805301003387 */ /* 0x0001e80000100800 */
[----:B------:R-:W4:Y:S04]  /*6f2a0*/  LDL R45, [R1+0x3358] ;  /* 0x00335800012d7983 */ /* 0x000f280000100800 */
[----:B------:R-:W4:Y:S04]  /*6f2b0*/  LDL R92, [R1+0x335c] ;  /* 0x00335c00015c7983 */ /* 0x000f280000100800 */
[----:B------:R-:W4:Y:S04]  /*6f2c0*/  @P4 LDG.E.U16 R43, desc[UR6][R14.64] ;  /* 0x000000060e2b4981 */ /* 0x000f28000c1e1500 */
[----:B0-----:R-:W4:Y:S04]  /*6f2d0*/  LDL R83, [R1+0x3360] ;  /* 0x0033600001537983 */ /* 0x001f280000100800 */
[----:B------:R-:W-:Y:S04]  /*6f2e0*/  STL.64 [R1+0x20a8], R6 ;  /* 0x0020a80601007387 */ /* 0x000fe80000100a00 */
[----:B------:R0:W-:Y:S01]  /*6f2f0*/  STL.64 [R1+0x20b0], R8 ;  /* 0x0020b00801007387 */ /* 0x0001e20000100a00 */
[----:B------:R-:W-:-:S03]  /*6f300*/  ISETP.GT.AND P3, PT, R93, 0x33, PT ;  /* 0x000000335d00780c */ /* 0x000fc60003f64270 */
[----:B---3--:R-:W3:Y:S04]  /*6f310*/  @P5 LDG.E.U16 R0, desc[UR6][R74.64] ;  /* 0x000000064a005981 */ /* 0x008ee8000c1e1500 */
[----:B--2---:R-:W-:Y:S04]  /*6f320*/  STL [R1+0x4b80], R41 ;  /* 0x004b802901007387 */ /* 0x004fe80000100800 */
[----:B------:R-:W-:Y:S04]  /*6f330*/  STL.64 [R1+0x4e70], R40 ;  /* 0x004e702801007387 */ /* 0x000fe80000100a00 */
[----:B------:R-:W-:Y:S04]  /*6f340*/  STL [R1+0x4fe8], R40 ;  /* 0x004fe82801007387 */ /* 0x000fe80000100800 */
[----:B------:R-:W-:Y:S04]  /*6f350*/  STL [R1+0x4fd8], R41 ;  /* 0x004fd82901007387 */ /* 0x000fe80000100800 */
[----:B----4-:R-:W2:Y:S04]  /*6f360*/  @P5 LDG.E.U16 R5, desc[UR6][R76.64] ;  /* 0x000000064c055981 */ /* 0x010ea8000c1e1500 */
[----:B------:R-:W4:Y:S04]  /*6f370*/  @P5 LDG.E.U16 R12, desc[UR6][R16.64] ;  /* 0x00000006100c5981 */ /* 0x000f28000c1e1500 */
[----:B------:R-:W-:Y:S04]  /*6f380*/  STL [R1+0x4b84], R42 ;  /* 0x004b842a01007387 */ /* 0x000fe80000100800 */
[----:B------:R-:W2:Y:S04]  /*6f390*/  LDL.LU.64 R14, [R1+0x5e08] ;  /* 0x005e0800010e7983 */ /* 0x000ea80000300a00 */
[----:B0-----:R-:W2:Y:S04]  /*6f3a0*/  LDL R9, [R1+0x3350] ;  /* 0x0033500001097983 */ /* 0x001ea80000100800 */
[----:B------:R-:W4:Y:S04]  /*6f3b0*/  LDL R8, [R1+0x3354] ;  /* 0x0033540001087983 */ /* 0x000f280000100800 */
[----:B------:R-:W4:Y:S04]  /*6f3c0*/  @P3 LDG.E.U16 R45, desc[UR6][R52.64] ;  /* 0x00000006342d3981 */ /* 0x000f28000c1e1500 */
[----:B------:R-:W4:Y:S04]  /*6f3d0*/  LDL.LU R24, [R1+0x287c] ;  /* 0x00287c0001187983 */ /* 0x000f280000300800 */
[----:B------:R-:W4:Y:S04]  /*6f3e0*/  @P3 LDG.E.U16 R92, desc[UR6][R22.64] ;  /* 0x00000006165c3981 */ /* 0x000f28000c1e1500 */
[----:B------:R-:W4:Y:S04]  /*6f3f0*/  LDL.LU R25, [R1+0x28a8] ;  /* 0x0028a80001197983 */ /* 0x000f280000300800 */
[----:B------:R-:W4:Y:S04]  /*6f400*/  LDL.LU R6, [R1+0x2880] ;  /* 0x0028800001067983 */ /* 0x000f280000300800 */
[----:B------:R-:W4:Y:S04]  /*6f410*/  LDL.LU R38, [R1+0x28ac] ;  /* 0x0028ac0001267983 */ /* 0x000f280000300800 */
[----:B------:R-:W4:Y:S04]  /*6f420*/  LDL R13, [R1+0x334c] ;  /* 0x00334c00010d7983 */ /* 0x000f280000100800 */
[----:B------:R-:W4:Y:S04]  /*6f430*/  @P5 LDG.E.U16 R83, desc[UR6][R30.64] ;  /* 0x000000061e535981 */ /* 0x000f28000c1e1500 */
[----:B------:R-:W4:Y:S04]  /*6f440*/  LDL R82, [R1+0x3348] ;  /* 0x0033480001527983 */ /* 0x000f280000100800 */
[----:B------:R-:W-:Y:S04]  /*6f450*/  STL [R1+0x4b88], R43 ;  /* 0x004b882b01007387 */ /* 0x000fe80000100800 */
[----:B------:R-:W-:Y:S04]  /*6f460*/  STL.64 [R1+0x4e80], R42 ;  /* 0x004e802a01007387 */ /* 0x000fe80000100a00 */
[----:B------:R-:W-:Y:S04]  /*6f470*/  STL.64 [R1+0x4ef0], R42 ;  /* 0x004ef02a01007387 */ /* 0x000fe80000100a00 */
[----:B------:R-:W4:Y:S04]  /*6f480*/  LDL.LU.64 R28, [R1+0x5e00] ;  /* 0x005e0000011c7983 */ /* 0x000f280000300a00 */
[----:B------:R-:W-:Y:S04]  /*6f490*/  STL [R1+0x4b8c], R44 ;  /* 0x004b8c2c01007387 */ /* 0x000fe80000100800 */
[----:B------:R-:W4:Y:S04]  /*6f4a0*/  LDL.LU.64 R74, [R1+0x5df8] ;  /* 0x005df800014a7983 */ /* 0x000f280000300a00 */
[----:B---3--:R0:W-:Y:S04]  /*6f4b0*/  @P5 STL [R1+0x336c], R0 ;  /* 0x00336c0001005387 */ /* 0x0081e80000100800 */
[----:B0-----:R-:W3:Y:S04]  /*6f4c0*/  LDL R0, [R1+0x3344] ;  /* 0x0033440001007983 */ /* 0x001ee80000100800 */
[----:B------:R-:W3:Y:S04]  /*6f4d0*/  LDL.LU.64 R76, [R1+0x5df0] ;  /* 0x005df000014c7983 */ /* 0x000ee80000300a00 */
[----:B------:R-:W3:Y:S04]  /*6f4e0*/  LDL.LU.64 R16, [R1+0x5de8] ;  /* 0x005de80001107983 */ /* 0x000ee80000300a00 */
[----:B------:R-:W3:Y:S04]  /*6f4f0*/  LDL.LU.64 R30, [R1+0x5de0] ;  /* 0x005de000011e7983 */ /* 0x000ee80000300a00 */
[----:B------:R-:W3:Y:S04]  /*6f500*/  LDL R7, [R1+0x3340] ;  /* 0x0033400001077983 */ /* 0x000ee80000100800 */
[----:B--2---:R-:W2:Y:S04]  /*6f510*/  @P3 LDG.E.U16 R9, desc[UR6][R66.64] ;  /* 0x0000000642093981 */ /* 0x004ea8000c1e1500 */
[----:B----4-:R-:W4:Y:S04]  /*6f520*/  @P3 LDG.E.U16 R8, desc[UR6][R46.64] ;  /* 0x000000062e083981 */ /* 0x010f28000c1e1500 */
[----:B------:R-:W-:Y:S04]  /*6f530*/  @P5 STL [R1+0x3360], R83 ;  /* 0x0033605301005387 */ /* 0x000fe80000100800 */
[----:B------:R-:W-:Y:S04]  /*6f540*/  @P5 STL [R1+0x3364], R12 ;  /* 0x0033640c01005387 */ /* 0x000fe80000100800 */
[----:B------:R0:W-:Y:S04]  /*6f550*/  @P5 STL [R1+0x3368], R5 ;  /* 0x0033680501005387 */ /* 0x0001e80000100800 */
[----:B------:R-:W4:Y:S04]  /*6f560*/  LDL.LU.64 R22, [R1+0x5dd8] ;  /* 0x005dd80001167983 */ /* 0x000f280000300a00 */
[----:B------:R-:W4:Y:S04]  /*6f570*/  LDL.LU R52, [R1+0x5dd0] ;  /* 0x005dd00001347983 */ /* 0x000f280000300800 */
[----:B------:R1:W-:Y:S04]  /*6f580*/  @P3 STL [R1+0x3358], R45 ;  /* 0x0033582d01003387 */ /* 0x0003e80000100800 */
[----:B------:R-:W4:Y:S04]  /*6f590*/  LDL R41, [R1+0x3330] ;  /* 0x0033300001297983 */ /* 0x000f280000100800 */
[----:B------:R-:W4:Y:S04]  /*6f5a0*/  LDL R43, [R1+0x3334] ;  /* 0x00333400012b7983 */ /* 0x000f280000100800 */
[----:B------:R-:W4:Y:S04]  /*6f5b0*/  LDL R42, [R1+0x3338] ;  /* 0x00333800012a7983 */ /* 0x000f280000100800 */
[----:B------:R-:W4:Y:S04]  /*6f5c0*/  LDL R4, [R1+0x3324] ;  /* 0x0033240001047983 */ /* 0x000f280000100800 */
[----:B0-----:R-:W4:Y:S04]  /*6f5d0*/  LDL R5, [R1+0x3320] ;  /* 0x0033200001057983 */ /* 0x001f280000100800 */
[----:B------:R-:W4:Y:S04]  /*6f5e0*/  LDL R39, [R1+0x3328] ;  /* 0x0033280001277983 */ /* 0x000f280000100800 */
[----:B------:R-:W4:Y:S04]  /*6f5f0*/  LDL R40, [R1+0x332c] ;  /* 0x00332c0001287983 */ /* 0x000f280000100800 */
[----:B-1----:R-:W4:Y:S04]  /*6f600*/  LDL R45, [R1+0x333c] ;  /* 0x00333c00012d7983 */ /* 0x002f280000100800 */
[----:B------:R-:W4:Y:S04]  /*6f610*/  LDL.LU R12, [R1+0x28b4] ;  /* 0x0028b400010c7983 */ /* 0x000f280000300800 */
[----:B------:R-:W4:Y:S01]  /*6f620*/  LDL.LU R83, [R1+0x28e0] ;  /* 0x0028e00001537983 */ /* 0x000f220000300800 */
[----:B------:R-:W-:-:S03]  /*6f630*/  ISETP.GT.AND P4, PT, R93, 0x34, PT ;  /* 0x000000345d00780c */ /* 0x000fc60003f84270 */
[----:B------:R0:W-:Y:S01]  /*6f640*/  @P3 STL [R1+0x335c], R92 ;  /* 0x00335c5c01003387 */ /* 0x0001e20000100800 */
[----:B------:R-:W-:-:S03]  /*6f650*/  ISETP.GT.AND P5, PT, R93, 0x35, PT ;  /* 0x000000355d00780c */ /* 0x000fc60003fa4270 */
[----:B0-----:R-:W4:Y:S04]  /*6f660*/  LDL.LU R92, [R1+0x28b8] ;  /* 0x0028b800015c7983 */ /* 0x001f280000300800 */
[----:B------:R-:W4:Y:S04]  /*6f670*/  LDL.LU R53, [R1+0x28e4] ;  /* 0x0028e40001357983 */ /* 0x000f280000300800 */
[----:B------:R-:W4:Y:S04]  /*6f680*/  LDL.LU.64 R46, [R1+0x5dc8] ;  /* 0x005dc800012e7983 */ /* 0x000f280000300a00 */
[----:B------:R-:W4:Y:S04]  /*6f690*/  LDL.LU.64 R66, [R1+0x5dc0] ;  /* 0x005dc00001427983 */ /* 0x000f280000300a00 */
[----:B---3--:R-:W3:Y:S04]  /*6f6a0*/  @P4 LDG.E.U16 R0, desc[UR6][R68.64] ;  /* 0x0000000644004981 */ /* 0x008ee8000c1e1500 */
[----:B------:R-:W3:Y:S04]  /*6f6b0*/  @P4 LDG.E.U16 R7, desc[UR6][R84.64] ;  /* 0x0000000654074981 */ /* 0x000ee8000c1e1500 */
[----:B--2---:R0:W-:Y:S04]  /*6f6c0*/  @P3 STL [R1+0x3350], R9 ;  /* 0x0033500901003387 */ /* 0x0041e80000100800 */
[----:B----4-:R1:W-:Y:S01]  /*6f6d0*/  @P3 STL [R1+0x3354], R8 ;  /* 0x0033540801003387 */ /* 0x0103e20000100800 */
[----:B0-----:R-:W-:Y:S01]  /*6f6e0*/  IMAD.MOV.U32 R9, RZ, RZ, R24 ;  /* 0x000000ffff097224 */ /* 0x001fe200078e0018 */
[----:B-1----:R-:W-:Y:S01]  /*6f6f0*/  MOV R8, R25 ;  /* 0x0000001900087202 */ /* 0x002fe20000000f00 */
[----:B------:R-:W-:-:S02]  /*6f700*/  IMAD.MOV.U32 R24, RZ, RZ, R38 ;  /* 0x000000ffff187224 */ /* 0x000fc400078e0026 */
[----:B------:R-:W-:Y:S01]  /*6f710*/  IMAD.MOV.U32 R25, RZ, RZ, R6 ;  /* 0x000000ffff197224 */ /* 0x000fe200078e0006 */
[----:B------:R-:W2:Y:S04]  /*6f720*/  @P5 LDG.E.U16 R41, desc[UR6][R78.64] ;  /* 0x000000064e295981 */ /* 0x000ea8000c1e1500 */
[----:B------:R-:W4:Y:S04]  /*6f730*/  @P4 LDG.E.U16 R13, desc[UR6][R24.64] ;  /* 0x00000006180d4981 */ /* 0x000f28000c1e1500 */
[----:B------:R-:W2:Y:S01]  /*6f740*/  @P4 LDG.E.U16 R82, desc[UR6][R8.64] ;  /* 0x0000000608524981 */ /* 0x000ea2000c1e1500 */
[----:B------:R-:W-:-:S03]  /*6f750*/  ISETP.GT.AND P3, PT, R93, 0x36, PT ;  /* 0x000000365d00780c */ /* 0x000fc60003f64270 */
[----:B------:R-:W2:Y:S04]  /*6f760*/  @P5 LDG.E.U16 R43, desc[UR6][R80.64] ;  /* 0x00000006502b5981 */ /* 0x000ea8000c1e1500 */
[----:B------:R-:W3:Y:S04]  /*6f770*/  @P5 LDG.E.U16 R45, desc[UR6][R48.64] ;  /* 0x00000006302d5981 */ /* 0x000ee8000c1e1500 */
[----:B------:R-:W3:Y:S04]  /*6f780*/  @P5 LDG.E.U16 R42, desc[UR6][R90.64] ;  /* 0x000000065a2a5981 */ /* 0x000ee8000c1e1500 */
[----:B------:R0:W-:Y:S04]  /*6f790*/  STL.64 [R1+0x2050], R24 ;  /* 0x0020501801007387 */ /* 0x0001e80000100a00 */
[----:B------:R1:W-:Y:S04]  /*6f7a0*/  STL.64 [R1+0x2048], R8 ;  /* 0x0020480801007387 */ /* 0x0003e80000100a00 */
[----:B------:R-:W3:Y:S04]  /*6f7b0*/  @P3 LDG.E.U16 R5, desc[UR6][R18.64] ;  /* 0x0000000612053981 */ /* 0x000ee8000c1e1500 */
[----:B------:R-:W3:Y:S04]  /*6f7c0*/  @P3 LDG.E.U16 R4, desc[UR6][R70.64] ;  /* 0x0000000646043981 */ /* 0x000ee8000c1e1500 */
[----:B------:R-:W3:Y:S04]  /*6f7d0*/  @P3 LDG.E.U16 R39, desc[UR6][R60.64] ;  /* 0x000000063c273981 */ /* 0x000ee8000c1e1500 */
[----:B------:R-:W3:Y:S04]  /*6f7e0*/  @P3 LDG.E.U16 R40, desc[UR6][R58.64] ;  /* 0x000000063a283981 */ /* 0x000ee8000c1e1500 */
[----:B0-----:R-:W3:Y:S04]  /*6f7f0*/  LDL R25, [R1+0x3310] ;  /* 0x0033100001197983 */ /* 0x001ee80000100800 */
[----:B------:R-:W3:Y:S04]  /*6f800*/  LDL R24, [R1+0x3314] ;  /* 0x0033140001187983 */ /* 0x000ee80000100800 */
[----:B-1----:R-:W3:Y:S04]  /*6f810*/  LDL R9, [R1+0x3318] ;  /* 0x0033180001097983 */ /* 0x002ee80000100800 */
[----:B------:R-:W3:Y:S04]  /*6f820*/  LDL R8, [R1+0x331c] ;  /* 0x00331c0001087983 */ /* 0x000ee80000100800 */
[----:B------:R-:W3:Y:S04]  /*6f830*/  LDL.LU.64 R68, [R1+0x5db8] ;  /* 0x005db80001447983 */ /* 0x000ee80000300a00 */
[----:B------:R-:W3:Y:S04]  /*6f840*/  LDL R38, [R1+0x330c] ;  /* 0x00330c0001267983 */ /* 0x000ee80000100800 */
[----:B----4-:R0:W-:Y:S04]  /*6f850*/  @P4 STL [R1+0x334c], R13 ;  /* 0x00334c0d01004387 */ /* 0x0101e80000100800 */
[----:B0-----:R-:W4:Y:S04]  /*6f860*/  LDL R13, [R1+0x3308] ;  /* 0x00330800010d7983 */ /* 0x001f280000100800 */
[----:B--2---:R0:W-:Y:S04]  /*6f870*/  @P4 STL [R1+0x3348], R82 ;  /* 0x0033485201004387 */ /* 0x0041e80000100800 */
[----:B0-----:R-:W2:Y:S04]  /*6f880*/  LDL R82, [R1+0x3304] ;  /* 0x0033040001527983 */ /* 0x001ea80000100800 */
[----:B---3--:R0:W-:Y:S04]  /*6f890*/  @P4 STL [R1+0x3344], R0 ;  /* 0x0033440001004387 */ /* 0x0081e80000100800 */
[----:B0-----:R-:W3:Y:S04]  /*6f8a0*/  LDL R0, [R1+0x3300] ;  /* 0x0033000001007983 */ /* 0x001ee80000100800 */
[----:B------:R-:W3:Y:S04]  /*6f8b0*/  LDL.LU.64 R84, [R1+0x5db0] ;  /* 0x005db00001547983 */ /* 0x000ee80000300a00 */
[----:B------:R0:W-:Y:S01]  /*6f8c0*/  @P4 STL [R1+0x3340], R7 ;  /* 0x0033400701004387 */ /* 0x0001e20000100800 */
[----:B------:R-:W-:-:S03]  /*6f8d0*/  ISETP.GT.AND P4, PT, R93, 0x37, PT ;  /* 0x000000375d00780c */ /* 0x000fc60003f84270 */
[----:B0-----:R-:W3:Y:S04]  /*6f8e0*/  LDL.64 R6, [R1+0x1fb0] ;  /* 0x001fb00001067983 */ /* 0x001ee80000100a00 */
[----:B------:R-:W3:Y:S04]  /*6f8f0*/  LDL.LU.64 R48, [R1+0x5da8] ;  /* 0x005da80001307983 */ /* 0x000ee80000300a00 */
[----:B------:R0:W-:Y:S04]  /*6f900*/  @P5 STL [R1+0x333c], R45 ;  /* 0x00333c2d01005387 */ /* 0x0001e80000100800 */
[----:B------:R-:W3:Y:S04]  /*6f910*/  @P4 LDG.E.U16 R25, desc[UR6][R54.64] ;  /* 0x0000000636194981 */ /* 0x000ee8000c1e1500 */
[----:B------:R-:W3:Y:S04]  /*6f920*/  @P4 LDG.E.U16 R24, desc[UR6][R56.64] ;  /* 0x0000000638184981 */ /* 0x000ee8000c1e1500 */
[----:B0-----:R-:W3:Y:S04]  /*6f930*/  LDL.LU R45, [R1+0x5da0] ;  /* 0x005da000012d7983 */ /* 0x001ee80000300800 */
[----:B------:R-:W3:Y:S04]  /*6f940*/  LDL.LU.64 R90, [R1+0x5d98] ;  /* 0x005d9800015a7983 */ /* 0x000ee80000300a00 */
[----:B------:R-:W3:Y:S04]  /*6f950*/  LDL.LU.64 R80, [R1+0x5d90] ;  /* 0x005d900001507983 */ /* 0x000ee80000300a00 */
[----:B------:R-:W3:Y:S04]  /*6f960*/  LDL.LU.64 R78, [R1+0x5d88] ;  /* 0x005d8800014e7983 */ /* 0x000ee80000300a00 */
[----:B------:R0:W-:Y:S04]  /*6f970*/  @P5 STL [R1+0x3330], R41 ;  /* 0x0033302901005387 */ /* 0x0001e80000100800 */
[----:B------:R-:W-:Y:S04]  /*6f980*/  @P5 STL [R1+0x3334], R43 ;  /* 0x0033342b01005387 */ /* 0x000fe80000100800 */
[----:B------:R1:W-:Y:S04]  /*6f990*/  @P5 STL [R1+0x3338], R42 ;  /* 0x0033382a01005387 */ /* 0x0003e80000100800 */
[----:B------:R-:W3:Y:S04]  /*6f9a0*/  LDL.LU.64 R58, [R1+0x5d80] ;  /* 0x005d8000013a7983 */ /* 0x000ee80000300a00 */
[----:B------:R-:W3:Y:S04]  /*6f9b0*/  LDL.LU.64 R60, [R1+0x5d78] ;  /* 0x005d7800013c7983 */ /* 0x000ee80000300a00 */
[----:B------:R-:W3:Y:S04]  /*6f9c0*/  LDL.LU.64 R70, [R1+0x5d70] ;  /* 0x005d700001467983 */ /* 0x000ee80000300a00 */
[----:B------:R-:W3:Y:S04]  /*6f9d0*/  LDL.LU.64 R18, [R1+0x5d68] ;  /* 0x005d680001127983 */ /* 0x000ee80000300a00 */
[----:B------:R-:W-:Y:S04]  /*6f9e0*/  @P3 STL [R1+0x3320], R5 ;  /* 0x0033200501003387 */ /* 0x000fe80000100800 */
[----:B------:R-:W-:Y:S04]  /*6f9f0*/  @P3 STL [R1+0x3324], R4 ;  /* 0x0033240401003387 */ /* 0x000fe80000100800 */
[----:B------:R-:W-:Y:S04]  /*6fa00*/  @P3 STL [R1+0x3328], R39 ;  /* 0x0033282701003387 */ /* 0x000fe80000100800 */
[----:B------:R1:W-:Y:S01]  /*6fa10*/  @P3 STL [R1+0x332c], R40 ;  /* 0x00332c2801003387 */ /* 0x0003e20000100800 */
[----:B0-----:R-:W-:-:S02]  /*6fa20*/  IMAD.MOV.U32 R41, RZ, RZ, R12 ;  /* 0x000000ffff297224 */ /* 0x001fc400078e000c */
[----:B-1----:R-:W-:Y:S02]  /*6fa30*/  IMAD.MOV.U32 R42, RZ, RZ, R53 ;  /* 0x000000ffff2a7224 */ /* 0x002fe400078e0035 */
[----:B------:R-:W-:-:S05]  /*6fa40*/  IMAD.MOV.U32 R43, RZ, RZ, R92 ;  /* 0x000000ffff2b7224 */ /* 0x000fca00078e005c */
[----:B------:R-:W3:Y:S01]  /*6fa50*/  @P4 LDG.E.U16 R8, desc[UR6][R42.64] ;  /* 0x000000062a084981 */ /* 0x000ee2000c1e1500 */
[C---:B------:R-:W-:Y:S01]  /*6fa60*/  ISETP.GT.AND P5, PT, R93.reuse, 0x38, PT ;  /* 0x000000385d00780c */ /* 0x040fe20003fa4270 */
[----:B------:R-:W-:Y:S02]  /*6fa70*/  IMAD.MOV.U32 R40, RZ, RZ, R83 ;  /* 0x000000ffff287224 */ /* 0x000fe400078e0053 */
[----:B------:R-:W3:Y:S04]  /*6fa80*/  LDL.LU R4, [R1+0x28ec] ;  /* 0x0028ec0001047983 */ /* 0x000ee80000300800 */
[----:B------:R-:W3:Y:S04]  /*6fa90*/  LDL.LU R5, [R1+0x2918] ;  /* 0x0029180001057983 */ /* 0x000ee80000300800 */
[----:B------:R-:W3:Y:S04]  /*6faa0*/  @P4 LDG.E.U16 R9, desc[UR6][R40.64] ;  /* 0x0000000628094981 */ /* 0x000ee8000c1e1500 */
[----:B------:R-:W-:Y:S04]  /*6fab0*/  STL.64 [R1+0x1fe8], R40 ;  /* 0x001fe82801007387 */ /* 0x000fe80000100a00 */
[----:B------:R-:W-:Y:S04]  /*6fac0*/  STL.64 [R1+0x1ff0], R42 ;  /* 0x001ff02a01007387 */ /* 0x000fe80000100a00 */
[----:B------:R-:W3:Y:S04]  /*6fad0*/  LDL.LU R39, [R1+0x28f0] ;  /* 0x0028f00001277983 */ /* 0x000ee80000300800 */
[----:B------:R-:W3:Y:S04]  /*6fae0*/  LDL.LU R12, [R1+0x291c] ;  /* 0x00291c00010c7983 */ /* 0x000ee80000300800 */
[----:B------:R-:W3:Y:S04]  /*6faf0*/  LDL R83, [R1+0x32ec] ;  /* 0x0032ec0001537983 */ /* 0x000ee80000100800 */
[----:B------:R-:W3:Y:S04]  /*6fb00*/  LDL R92, [R1+0x32e8] ;  /* 0x0032e800015c7983 */ /* 0x000ee80000100800 */
[----:B------:R-:W3:Y:S04]  /*6fb10*/  LDL R53, [R1+0x32e4] ;  /* 0x0032e40001357983 */ /* 0x000ee80000100800 */
[----:B------:R-:W3:Y:S04]  /*6fb20*/  LDL.LU.64 R56, [R1+0x5d60] ;  /* 0x005d600001387983 */ /* 0x000ee80000300a00 */
[----:B------:R-:W3:Y:S04]  /*6fb30*/  LDL.LU.64 R54, [R1+0x5d58] ;  /* 0x005d580001367983 */ /* 0x000ee80000300a00 */
[----:B------:R-:W3:Y:S04]  /*6fb40*/  @P5 LDG.E.U16 R38, desc[UR6][R32.64] ;  /* 0x0000000620265981 */ /* 0x000ee8000c1e1500 */
[----:B----4-:R-:W4:Y:S04]  /*6fb50*/  @P5 LDG.E.U16 R13, desc[UR6][R72.64] ;  /* 0x00000006480d5981 */ /* 0x010f28000c1e1500 */
[----:B--2---:R-:W2:Y:S04]  /*6fb60*/  @P5 LDG.E.U16 R82, desc[UR6][R50.64] ;  /* 0x0000000632525981 */ /* 0x004ea8000c1e1500 */
[----:B---3--:R-:W3:Y:S04]  /*6fb70*/  @P5 LDG.E.U16 R0, desc[UR6][R86.64] ;  /* 0x0000000656005981 */ /* 0x008ee8000c1e1500 */
[----:B------:R-:W-:Y:S04]  /*6fb80*/  @P4 STL [R1+0x3310], R25 ;  /* 0x0033101901004387 */ /* 0x000fe80000100800 */
[----:B------:R-:W-:Y:S04]  /*6fb90*/  @P4 STL [R1+0x3314], R24 ;  /* 0x0033141801004387 */ /* 0x000fe80000100800 */
[----:B------:R-:W-:Y:S04]  /*6fba0*/  @P4 STL [R1+0x3318], R9 ;  /* 0x0033180901004387 */ /* 0x000fe80000100800 */
[----:B------:R-:W-:Y:S04]  /*6fbb0*/  @P4 STL [R1+0x331c], R8 ;  /* 0x00331c0801004387 */ /* 0x000fe80000100800 */
[----:B------:R-:W4:Y:S04]  /*6fbc0*/  LDL.LU.64 R32, [R1+0x5d50] ;  /* 0x005d500001207983 */ /* 0x000f280000300a00 */
[----:B------:R-:W4:Y:S04]  /*6fbd0*/  LDL.LU.64 R72, [R1+0x5d48] ;  /* 0x005d480001487983 */ /* 0x000f280000300a00 */
[----:B------:R-:W4:Y:S01]  /*6fbe0*/  LDL.LU.64 R50, [R1+0x5d40] ;  /* 0x005d400001327983 */ /* 0x000f220000300a00 */
[----:B------:R-:W-:-:S02]  /*6fbf0*/  ISETP.GT.AND P3, PT, R93, 0x39, PT ;  /* 0x000000395d00780c */ /* 0x000fc40003f64270 */
[----:B------:R-:W-:Y:S02]  /*6fc00*/  ISETP.GT.AND P4, PT, R93, 0x3a, PT ;  /* 0x0000003a5d00780c */ /* 0x000fe40003f84270 */
[-C--:B------:R-:W-:Y:S01]  /*6fc10*/  LOP3.LUT R5, R5, R4.reuse, RZ, 0x3c, !PT ;  /* 0x0000000405057212 */ /* 0x080fe200078e3cff */
[----:B------:R-:W4:Y:S08]  /*6fc20*/  LDL.LU.64 R86, [R1+0x5d38] ;  /* 0x005d380001567983 */ /* 0x000f300000300a00 */
[----:B------:R0:W4:Y:S04]  /*6fc30*/  @P3 LDG.E.U16 R45, desc[UR6][R6.64] ;  /* 0x00000006062d3981 */ /* 0x000128000c1e1500 */
[----:B------:R-:W4:Y:S01]  /*6fc40*/  @P3 LDG.E.U16 R52, desc[UR6][R62.64] ;  /* 0x000000063e343981 */ /* 0x000f22000c1e1500 */
[----:B------:R-:W-:-:S03]  /*6fc50*/  LOP3.LUT R4, R5, R4, RZ, 0x3c, !PT ;  /* 0x0000000405047212 */ /* 0x000fc600078e3cff */
[----:B------:R-:W4:Y:S01]  /*6fc60*/  @P4 LDG.E.U16 R53, desc[UR6][R26.64] ;  /* 0x000000061a354981 */ /* 0x000f22000c1e1500 */
[----:B------:R-:W-:Y:S01]  /*6fc70*/  LOP3.LUT R5, R5, R4, RZ, 0x3c, !PT ;  /* 0x0000000405057212 */ /* 0x000fe200078e3cff */
[----:B0-----:R-:W-:Y:S02]  /*6fc80*/  IMAD.MOV.U32 R6, RZ, RZ, R12 ;  /* 0x000000ffff067224 */ /* 0x001fe400078e000c */
[----:B------:R-:W-:Y:S02]  /*6fc90*/  IMAD.MOV.U32 R7, RZ, RZ, R39 ;  /* 0x000000ffff077224 */ /* 0x000fe400078e0027 */
[----:B------:R-:W4:Y:S04]  /*6fca0*/  @P4 LDG.E.U16 R92, desc[UR6][R4.64] ;  /* 0x00000006045c4981 */ /* 0x000f28000c1e1500 */
[----:B------:R-:W4:Y:S04]  /*6fcb0*/  @P4 LDG.E.U16 R83, desc[UR6][R6.64] ;  /* 0x0000000606534981 */ /* 0x000f28000c1e1500 */
[----:B---3--:R-:W-:Y:S04]  /*6fcc0*/  @P5 STL [R1+0x3300], R0 ;  /* 0x0033000001005387 */ /* 0x008fe80000100800 */
[----:B--2---:R0:W-:Y:S04]  /*6fcd0*/  @P5 STL [R1+0x3304], R82 ;  /* 0x0033045201005387 */ /* 0x0041e80000100800 */
[----:B----4-:R1:W-:Y:S04]  /*6fce0*/  @P5 STL [R1+0x3308], R13 ;  /* 0x0033080d01005387 */ /* 0x0103e80000100800 */
[----:B------:R-:W-:Y:S04]  /*6fcf0*/  @P5 STL [R1+0x330c], R38 ;  /* 0x00330c2601005387 */ /* 0x000fe80000100800 */
[----:B0-----:R-:W2:Y:S04]  /*6fd00*/  LDL R82, [R1+0x32dc] ;  /* 0x0032dc0001527983 */ /* 0x001ea80000100800 */
[----:B-1----:R-:W3:Y:S04]  /*6fd10*/  LDL R13, [R1+0x32e0] ;  /* 0x0032e000010d7983 */ /* 0x002ee80000100800 */
[----:B------:R-:W4:Y:S04]  /*6fd20*/  @P3 LDG.E.U16 R50, desc[UR6][R20.64] ;  /* 0x0000000614323981 */ /* 0x000f28000c1e1500 */
[----:B------:R-:W2:Y:S04]  /*6fd30*/  @P3 LDG.E.U16 R51, desc[UR6][R88.64] ;  /* 0x0000000658333981 */ /* 0x000ea8000c1e1500 */
[----:B------:R-:W-:Y:S04]  /*6fd40*/  STL [R1+0x4b90], R45 ;  /* 0x004b902d01007387 */ /* 0x000fe80000100800 */
[----:B------:R-:W-:Y:S04]  /*6fd50*/  STL.64 [R1+0x4f00], R44 ;  /* 0x004f002c01007387 */ /* 0x000fe80000100a00 */
[----:B------:R-:W2:Y:S04]  /*6fd60*/  LDL.LU.64 R20, [R1+0x5d30] ;  /* 0x005d300001147983 */ /* 0x000ea80000300a00 */
[----:B------:R-:W2:Y:S04]  /*6fd70*/  LDL R0, [R1+0x32d8] ;  /* 0x0032d80001007983 */ /* 0x000ea80000100800 */
[----:B---3--:R-:W3:Y:S04]  /*6fd80*/  @P4 LDG.E.U16 R13, desc[UR6][R2.64] ;  /* 0x00000006020d4981 */ /* 0x008ee8000c1e1500 */
[----:B----4-:R-:W-:Y:S04]  /*6fd90*/  STL [R1+0x4b94], R50 ;  /* 0x004b943201007387 */ /* 0x010fe80000100800 */
[----:B------:R-:W-:Y:S04]  /*6fda0*/  STL [R1+0x4f18], R50 ;  /* 0x004f183201007387 */ /* 0x000fe80000100800 */
[----:B------:R-:W-:Y:S04]  /*6fdb0*/  STL [R1+0x4f58], R50 ;  /* 0x004f583201007387 */ /* 0x000fe80000100800 */
[----:B------:R-:W4:Y:S04]  /*6fdc0*/  LDL.LU.64 R88, [R1+0x5d28] ;  /* 0x005d280001587983 */ /* 0x000f280000300a00 */
[----:B--2---:R-:W-:Y:S04]  /*6fdd0*/  STL [R1+0x4b98], R51 ;  /* 0x004b983301007387 */ /* 0x004fe80000100800 */
[----:B------:R-:W-:Y:S04]  /*6fde0*/  STL.64 [R1+0x4f90], R50 ;  /* 0x004f903201007387 */ /* 0x000fe80000100a00 */
[----:B------:R-:W2:Y:S04]  /*6fdf0*/  LDL.LU.64 R62, [R1+0x5d20] ;  /* 0x005d2000013e7983 */ /* 0x000ea80000300a00 */
[----:B------:R-:W-:Y:S04]  /*6fe00*/  STL [R1+0x4b9c], R52 ;  /* 0x004b9c3401007387 */ /* 0x000fe80000100800 */
[----:B------:R-:W-:Y:S04]  /*6fe10*/  STL.64 [R1+0x1f90], R6 ;  /* 0x001f900601007387 */ /* 0x000fe80000100a00 */
[----:B------:R-:W-:Y:S04]  /*6fe20*/  STL.64 [R1+0x1f88], R4 ;  /* 0x001f880401007387 */ /* 0x000fe80000100a00 */
[----:B------:R-:W2:Y:S04]  /*6fe30*/  LDL R26, [R1+0x32d4] ;  /* 0x0032d400011a7983 */ /* 0x000ea80000100800 */
[----:B------:R-:W4:Y:S04]  /*6fe40*/  LDL R27, [R1+0x32d0] ;  /* 0x0032d000011b7983 */ /* 0x000f280000100800 */
[----:B------:R0:W-:Y:S04]  /*6fe50*/  @P4 STL [R1+0x32ec], R83 ;  /* 0x0032ec5301004387 */ /* 0x0001e80000100800 */
[----:B0-----:R-:W4:Y:S04]  /*6fe60*/  LDL R83, [R1+0x32cc] ;  /* 0x0032cc0001537983 */ /* 0x001f280000100800 */
[----:B------:R0:W-:Y:S04]  /*6fe70*/  @P4 STL [R1+0x32e8], R92 ;  /* 0x0032e85c01004387 */ /* 0x0001e80000100800 */
[----:B0-----:R-:W4:Y:S04]  /*6fe80*/  LDL R92, [R1+0x32c8] ;  /* 0x0032c800015c7983 */ /* 0x001f280000100800 */
[----:B------:R0:W-:Y:S04]  /*6fe90*/  @P4 STL [R1+0x32e4], R53 ;  /* 0x0032e43501004387 */ /* 0x0001e80000100800 */
[----:B------:R-:W4:Y:S04]  /*6fea0*/  LDL R50, [R1+0x32c0] ;  /* 0x0032c00001327983 */ /* 0x000f280000100800 */
[----:B0-----:R-:W4:Y:S04]  /*6feb0*/  LDL R53, [R1+0x32c4] ;  /* 0x0032c40001357983 */ /* 0x001f280000100800 */
[----:B------:R-:W4:Y:S04]  /*6fec0*/  LDL.LU R51, [R1+0x2924] ;  /* 0x0029240001337983 */ /* 0x000f280000300800 */
[----:B------:R-:W4:Y:S04]  /*6fed0*/  LDL.LU R44, [R1+0x2950] ;  /* 0x00295000012c7983 */ /* 0x000f280000300800 */
[----:B------:R-:W4:Y:S04]  /*6fee0*/  LDL.LU R38, [R1+0x2928] ;  /* 0x0029280001267983 */ /* 0x000f280000300800 */
[----:B------:R-:W4:Y:S04]  /*6fef0*/  LDL.LU R39, [R1+0x2954] ;  /* 0x0029540001277983 */ /* 0x000f280000300800 */
[----:B------:R-:W4:Y:S01]  /*6ff00*/  LDL R4, [R1+0x32bc] ;  /* 0x0032bc0001047983 */ /* 0x000f220000100800 */
[----:B------:R-:W-:-:S02]  /*6ff10*/  ISETP.GT.AND P5, PT, R93, 0x3b, PT ;  /* 0x0000003b5d00780c */ /* 0x000fc40003fa4270 */
[C---:B------:R-:W-:Y:S01]  /*6ff20*/  ISETP.GT.AND P3, PT, R93.reuse, 0x3c, PT ;  /* 0x0000003c5d00780c */ /* 0x040fe20003f64270 */
[----:B------:R-:W4:Y:S10]  /*6ff30*/  LDL.LU.64 R2, [R1+0x5d18] ;  /* 0x005d180001027983 */ /* 0x000f340000300a00 */
[----:B------:R-:W4:Y:S04]  /*6ff40*/  @P5 LDG.E.U16 R82, desc[UR6][R64.64] ;  /* 0x0000000640525981 */ /* 0x000f28000c1e1500 */
[----:B------:R-:W4:Y:S04]  /*6ff50*/  @P5 LDG.E.U16 R0, desc[UR6][R34.64] ;  /* 0x0000000622005981 */ /* 0x000f28000c1e1500 */
[----:B---3--:R0:W-:Y:S04]  /*6ff60*/  @P4 STL [R1+0x32e0], R13 ;  /* 0x0032e00d01004387 */ /* 0x0081e80000100800 */
[----:B------:R-:W3:Y:S04]  /*6ff70*/  LDL.LU.64 R64, [R1+0x5d10] ;  /* 0x005d100001407983 */ /* 0x000ee80000300a00 */
[----:B------:R-:W3:Y:S04]  /*6ff80*/  LDL R43, [R1+0x32b0] ;  /* 0x0032b000012b7983 */ /* 0x000ee80000100800 */
[----:B------:R-:W3:Y:S04]  /*6ff90*/  LDL R42, [R1+0x32b4] ;  /* 0x0032b400012a7983 */ /* 0x000ee80000100800 */
[----:B------:R-:W3:Y:S04]  /*6ffa0*/  LDL R45, [R1+0x32b8] ;  /* 0x0032b800012d7983 */ /* 0x000ee80000100800 */
[----:B------:R-:W3:Y:S04]  /*6ffb0*/  LDL.LU.64 R34, [R1+0x5d08] ;  /* 0x005d080001227983 */ /* 0x000ee80000300a00 */
[----:B------:R-:W3:Y:S04]  /*6ffc0*/  LDL R9, [R1+0x32a0] ;  /* 0x0032a00001097983 */ /* 0x000ee80000100800 */
[----:B------:R-:W3:Y:S04]  /*6ffd0*/  LDL R8, [R1+0x32a4] ;  /* 0x0032a40001087983 */ /* 0x000ee80000100800 */
[----:B------:R-:W3:Y:S04]  /*6ffe0*/  LDL R40, [R1+0x32a8] ;  /* 0x0032a80001287983 */ /* 0x000ee80000100800 */
[----:B------:R-:W3:Y:S04]  /*6fff0*/  LDL R41, [R1+0x32ac] ;  /* 0x0032ac0001297983 */ /* 0x000ee80000100800 */
[----:B------:R-:W3:Y:S04]  /*70000*/  LDL R7, [R1+0x3290] ;  /* 0x0032900001077983 */ /* 0x000ee80000100800 */
[----:B------:R-:W3:Y:S01]  /*70010*/  LDL R6, [R1+0x3294] ;  /* 0x0032940001067983 */ /* 0x000ee20000100800 */
[----:B------:R-:W-:-:S03]  /*70020*/  ISETP.GT.AND P4, PT, R93, 0x3d, PT ;  /* 0x0000003d5d00780c */ /* 0x000fc60003f84270 */
[----:B------:R-:W3:Y:S04]  /*70030*/  LDL R24, [R1+0x329c] ;  /* 0x00329c0001187983 */ /* 0x000ee80000100800 */
[----:B------:R-:W3:Y:S04]  /*70040*/  LDL R25, [R1+0x3298] ;  /* 0x0032980001197983 */ /* 0x000ee80000100800 */
[----:B------:R-:W3:Y:S04]  /*70050*/  LDL.LU R5, [R1+0x295c] ;  /* 0x00295c0001057983 */ /* 0x000ee80000300800 */
[----:B------:R-:W3:Y:S04]  /*70060*/  LDL.LU R12, [R1+0x2988] ;  /* 0x00298800010c7983 */ /* 0x000ee80000300800 */
[----:B0-----:R-:W3:Y:S04]  /*70070*/  LDL.LU R13, [R1+0x2960] ;  /* 0x00296000010d7983 */ /* 0x001ee80000300800 */
[----:B--2---:R-:W2:Y:S04]  /*70080*/  @P5 LDG.E.U16 R26, desc[UR6][R36.64] ;  /* 0x00000006241a5981 */ /* 0x004ea8000c1e1500 */
[----:B----4-:R-:W4:Y:S04]  /*70090*/  @P5 LDG.E.U16 R27, desc[UR6][R10.64] ;  /* 0x000000060a1b5981 */ /* 0x010f28000c1e1500 */
[----:B------:R-:W4:Y:S04]  /*700a0*/  @P3 LDG.E.U16 R83, desc[UR6][R14.64] ;  /* 0x000000060e533981 */ /* 0x000f28000c1e1500 */
[----:B------:R-:W4:Y:S04]  /*700b0*/  @P3 LDG.E.U16 R92, desc[UR6][R28.64] ;  /* 0x000000061c5c3981 */ /* 0x000f28000c1e1500 */
[----:B------:R-:W4:Y:S04]  /*700c0*/  @P3 LDG.E.U16 R50, desc[UR6][R76.64] ;  /* 0x000000064c323981 */ /* 0x000f28000c1e1500 */
[----:B------:R-:W4:Y:S01]  /*700d0*/  @P3 LDG.E.U16 R53, desc[UR6][R74.64] ;  /* 0x000000064a353981 */ /* 0x000f22000c1e1500 */
[----:B------:R-:W-:-:S04]  /*700e0*/  LOP3.LUT R39, R39, R38, RZ, 0x3c, !PT ;  /* 0x0000002627277212 */ /* 0x000fc800078e3cff */
[----:B------:R-:W-:-:S04]  /*700f0*/  LOP3.LUT R38, R39, R38, RZ, 0x3c, !PT ;  /* 0x0000002627267212 */ /* 0x000fc800078e3cff */
[----:B------:R-:W-:-:S05]  /*70100*/  LOP3.LUT R39, R39, R38, RZ, 0x3c, !PT ;  /* 0x0000002627277212 */ /* 0x000fca00078e3cff */
[----:B------:R-:W4:Y:S04]  /*70110*/  @P4 LDG.E.U16 R4, desc[UR6][R38.64] ;  /* 0x0000000626044981 */ /* 0x000f28000c1e1500 */
[----:B------:R0:W-:Y:S04]  /*70120*/  @P5 STL [R1+0x32dc], R82 ;  /* 0x0032dc5201005387 */ /* 0x0001e80000100800 */
[----:B0-----:R-:W4:Y:S04]  /*70130*/  LDL.LU R82, [R1+0x298c] ;  /* 0x00298c0001527983 */ /* 0x001f280000300800 */
[----:B------:R0:W-:Y:S04]  /*70140*/  @P5 STL [R1+0x32d8], R0 ;  /* 0x0032d80001005387 */ /* 0x0001e80000100800 */
[----:B0-----:R-:W4:Y:S04]  /*70150*/  LDL R0, [R1+0x328c] ;  /* 0x00328c0001007983 */ /* 0x001f280000100800 */
[----:B------:R-:W4:Y:S04]  /*70160*/  LDL.LU.64 R36, [R1+0x5d00] ;  /* 0x005d000001247983 */ /* 0x000f280000300a00 */
[----:B---3--:R-:W3:Y:S04]  /*70170*/  @P4 LDG.E.U16 R43, desc[UR6][R30.64] ;  /* 0x000000061e2b4981 */ /* 0x008ee8000c1e1500 */
[----:B------:R-:W3:Y:S04]  /*70180*/  @P4 LDG.E.U16 R42, desc[UR6][R16.64] ;  /* 0x00000006102a4981 */ /* 0x000ee8000c1e1500 */
[----:B--2---:R0:W-:Y:S04]  /*70190*/  @P5 STL [R1+0x32d4], R26 ;  /* 0x0032d41a01005387 */ /* 0x0041e80000100800 */
[----:B0-----:R-:W2:Y:S04]  /*701a0*/  LDL.LU R26, [R1+0x5cf8] ;  /* 0x005cf800011a7983 */ /* 0x001ea80000300800 */
[----:B------:R-:W2:Y:S04]  /*701b0*/  LDL.LU.64 R10, [R1+0x5cf0] ;  /* 0x005cf000010a7983 */ /* 0x000ea80000300a00 */
[----:B----4-:R0:W-:Y:S01]  /*701c0*/  @P5 STL [R1+0x32d0], R27 ;  /* 0x0032d01b01005387 */ /* 0x0101e20000100800 */
[----:B------:R-:W-:-:S03]  /*701d0*/  ISETP.GT.AND P5, PT, R93, 0x3e, PT ;  /* 0x0000003e5d00780c */ /* 0x000fc60003fa4270 */
[----:B0-----:R-:W2:Y:S04]  /*701e0*/  LDL.LU R27, [R1+0x5ce8] ;  /* 0x005ce800011b7983 */ /* 0x001ea80000300800 */
[----:B------:R-:W4:Y:S04]  /*701f0*/  LDL.LU.64 R14, [R1+0x5ce0] ;  /* 0x005ce000010e7983 */ /* 0x000f280000300a00 */
[----:B------:R0:W-:Y:S04]  /*70200*/  @P3 STL [R1+0x32cc], R83 ;  /* 0x0032cc5301003387 */ /* 0x0001e80000100800 */
[----:B------:R-:W2:Y:S04]  /*70210*/  @P5 LDG.E.U16 R9, desc[UR6][R68.64] ;  /* 0x0000000644095981 */ /* 0x000ea8000c1e1500 */
[----:B------:R-:W2:Y:S04]  /*70220*/  @P5 LDG.E.U16 R8, desc[UR6][R66.64] ;  /* 0x0000000642085981 */ /* 0x000ea8000c1e1500 */
        /* <DEDUP_REMOVED lines=11> */
[----:B------:R-:W-:Y:S01]  /*702e0*/  ISETP.GT.AND P3, PT, R93, 0x3f, PT ;  /* 0x0000003f5d00780c */ /* 0x000fe20003f64270 */
[----:B0-----:R-:W-:-:S12]  /*702f0*/  IMAD.MOV.U32 R50, RZ, RZ, R44 ;  /* 0x000000ffff327224 */ /* 0x001fd800078e002c */
[----:B------:R-:W2:Y:S04]  /*70300*/  @P3 LDG.E.U16 R7, desc[UR6][R80.64] ;  /* 0x0000000650073981 */ /* 0x000ea8000c1e1500 */
[----:B------:R-:W2:Y:S04]  /*70310*/  @P4 LDG.E.U16 R45, desc[UR6][R50.64] ;  /* 0x00000006322d4981 */ /* 0x000ea8000c1e1500 */
[----:B------:R-:W4:Y:S04]  /*70320*/  @P3 LDG.E.U16 R6, desc[UR6][R90.64] ;  /* 0x000000065a063981 */ /* 0x000f28000c1e1500 */
[----:B------:R0:W-:Y:S04]  /*70330*/  STL.64 [R1+0x1f30], R38 ;  /* 0x001f302601007387 */ /* 0x0001e80000100a00 */
[----:B------:R-:W4:Y:S04]  /*70340*/  @P3 LDG.E.U16 R24, desc[UR6][R84.64] ;  /* 0x0000000654183981 */ /* 0x000f28000c1e1500 */
[----:B------:R-:W4:Y:S04]  /*70350*/  @P3 LDG.E.U16 R25, desc[UR6][R48.64] ;  /* 0x0000000630193981 */ /* 0x000f28000c1e1500 */
[----:B0-----:R-:W4:Y:S04]  /*70360*/  LDL R38, [R1+0x3288] ;  /* 0x0032880001267983 */ /* 0x001f280000100800 */
[----:B------:R-:W-:Y:S04]  /*70370*/  STL.64 [R1+0x1f28], R50 ;  /* 0x001f283201007387 */ /* 0x000fe80000100a00 */
[----:B------:R-:W4:Y:S04]  /*70380*/  LDL R39, [R1+0x3284] ;  /* 0x0032840001277983 */ /* 0x000f280000100800 */
[----:B------:R0:W-:Y:S04]  /*70390*/  @P4 STL [R1+0x32bc], R4 ;  /* 0x0032bc0401004387 */ /* 0x0001e80000100800 */
[----:B0-----:R-:W4:Y:S04]  /*703a0*/  LDL R4, [R1+0x3280] ;  /* 0x0032800001047983 */ /* 0x001f280000100800 */
[----:B------:R-:W4:Y:S04]  /*703b0*/  LDL.LU.64 R16, [R1+0x5ca8] ;  /* 0x005ca80001107983 */ /* 0x000f280000300a00 */
[----:B------:R-:W4:Y:S04]  /*703c0*/  LDL.LU.64 R30, [R1+0x5ca0] ;  /* 0x005ca000011e7983 */ /* 0x000f280000300a00 */
[----:B---3--:R0:W-:Y:S04]  /*703d0*/  @P4 STL [R1+0x32b0], R43 ;  /* 0x0032b02b01004387 */ /* 0x0081e80000100800 */
[----:B------:R1:W-:Y:S01]  /*703e0*/  @P4 STL [R1+0x32b4], R42 ;  /* 0x0032b42a01004387 */ /* 0x0003e20000100800 */
[----:B0-----:R-:W-:-:S02]  /*703f0*/  IMAD.MOV.U32 R43, RZ, RZ, R5 ;  /* 0x000000ffff2b7224 */ /* 0x001fc400078e0005 */
[----:B-1----:R-:W-:Y:S01]  /*70400*/  IMAD.MOV.U32 R42, RZ, RZ, R12 ;  /* 0x000000ffff2a7224 */ /* 0x002fe200078e000c */
[----:B--2---:R-:W-:Y:S04]  /*70410*/  @P4 STL [R1+0x32b8], R45 ;  /* 0x0032b82d01004387 */ /* 0x004fe80000100800 */
[----:B------:R-:W2:Y:S04]  /*70420*/  LDL.LU.64 R22, [R1+0x5c98] ;  /* 0x005c980001167983 */ /* 0x000ea80000300a00 */
[----:B------:R-:W3:Y:S04]  /*70430*/  LDL.LU.64 R46, [R1+0x5c90] ;  /* 0x005c9000012e7983 */ /* 0x000ee80000300a00 */
[----:B------:R-:W2:Y:S04]  /*70440*/  LDL.LU.64 R66, [R1+0x5c88] ;  /* 0x005c880001427983 */ /* 0x000ea80000300a00 */
[----:B------:R-:W2:Y:S04]  /*70450*/  LDL.LU.64 R68, [R1+0x5c80] ;  /* 0x005c800001447983 */ /* 0x000ea80000300a00 */
[----:B------:R-:W-:Y:S04]  /*70460*/  @P5 STL [R1+0x32a0], R9 ;  /* 0x0032a00901005387 */ /* 0x000fe80000100800 */
[----:B------:R-:W-:Y:S01]  /*70470*/  @P5 STL [R1+0x32a4], R8 ;  /* 0x0032a40801005387 */ /* 0x000fe20000100800 */
[----:B------:R-:W-:-:S03]  /*70480*/  ISETP.GT.AND P4, PT, R93, 0x40, PT ;  /* 0x000000405d00780c */ /* 0x000fc60003f84270 */
[----:B------:R-:W-:Y:S04]  /*70490*/  @P5 STL [R1+0x32a8], R40 ;  /* 0x0032a82801005387 */ /* 0x000fe80000100800 */
[----:B------:R-:W-:Y:S04]  /*704a0*/  @P5 STL [R1+0x32ac], R41 ;  /* 0x0032ac2901005387 */ /* 0x000fe80000100800 */
[----:B------:R-:W2:Y:S04]  /*704b0*/  LDL.LU.64 R84, [R1+0x5c78] ;  /* 0x005c780001547983 */ /* 0x000ea80000300a00 */
[----:B------:R-:W2:Y:S04]  /*704c0*/  LDL.LU.64 R48, [R1+0x5c70] ;  /* 0x005c700001307983 */ /* 0x000ea80000300a00 */
[----:B------:R-:W2:Y:S04]  /*704d0*/  LDL.LU.64 R90, [R1+0x5c68] ;  /* 0x005c6800015a7983 */ /* 0x000ea80000300a00 */
[----:B------:R-:W2:Y:S04]  /*704e0*/  LDL.LU.64 R80, [R1+0x5c60] ;  /* 0x005c600001507983 */ /* 0x000ea80000300a00 */
[----:B------:R0:W-:Y:S04]  /*704f0*/  @P3 STL [R1+0x3290], R7 ;  /* 0x0032900701003387 */ /* 0x0001e80000100800 */
[----:B----4-:R1:W-:Y:S04]  /*70500*/  @P3 STL [R1+0x3294], R6 ;  /* 0x0032940601003387 */ /* 0x0103e80000100800 */
[----:B------:R-:W4:Y:S04]  /*70510*/  @P4 LDG.E.U16 R39, desc[UR6][R78.64] ;  /* 0x000000064e274981 */ /* 0x000f28000c1e1500 */
[----:B------:R-:W2:Y:S01]  /*70520*/  @P4 LDG.E.U16 R38, desc[UR6][R42.64] ;  /* 0x000000062a264981 */ /* 0x000ea2000c1e1500 */
[----:B0-----:R-:W-:-:S02]  /*70530*/  IMAD.MOV.U32 R7, RZ, RZ, R13 ;  /* 0x000000ffff077224 */ /* 0x001fc400078e000d */
[----:B-1----:R-:W-:Y:S01]  /*70540*/  IMAD.MOV.U32 R6, RZ, RZ, R82 ;  /* 0x000000ffff067224 */ /* 0x002fe200078e0052 */
[----:B------:R-:W2:Y:S04]  /*70550*/  @P4 LDG.E.U16 R4, desc[UR6][R58.64] ;  /* 0x000000063a044981 */ /* 0x000ea8000c1e1500 */
[----:B------:R-:W2:Y:S04]  /*70560*/  @P4 LDG.E.U16 R0, desc[UR6][R6.64] ;  /* 0x0000000606004981 */ /* 0x000ea8000c1e1500 */
[----:B------:R-:W-:Y:S04]  /*70570*/  @P3 STL [R1+0x3298], R25 ;  /* 0x0032981901003387 */ /* 0x000fe80000100800 */
[----:B------:R-:W-:Y:S04]  /*70580*/  @P3 STL [R1+0x329c], R24 ;  /* 0x00329c1801003387 */ /* 0x000fe80000100800 */
[----:B------:R-:W-:Y:S01]  /*70590*/  STL.64 [R1+0x1ed0], R6 ;  /* 0x001ed00601007387 */ /* 0x000fe20000100a00 */
[----:B------:R-:W-:-:S13]  /*705a0*/  ISETP.GT.AND P5, PT, R93, 0x41, PT ;  /* 0x000000415d00780c */ /* 0x000fda0003fa4270 */
[----:B------:R-:W3:Y:S04]  /*705b0*/  @P5 LDG.E.U16 R53, desc[UR6][R60.64] ;  /* 0x000000063c355981 */ /* 0x000ee8000c1e1500 */
[----:B--2---:R0:W-:Y:S04]  /*705c0*/  @P4 STL [R1+0x328c], R0 ;  /* 0x00328c0001004387 */ /* 0x0041e80000100800 */
[----:B0-----:R-:W2:Y:S04]  /*705d0*/  LDL R0, [R1+0x326c] ;  /* 0x00326c0001007983 */ /* 0x001ea80000100800 */
[----:B------:R-:W-:Y:S04]  /*705e0*/  STL.64 [R1+0x1ec8], R42 ;  /* 0x001ec82a01007387 */ /* 0x000fe80000100a00 */
[----:B------:R-:W3:Y:S04]  /*705f0*/  LDL.64 R40, [R1+0x1e88] ;  /* 0x001e880001287983 */ /* 0x000ee80000100a00 */
[----:B------:R-:W3:Y:S04]  /*70600*/  LDL R12, [R1+0x3268] ;  /* 0x00326800010c7983 */ /* 0x000ee80000100800 */
[----:B------:R-:W3:Y:S04]  /*70610*/  LDL R9, [R1+0x3264] ;  /* 0x0032640001097983 */ /* 0x000ee80000100800 */
[----:B------:R-:W3:Y:S04]  /*70620*/  LDL R24, [R1+0x3260] ;  /* 0x0032600001187983 */ /* 0x000ee80000100800 */
[----:B------:R-:W3:Y:S04]  /*70630*/  LDL.LU R6, [R1+0x2994] ;  /* 0x0029940001067983 */ /* 0x000ee80000300800 */
[----:B------:R-:W3:Y:S04]  /*70640*/  LDL.LU R7, [R1+0x29c0] ;  /* 0x0029c00001077983 */ /* 0x000ee80000300800 */
[----:B------:R-:W3:Y:S04]  /*70650*/  LDL.LU R25, [R1+0x2998] ;  /* 0x0029980001197983 */ /* 0x000ee80000300800 */
[----:B------:R-:W3:Y:S04]  /*70660*/  LDL.LU R5, [R1+0x29c4] ;  /* 0x0029c40001057983 */ /* 0x000ee80000300800 */
[----:B------:R-:W3:Y:S04]  /*70670*/  LDL R13, [R1+0x325c] ;  /* 0x00325c00010d7983 */ /* 0x000ee80000100800 */
[----:B------:R-:W3:Y:S04]  /*70680*/  LDL R82, [R1+0x3258] ;  /* 0x0032580001527983 */ /* 0x000ee80000100800 */
[----:B------:R-:W3:Y:S04]  /*70690*/  LDL.LU.64 R78, [R1+0x5c58] ;  /* 0x005c5800014e7983 */ /* 0x000ee80000300a00 */
[----:B------:R-:W3:Y:S04]  /*706a0*/  LDL.LU.64 R58, [R1+0x5c50] ;  /* 0x005c5000013a7983 */ /* 0x000ee80000300a00 */
[----:B------:R-:W-:Y:S04]  /*706b0*/  @P4 STL [R1+0x3280], R4 ;  /* 0x0032800401004387 */ /* 0x000fe80000100800 */
[----:B----4-:R0:W-:Y:S04]  /*706c0*/  @P4 STL [R1+0x3284], R39 ;  /* 0x0032842701004387 */ /* 0x0101e80000100800 */
[----:B------:R1:W-:Y:S04]  /*706d0*/  @P4 STL [R1+0x3288], R38 ;  /* 0x0032882601004387 */ /* 0x0003e80000100800 */
[----:B------:R-:W4:Y:S01]  /*706e0*/  LDL.LU.64 R60, [R1+0x5c48] ;  /* 0x005c4800013c7983 */ /* 0x000f220000300a00 */
[----:B------:R-:W-:-:S03]  /*706f0*/  ISETP.GT.AND P3, PT, R93, 0x42, PT ;  /* 0x000000425d00780c */ /* 0x000fc60003f64270 */
[----:B0-----:R-:W4:Y:S04]  /*70700*/  LDL R39, [R1+0x3250] ;  /* 0x0032500001277983 */ /* 0x001f280000100800 */
[----:B-1----:R-:W4:Y:S06]  /*70710*/  LDL R38, [R1+0x3254] ;  /* 0x0032540001267983 */ /* 0x002f2c0000100800 */
[----:B--2---:R-:W2:Y:S04]  /*70720*/  @P3 LDG.E.U16 R0, desc[UR6][R54.64] ;  /* 0x0000000636003981 */ /* 0x004ea8000c1e1500 */
[----:B---3--:R-:W3:Y:S04]  /*70730*/  @P3 LDG.E.U16 R12, desc[UR6][R40.64] ;  /* 0x00000006280c3981 */ /* 0x008ee8000c1e1500 */
[----:B------:R-:W2:Y:S04]  /*70740*/  @P3 LDG.E.U16 R9, desc[UR6][R32.64] ;  /* 0x0000000620093981 */ /* 0x000ea8000c1e1500 */
[----:B------:R-:W2:Y:S04]  /*70750*/  @P3 LDG.E.U16 R24, desc[UR6][R72.64] ;  /* 0x0000000648183981 */ /* 0x000ea8000c1e1500 */
[----:B------:R-:W2:Y:S04]  /*70760*/  @P5 LDG.E.U16 R58, desc[UR6][R70.64] ;  /* 0x00000006463a5981 */ /* 0x000ea8000c1e1500 */
[----:B------:R-:W3:Y:S04]  /*70770*/  @P5 LDG.E.U16 R59, desc[UR6][R18.64] ;  /* 0x00000006123b5981 */ /* 0x000ee8000c1e1500 */
[----:B----4-:R-:W4:Y:S04]  /*70780*/  @P5 LDG.E.U16 R60, desc[UR6][R56.64] ;  /* 0x00000006383c5981 */ /* 0x010f28000c1e1500 */
[----:B------:R-:W-:Y:S04]  /*70790*/  STL [R1+0x4ba0], R53 ;  /* 0x004ba03501007387 */ /* 0x000fe80000100800 */
[----:B------:R-:W-:Y:S04]  /*707a0*/  STL.64 [R1+0x4f60], R52 ;  /* 0x004f603401007387 */ /* 0x000fe80000100a00 */
[----:B------:R-:W-:Y:S04]  /*707b0*/  STL [R1+0x4fa8], R53 ;  /* 0x004fa83501007387 */ /* 0x000fe80000100800 */
[----:B------:R-:W-:Y:S04]  /*707c0*/  STL.64 [R1+0x4fe0], R52 ;  /* 0x004fe03401007387 */ /* 0x000fe80000100a00 */
[----:B------:R-:W4:Y:S01]  /*707d0*/  LDL.LU.64 R70, [R1+0x5c40] ;  /* 0x005c400001467983 */ /* 0x000f220000300a00 */
[----:B------:R-:W-:-:S02]  /*707e0*/  LOP3.LUT R7, R7, R6, RZ, 0x3c, !PT ;  /* 0x0000000607077212 */ /* 0x000fc400078e3cff */
[----:B------:R-:W-:Y:S02]  /*707f0*/  ISETP.GT.AND P4, PT, R93, 0x43, PT ;  /* 0x000000435d00780c */ /* 0x000fe40003f84270 */
[----:B------:R-:W-:Y:S01]  /*70800*/  LOP3.LUT R6, R7, R6, RZ, 0x3c, !PT ;  /* 0x0000000607067212 */ /* 0x000fe200078e3cff */
[----:B------:R-:W-:-:S03]  /*70810*/  IMAD.MOV.U32 R8, RZ, RZ, R5 ;  /* 0x000000ffff087224 */ /* 0x000fc600078e0005 */
[----:B------:R-:W-:Y:S02]  /*70820*/  LOP3.LUT R7, R7, R6, RZ, 0x3c, !PT ;  /* 0x0000000607077212 */ /* 0x000fe400078e3cff */
[----:B------:R-:W-:-:S05]  /*70830*/  ISETP.GT.AND P5, PT, R93, 0x44, PT ;  /* 0x000000445d00780c */ /* 0x000fca0003fa4270 */
[----:B------:R-:W4:Y:S04]  /*70840*/  @P4 LDG.E.U16 R82, desc[UR6][R6.64] ;  /* 0x0000000606524981 */ /* 0x000f28000c1e1500 */
[----:B------:R-:W4:Y:S04]  /*70850*/  @P4 LDG.E.U16 R39, desc[UR6][R20.64] ;  /* 0x0000000614274981 */ /* 0x000f28000c1e1500 */
[----:B------:R-:W4:Y:S04]  /*70860*/  @P4 LDG.E.U16 R38, desc[UR6][R86.64] ;  /* 0x0000000656264981 */ /* 0x000f28000c1e1500 */
[----:B--2---:R-:W-:Y:S04]  /*70870*/  STL [R1+0x4ba4], R58 ;  /* 0x004ba43a01007387 */ /* 0x004fe80000100800 */
[----:B------:R-:W2:Y:S04]  /*70880*/  LDL.LU.64 R18, [R1+0x5c38] ;  /* 0x005c380001127983 */ /* 0x000ea80000300a00 */
[----:B------:R-:W2:Y:S04]  /*70890*/  LDL R4, [R1+0x324c] ;  /* 0x00324c0001047983 */ /* 0x000ea80000100800 */
[----:B---3--:R-:W-:Y:S04]  /*708a0*/  STL [R1+0x4ba8], R59 ;  /* 0x004ba83b01007387 */ /* 0x008fe80000100800 */
[----:B------:R-:W-:Y:S04]  /*708b0*/  STL.64 [R1+0x4fb0], R58 ;  /* 0x004fb03a01007387 */ /* 0x000fe80000100a00 */
[----:B------:R-:W3:Y:S04]  /*708c0*/  LDL.LU.64 R56, [R1+0x5c30] ;  /* 0x005c300001387983 */ /* 0x000ee80000300a00 */
[----:B----4-:R-:W-:Y:S04]  /*708d0*/  STL [R1+0x4bac], R60 ;  /* 0x004bac3c01007387 */ /* 0x010fe80000100800 */
[----:B------:R-:W4:Y:S04]  /*708e0*/  LDL.LU.64 R54, [R1+0x5c28] ;  /* 0x005c280001367983 */ /* 0x000f280000300a00 */
[----:B------:R0:W-:Y:S04]  /*708f0*/  @P3 STL [R1+0x326c], R0 ;  /* 0x00326c0001003387 */ /* 0x0001e80000100800 */
[----:B0-----:R-:W3:Y:S04]  /*70900*/  LDL R0, [R1+0x3248] ;  /* 0x0032480001007983 */ /* 0x001ee80000100800 */
[----:B------:R0:W-:Y:S04]  /*70910*/  @P3 STL [R1+0x3268], R12 ;  /* 0x0032680c01003387 */ /* 0x0001e80000100800 */
[----:B0-----:R-:W4:Y:S04]  /*70920*/  LDL R12, [R1+0x3244] ;  /* 0x00324400010c7983 */ /* 0x001f280000100800 */
[----:B------:R-:W4:Y:S04]  /*70930*/  LDL.LU.64 R32, [R1+0x5c20] ;  /* 0x005c200001207983 */ /* 0x000f280000300a00 */
[----:B------:R-:W4:Y:S04]  /*70940*/  LDL.LU.64 R72, [R1+0x5c18] ;  /* 0x005c180001487983 */ /* 0x000f280000300a00 */
[----:B------:R-:W-:Y:S04]  /*70950*/  @P3 STL [R1+0x3260], R24 ;  /* 0x0032601801003387 */ /* 0x000fe80000100800 */
[----:B------:R0:W-:Y:S02]  /*70960*/  @P3 STL [R1+0x3264], R9 ;  /* 0x0032640901003387 */ /* 0x0001e40000100800 */
[----:B0-----:R-:W-:-:S05]  /*70970*/  IMAD.MOV.U32 R9, RZ, RZ, R25 ;  /* 0x000000ffff097224 */ /* 0x001fca00078e0019 */
[----:B------:R-:W-:Y:S04]  /*70980*/  STL.64 [R1+0x1e70], R8 ;  /* 0x001e700801007387 */ /* 0x000fe80000100a00 */
[----:B------:R-:W-:Y:S04]  /*70990*/  STL.64 [R1+0x1e68], R6 ;  /* 0x001e680601007387 */ /* 0x000fe80000100a00 */
[----:B------:R-:W4:Y:S04]  /*709a0*/  LDL R59, [R1+0x3240] ;  /* 0x00324000013b7983 */ /* 0x000f280000100800 */
[----:B------:R-:W4:Y:S04]  /*709b0*/  @P4 LDG.E.U16 R13, desc[UR6][R8.64] ;  /* 0x00000006080d4981 */ /* 0x000f28000c1e1500 */
[----:B------:R-:W4:Y:S04]  /*709c0*/  LDL R44, [R1+0x3230] ;  /* 0x00323000012c7983 */ /* 0x000f280000100800 */
[----:B------:R-:W4:Y:S04]  /*709d0*/  LDL R50, [R1+0x3234] ;  /* 0x0032340001327983 */ /* 0x000f280000100800 */
[----:B------:R-:W4:Y:S04]  /*709e0*/  LDL R53, [R1+0x3238] ;  /* 0x0032380001357983 */ /* 0x000f280000100800 */
[----:B------:R-:W4:Y:S04]  /*709f0*/  LDL R52, [R1+0x323c] ;  /* 0x00323c0001347983 */ /* 0x000f280000100800 */
[----:B--2---:R-:W2:Y:S04]  /*70a00*/  @P5 LDG.E.U16 R4, desc[UR6][R88.64] ;  /* 0x0000000658045981 */ /* 0x004ea8000c1e1500 */
[----:B---3--:R-:W3:Y:S04]  /*70a10*/  @P5 LDG.E.U16 R0, desc[UR6][R62.64] ;  /* 0x000000063e005981 */ /* 0x008ee8000c1e1500 */
[----:B----4-:R-:W4:Y:S01]  /*70a20*/  @P5 LDG.E.U16 R12, desc[UR6][R2.64] ;  /* 0x00000006020c5981 */ /* 0x010f22000c1e1500 */
[----:B------:R-:W-:-:S03]  /*70a30*/  ISETP.GT.AND P3, PT, R93, 0x45, PT ;  /* 0x000000455d00780c */ /* 0x000fc60003f64270 */
[----:B------:R-:W2:Y:S04]  /*70a40*/  LDL.LU R45, [R1+0x29cc] ;  /* 0x0029cc00012d7983 */ /* 0x000ea80000300800 */
[----:B------:R-:W2:Y:S04]  /*70a50*/  LDL.LU R5, [R1+0x3688] ;  /* 0x0036880001057983 */ /* 0x000ea80000300800 */
[----:B------:R-:W2:Y:S04]  /*70a60*/  @P5 LDG.E.U16 R59, desc[UR6][R64.64] ;  /* 0x00000006403b5981 */ /* 0x000ea8000c1e1500 */
[----:B------:R0:W-:Y:S04]  /*70a70*/  @P4 STL [R1+0x325c], R13 ;  /* 0x00325c0d01004387 */ /* 0x0001e80000100800 */
[----:B------:R-:W2:Y:S04]  /*70a80*/  @P3 LDG.E.U16 R44, desc[UR6][R26.64] ;  /* 0x000000061a2c3981 */ /* 0x000ea8000c1e1500 */
[----:B------:R-:W2:Y:S04]  /*70a90*/  @P3 LDG.E.U16 R50, desc[UR6][R10.64] ;  /* 0x000000060a323981 */ /* 0x000ea8000c1e1500 */
[----:B------:R-:W2:Y:S04]  /*70aa0*/  @P3 LDG.E.U16 R53, desc[UR6][R36.64] ;  /* 0x0000000624353981 */ /* 0x000ea8000c1e1500 */
[----:B------:R-:W2:Y:S04]  /*70ab0*/  @P3 LDG.E.U16 R52, desc[UR6][R34.64] ;  /* 0x0000000622343981 */ /* 0x000ea8000c1e1500 */
[----:B0-----:R-:W2:Y:S04]  /*70ac0*/  LDL.LU R13, [R1+0x29d0] ;  /* 0x0029d000010d7983 */ /* 0x001ea80000300800 */
[----:B------:R0:W-:Y:S04]  /*70ad0*/  @P4 STL [R1+0x3258], R82 ;  /* 0x0032585201004387 */ /* 0x0001e80000100800 */
[----:B0-----:R-:W2:Y:S04]  /*70ae0*/  LDL.LU R82, [R1+0x368c] ;  /* 0x00368c0001527983 */ /* 0x001ea80000300800 */
[----:B------:R-:W2:Y:S04]  /*70af0*/  LDL.LU.64 R86, [R1+0x5c10] ;  /* 0x005c100001567983 */ /* 0x000ea80000300a00 */
[----:B------:R-:W2:Y:S04]  /*70b00*/  LDL.LU.64 R20, [R1+0x5c08] ;  /* 0x005c080001147983 */ /* 0x000ea80000300a00 */
[----:B------:R-:W2:Y:S04]  /*70b10*/  LDL R41, [R1+0x3220] ;  /* 0x0032200001297983 */ /* 0x000ea80000100800 */
[----:B------:R-:W2:Y:S04]  /*70b20*/  LDL R43, [R1+0x3224] ;  /* 0x00322400012b7983 */ /* 0x000ea80000100800 */
[----:B------:R-:W2:Y:S04]  /*70b30*/  LDL R42, [R1+0x3228] ;  /* 0x00322800012a7983 */ /* 0x000ea80000100800 */
[----:B------:R-:W2:Y:S04]  /*70b40*/  LDL R51, [R1+0x322c] ;  /* 0x00322c0001337983 */ /* 0x000ea80000100800 */
[----:B------:R-:W-:Y:S04]  /*70b50*/  @P4 STL [R1+0x3250], R39 ;  /* 0x0032502701004387 */ /* 0x000fe80000100800 */
[----:B------:R-:W-:Y:S04]  /*70b60*/  @P4 STL [R1+0x3254], R38 ;  /* 0x0032542601004387 */ /* 0x000fe80000100800 */
[----:B------:R-:W2:Y:S04]  /*70b70*/  LDL.LU.64 R88, [R1+0x5c00] ;  /* 0x005c000001587983 */ /* 0x000ea80000300a00 */
[----:B------:R-:W2:Y:S04]  /*70b80*/  LDL R24, [R1+0x3210] ;  /* 0x0032100001187983 */ /* 0x000ea80000100800 */
[----:B------:R-:W2:Y:S04]  /*70b90*/  LDL R9, [R1+0x3214] ;  /* 0x0032140001097983 */ /* 0x000ea80000100800 */
[----:B------:R-:W2:Y:S04]  /*70ba0*/  LDL R40, [R1+0x321c] ;  /* 0x00321c0001287983 */ /* 0x000ea80000100800 */
[----:B------:R-:W2:Y:S04]  /*70bb0*/  LDL R8, [R1+0x3218] ;  /* 0x0032180001087983 */ /* 0x000ea80000100800 */
[----:B------:R-:W2:Y:S04]  /*70bc0*/  LDL.LU.64 R62, [R1+0x5bf8] ;  /* 0x005bf800013e7983 */ /* 0x000ea80000300a00 */
[----:B---3--:R0:W-:Y:S04]  /*70bd0*/  @P5 STL [R1+0x3248], R0 ;  /* 0x0032480001005387 */ /* 0x0081e80000100800 */
[----:B0-----:R-:W3:Y:S04]  /*70be0*/  LDL R0, [R1+0x320c] ;  /* 0x00320c0001007983 */ /* 0x001ee80000100800 */
[----:B------:R-:W3:Y:S04]  /*70bf0*/  LDL.LU.64 R2, [R1+0x5bf0] ;  /* 0x005bf00001027983 */ /* 0x000ee80000300a00 */
[----:B------:R-:W3:Y:S04]  /*70c00*/  LDL R25, [R1+0x3208] ;  /* 0x0032080001197983 */ /* 0x000ee80000100800 */
[----:B----4-:R0:W-:Y:S04]  /*70c10*/  @P5 STL [R1+0x3244], R12 ;  /* 0x0032440c01005387 */ /* 0x0101e80000100800 */
[----:B------:R-:W4:Y:S04]  /*70c20*/  LDL R6, [R1+0x3200] ;  /* 0x0032000001067983 */ /* 0x000f280000100800 */
[----:B0-----:R-:W4:Y:S04]  /*70c30*/  LDL R12, [R1+0x3204] ;  /* 0x00320400010c7983 */ /* 0x001f280000100800 */
[----:B------:R-:W4:Y:S04]  /*70c40*/  LDL.LU R7, [R1+0x369c] ;  /* 0x00369c0001077983 */ /* 0x000f280000300800 */
[----:B------:R-:W4:Y:S04]  /*70c50*/  LDL.LU R38, [R1+0x36c8] ;  /* 0x0036c80001267983 */ /* 0x000f280000300800 */
[----:B------:R-:W4:Y:S04]  /*70c60*/  LDL.LU R39, [R1+0x36a0] ;  /* 0x0036a00001277983 */ /* 0x000f280000300800 */
[----:B--2---:R0:W-:Y:S01]  /*70c70*/  @P5 STL [R1+0x324c], R4 ;  /* 0x00324c0401005387 */ /* 0x0041e20000100800 */
[----:B------:R-:W-:-:S03]  /*70c80*/  ISETP.GT.AND P4, PT, R93, 0x46, PT ;  /* 0x000000465d00780c */ /* 0x000fc60003f84270 */
[----:B0-----:R-:W2:Y:S04]  /*70c90*/  LDL.LU R4, [R1+0x36cc] ;  /* 0x0036cc0001047983 */ /* 0x001ea80000300800 */
[----:B------:R-:W2:Y:S04]  /*70ca0*/  LDL.LU.64 R64, [R1+0x5be8] ;  /* 0x005be80001407983 */ /* 0x000ea80000300a00 */
[----:B------:R-:W-:Y:S04]  /*70cb0*/  @P5 STL [R1+0x3240], R59 ;  /* 0x0032403b01005387 */ /* 0x000fe80000100800 */
[----:B------:R-:W2:Y:S04]  /*70cc0*/  LDL.LU.64 R34, [R1+0x5be0] ;  /* 0x005be00001227983 */ /* 0x000ea80000300a00 */
[----:B------:R-:W2:Y:S04]  /*70cd0*/  LDL.LU.64 R36, [R1+0x5bd8] ;  /* 0x005bd80001247983 */ /* 0x000ea80000300a00 */
[----:B------:R-:W2:Y:S04]  /*70ce0*/  LDL.LU.64 R10, [R1+0x5bd0] ;  /* 0x005bd000010a7983 */ /* 0x000ea80000300a00 */
[----:B------:R-:W2:Y:S04]  /*70cf0*/  LDL.LU.64 R26, [R1+0x5bc8] ;  /* 0x005bc800011a7983 */ /* 0x000ea80000300a00 */
[----:B------:R0:W-:Y:S01]  /*70d00*/  @P3 STL [R1+0x3230], R44 ;  /* 0x0032302c01003387 */ /* 0x0001e20000100800 */
[----:B------:R-:W-:-:S03]  /*70d10*/  ISETP.GT.AND P5, PT, R93, 0x47, PT ;  /* 0x000000475d00780c */ /* 0x000fc60003fa4270 */
[----:B------:R-:W-:Y:S04]  /*70d20*/  @P3 STL [R1+0x3234], R50 ;  /* 0x0032343201003387 */ /* 0x000fe80000100800 */
[----:B------:R1:W-:Y:S04]  /*70d30*/  @P3 STL [R1+0x3238], R53 ;  /* 0x0032383501003387 */ /* 0x0003e80000100800 */
[----:B------:R1:W-:Y:S01]  /*70d40*/  @P3 STL [R1+0x323c], R52 ;  /* 0x00323c3401003387 */ /* 0x0003e20000100800 */
[----:B------:R-:W-:Y:S01]  /*70d50*/  ISETP.GT.AND P3, PT, R93, 0x48, PT ;  /* 0x000000485d00780c */ /* 0x000fe20003f64270 */
[----:B0-----:R-:W-:-:S02]  /*70d60*/  IMAD.MOV.U32 R44, RZ, RZ, R5 ;  /* 0x000000ffff2c7224 */ /* 0x001fc400078e0005 */
[----:B------:R-:W2:Y:S01]  /*70d70*/  LDL R5, [R1+0x31ec] ;  /* 0x0031ec0001057983 */ /* 0x000ea20000100800 */
[----:B-1----:R-:W-:Y:S02]  /*70d80*/  IMAD.MOV.U32 R53, RZ, RZ, R13 ;  /* 0x000000ffff357224 */ /* 0x002fe400078e000d */
[----:B------:R-:W-:Y:S01]  /*70d90*/  IMAD.MOV.U32 R52, RZ, RZ, R82 ;  /* 0x000000ffff347224 */ /* 0x000fe200078e0052 */
[----:B------:R-:W2:Y:S04]  /*70da0*/  @P4 LDG.E.U16 R41, desc[UR6][R28.64] ;  /* 0x000000061c294981 */ /* 0x000ea8000c1e1500 */
[----:B------:R-:W2:Y:S04]  /*70db0*/  @P4 LDG.E.U16 R43, desc[UR6][R14.64] ;  /* 0x000000060e2b4981 */ /* 0x000ea8000c1e1500 */
[----:B------:R-:W2:Y:S04]  /*70dc0*/  @P4 LDG.E.U16 R42, desc[UR6][R44.64] ;  /* 0x000000062c2a4981 */ /* 0x000ea8000c1e1500 */
[----:B------:R-:W2:Y:S04]  /*70dd0*/  @P4 LDG.E.U16 R51, desc[UR6][R52.64] ;  /* 0x0000000634334981 */ /* 0x000ea8000c1e1500 */
[----:B------:R-:W2:Y:S04]  /*70de0*/  @P5 LDG.E.U16 R24, desc[UR6][R30.64] ;  /* 0x000000061e185981 */ /* 0x000ea8000c1e1500 */
[----:B------:R-:W2:Y:S04]  /*70df0*/  @P5 LDG.E.U16 R9, desc[UR6][R16.64] ;  /* 0x0000000610095981 */ /* 0x000ea8000c1e1500 */
[----:B------:R-:W2:Y:S04]  /*70e00*/  @P5 LDG.E.U16 R8, desc[UR6][R76.64] ;  /* 0x000000064c085981 */ /* 0x000ea8000c1e1500 */
[----:B------:R-:W2:Y:S04]  /*70e10*/  @P5 LDG.E.U16 R40, desc[UR6][R74.64] ;  /* 0x000000064a285981 */ /* 0x000ea8000c1e1500 */
[----:B------:R-:W2:Y:S04]  /*70e20*/  LDL R13, [R1+0x31e8] ;  /* 0x0031e800010d7983 */ /* 0x000ea80000100800 */
[----:B---3--:R-:W3:Y:S04]  /*70e30*/  @P3 LDG.E.U16 R0, desc[UR6][R22.64] ;  /* 0x0000000616003981 */ /* 0x008ee8000c1e1500 */
[----:B----4-:R-:W4:Y:S04]  /*70e40*/  @P3 LDG.E.U16 R6, desc[UR6][R68.64] ;  /* 0x0000000644063981 */ /* 0x010f28000c1e1500 */
[----:B------:R-:W4:Y:S04]  /*70e50*/  @P3 LDG.E.U16 R12, desc[UR6][R66.64] ;  /* 0x00000006420c3981 */ /* 0x000f28000c1e1500 */
[----:B------:R-:W-:Y:S04]  /*70e60*/  STL.64 [R1+0x1e08], R44 ;  /* 0x001e082c01007387 */ /* 0x000fe80000100a00 */
[----:B------:R-:W-:Y:S04]  /*70e70*/  STL.64 [R1+0x1e10], R52 ;  /* 0x001e103401007387 */ /* 0x000fe80000100a00 */
[----:B------:R-:W4:Y:S04]  /*70e80*/  LDL R82, [R1+0x31e4] ;  /* 0x0031e40001527983 */ /* 0x000f280000100800 */
[----:B------:R-:W4:Y:S04]  /*70e90*/  LDL.LU.64 R14, [R1+0x5bc0] ;  /* 0x005bc000010e7983 */ /* 0x000f280000300a00 */
[----:B------:R-:W4:Y:S04]  /*70ea0*/  LDL.LU.64 R28, [R1+0x5bb8] ;  /* 0x005bb800011c7983 */ /* 0x000f280000300a00 */
[----:B------:R-:W4:Y:S04]  /*70eb0*/  @P3 LDG.E.U16 R25, desc[UR6][R46.64] ;  /* 0x000000062e193981 */ /* 0x000f28000c1e1500 */
[----:B--2---:R-:W-:Y:S04]  /*70ec0*/  @P4 STL [R1+0x3220], R41 ;  /* 0x0032202901004387 */ /* 0x004fe80000100800 */
[----:B------:R-:W-:Y:S04]  /*70ed0*/  @P4 STL [R1+0x3224], R43 ;  /* 0x0032242b01004387 */ /* 0x000fe80000100800 */
[----:B------:R-:W-:Y:S04]  /*70ee0*/  @P4 STL [R1+0x3228], R42 ;  /* 0x0032282a01004387 */ /* 0x000fe80000100800 */
[----:B------:R-:W-:Y:S04]  /*70ef0*/  @P4 STL [R1+0x322c], R51 ;  /* 0x00322c3301004387 */ /* 0x000fe80000100800 */
[----:B------:R-:W2:Y:S04]  /*70f00*/  LDL.LU.64 R74, [R1+0x5bb0] ;  /* 0x005bb000014a7983 */ /* 0x000ea80000300a00 */
[----:B------:R-:W2:Y:S04]  /*70f10*/  LDL.LU.64 R76, [R1+0x5ba8] ;  /* 0x005ba800014c7983 */ /* 0x000ea80000300a00 */
[----:B------:R-:W2:Y:S04]  /*70f20*/  LDL.LU.64 R16, [R1+0x5ba0] ;  /* 0x005ba00001107983 */ /* 0x000ea80000300a00 */
[----:B------:R-:W2:Y:S04]  /*70f30*/  LDL.LU.64 R30, [R1+0x5b98] ;  /* 0x005b9800011e7983 */ /* 0x000ea80000300a00 */
[----:B------:R-:W-:Y:S04]  /*70f40*/  @P5 STL [R1+0x3210], R24 ;  /* 0x0032101801005387 */ /* 0x000fe80000100800 */
[----:B------:R-:W-:Y:S04]  /*70f50*/  @P5 STL [R1+0x3214], R9 ;  /* 0x0032140901005387 */ /* 0x000fe80000100800 */
[----:B------:R-:W-:Y:S04]  /*70f60*/  @P5 STL [R1+0x3218], R8 ;  /* 0x0032180801005387 */ /* 0x000fe80000100800 */
[----:B------:R-:W-:Y:S04]  /*70f70*/  @P5 STL [R1+0x321c], R40 ;  /* 0x00321c2801005387 */ /* 0x000fe80000100800 */
[----:B------:R-:W2:Y:S04]  /*70f80*/  LDL.LU.64 R22, [R1+0x5b90] ;  /* 0x005b900001167983 */ /* 0x000ea80000300a00 */
[----:B---3--:R0:W-:Y:S04]  /*70f90*/  @P3 STL [R1+0x320c], R0 ;  /* 0x00320c0001003387 */ /* 0x0081e80000100800 */
[----:B0-----:R-:W3:Y:S04]  /*70fa0*/  LDL R0, [R1+0x31e0] ;  /* 0x0031e00001007983 */ /* 0x001ee80000100800 */
[----:B------:R-:W2:Y:S04]  /*70fb0*/  LDL.LU.64 R46, [R1+0x5b88] ;  /* 0x005b8800012e7983 */ /* 0x000ea80000300a00 */
[----:B------:R-:W2:Y:S04]  /*70fc0*/  LDL.LU.64 R66, [R1+0x5b80] ;  /* 0x005b800001427983 */ /* 0x000ea80000300a00 */
[----:B----4-:R0:W-:Y:S04]  /*70fd0*/  @P3 STL [R1+0x3204], R12 ;  /* 0x0032040c01003387 */ /* 0x0101e80000100800 */
[----:B0-----:R-:W4:Y:S04]  /*70fe0*/  LDL R12, [R1+0x31dc] ;  /* 0x0031dc00010c7983 */ /* 0x001f280000100800 */
[----:B------:R-:W3:Y:S01]  /*70ff0*/  LDL.LU.64 R68, [R1+0x5b78] ;  /* 0x005b780001447983 */ /* 0x000ee20000300a00 */
[----:B------:R-:W-:Y:S01]  /*71000*/  ISETP.GT.AND P4, PT, R93, 0x49, PT ;  /* 0x000000495d00780c */ /* 0x000fe20003f84270 */
[----:B------:R-:W-:-:S02]  /*71010*/  IMAD.MOV.U32 R8, RZ, RZ, R4 ;  /* 0x000000ffff087224 */ /* 0x000fc400078e0004 */
[----:B------:R-:W-:Y:S01]  /*71020*/  IMAD.MOV.U32 R9, RZ, RZ, R39 ;  /* 0x000000ffff097224 */ /* 0x000fe200078e0027 */
[----:B------:R0:W-:Y:S01]  /*71030*/  @P3 STL [R1+0x3200], R6 ;  /* 0x0032000601003387 */ /* 0x0001e20000100800 */
[----:B------:R-:W-:Y:S01]  /*71040*/  ISETP.GT.AND P5, PT, R93, 0x4a, PT ;  /* 0x0000004a5d00780c */ /* 0x000fe20003fa4270 */
[----:B0-----:R-:W-:-:S07]  /*71050*/  IMAD.MOV.U32 R6, RZ, RZ, R38 ;  /* 0x000000ffff067224 */ /* 0x001fce00078e0026 */
[----:B------:R-:W4:Y:S05]  /*71060*/  @P4 LDG.E.U16 R61, desc[UR6][R8.64] ;  /* 0x00000006083d4981 */ /* 0x000f2a000c1e1500 */
[----:B------:R-:W4:Y:S04]  /*71070*/  @P5 LDG.E.U16 R13, desc[UR6][R80.64] ;  /* 0x00000006500d5981 */ /* 0x000f28000c1e1500 */
[----:B--2---:R-:W2:Y:S04]  /*71080*/  @P4 LDG.E.U16 R67, desc[UR6][R84.64] ;  /* 0x0000000654434981 */ /* 0x004ea8000c1e1500 */
[----:B------:R-:W2:Y:S04]  /*71090*/  @P4 LDG.E.U16 R66, desc[UR6][R6.64] ;  /* 0x0000000606424981 */ /* 0x000ea8000c1e1500 */
[----:B---3--:R-:W3:Y:S04]  /*710a0*/  @P4 LDG.E.U16 R68, desc[UR6][R48.64] ;  /* 0x0000000630444981 */ /* 0x008ee8000c1e1500 */
[----:B------:R-:W-:Y:S04]  /*710b0*/  @P3 STL [R1+0x3208], R25 ;  /* 0x0032081901003387 */ /* 0x000fe80000100800 */
[----:B------:R-:W-:Y:S04]  /*710c0*/  STL.64 [R1+0x1db0], R8 ;  /* 0x001db00801007387 */ /* 0x000fe80000100a00 */
[----:B------:R-:W3:Y:S04]  /*710d0*/  @P5 LDG.E.U16 R5, desc[UR6][R90.64] ;  /* 0x000000065a055981 */ /* 0x000ee8000c1e1500 */
[----:B------:R-:W3:Y:S04]  /*710e0*/  @P5 LDG.E.U16 R82, desc[UR6][R78.64] ;  /* 0x000000064e525981 */ /* 0x000ee8000c1e1500 */
[----:B------:R-:W3:Y:S04]  /*710f0*/  @P5 LDG.E.U16 R0, desc[UR6][R70.64] ;  /* 0x0000000646005981 */ /* 0x000ee8000c1e1500 */
[----:B----4-:R-:W-:Y:S04]  /*71100*/  STL [R1+0x4bb0], R61 ;  /* 0x004bb03d01007387 */ /* 0x010fe80000100800 */
[----:B------:R-:W-:Y:S04]  /*71110*/  STL.64 [R1+0x1da8], R6 ;  /* 0x001da80601007387 */ /* 0x000fe80000100a00 */
[----:B--2---:R-:W-:Y:S04]  /*71120*/  STL [R1+0x4bb4], R66 ;  /* 0x004bb44201007387 */ /* 0x004fe80000100800 */
[----:B------:R-:W2:Y:S04]  /*71130*/  LDL.LU.64 R84, [R1+0x5b70] ;  /* 0x005b700001547983 */ /* 0x000ea80000300a00 */
[----:B------:R0:W-:Y:S04]  /*71140*/  STL [R1+0x4bb8], R67 ;  /* 0x004bb84301007387 */ /* 0x0001e80000100800 */
[----:B------:R-:W4:Y:S04]  /*71150*/  LDL.LU.64 R48, [R1+0x5b68] ;  /* 0x005b680001307983 */ /* 0x000f280000300a00 */
[----:B---3--:R-:W-:Y:S04]  /*71160*/  STL [R1+0x4bbc], R68 ;  /* 0x004bbc4401007387 */ /* 0x008fe80000100800 */
[----:B------:R-:W3:Y:S04]  /*71170*/  LDL.LU.64 R90, [R1+0x5b60] ;  /* 0x005b6000015a7983 */ /* 0x000ee80000300a00 */
[----:B------:R-:W2:Y:S04]  /*71180*/  LDL.LU.64 R80, [R1+0x5b58] ;  /* 0x005b580001507983 */ /* 0x000ea80000300a00 */
[----:B------:R-:W2:Y:S04]  /*71190*/  LDL.LU.64 R78, [R1+0x5b50] ;  /* 0x005b5000014e7983 */ /* 0x000ea80000300a00 */
[----:B------:R1:W-:Y:S04]  /*711a0*/  @P5 STL [R1+0x31e8], R13 ;  /* 0x0031e80d01005387 */ /* 0x0003e80000100800 */
[----:B0-----:R-:W2:Y:S04]  /*711b0*/  LDL.64 R66, [R1+0x1d58] ;  /* 0x001d580001427983 */ /* 0x001ea80000100a00 */
[----:B------:R-:W2:Y:S04]  /*711c0*/  LDL R60, [R1+0x31d0] ;  /* 0x0031d000013c7983 */ /* 0x000ea80000100800 */
[----:B------:R-:W3:Y:S04]  /*711d0*/  LDL R61, [R1+0x31d4] ;  /* 0x0031d400013d7983 */ /* 0x000ee80000100800 */
[----:B-1----:R-:W4:Y:S01]  /*711e0*/  LDL R13, [R1+0x31d8] ;  /* 0x0031d800010d7983 */ /* 0x002f220000100800 */
[----:B------:R-:W-:-:S03]  /*711f0*/  ISETP.GT.AND P3, PT, R93, 0x4b, PT ;  /* 0x0000004b5d00780c */ /* 0x000fc60003f64270 */
[----:B------:R-:W4:Y:S04]  /*71200*/  LDL.LU R52, [R1+0x36d4] ;  /* 0x0036d40001347983 */ /* 0x000f280000300800 */
[----:B------:R-:W4:Y:S04]  /*71210*/  LDL.LU R53, [R1+0x3704] ;  /* 0x0037040001357983 */ /* 0x000f280000300800 */
[----:B------:R-:W4:Y:S04]  /*71220*/  LDL.LU R58, [R1+0x36d8] ;  /* 0x0036d800013a7983 */ /* 0x000f280000300800 */
[----:B------:R-:W4:Y:S04]  /*71230*/  LDL.LU R59, [R1+0x3708] ;  /* 0x00370800013b7983 */ /* 0x000f280000300800 */
[----:B------:R-:W4:Y:S04]  /*71240*/  LDL R50, [R1+0x31cc] ;  /* 0x0031cc0001327983 */ /* 0x000f280000100800 */
[----:B------:R-:W4:Y:S04]  /*71250*/  LDL R51, [R1+0x31c8] ;  /* 0x0031c80001337983 */ /* 0x000f280000100800 */
[----:B------:R0:W-:Y:S04]  /*71260*/  @P5 STL [R1+0x31e4], R82 ;  /* 0x0031e45201005387 */ /* 0x0001e80000100800 */
[----:B------:R-:W4:Y:S04]  /*71270*/  @P3 LDG.E.U16 R12, desc[UR6][R18.64] ;  /* 0x00000006120c3981 */ /* 0x000f28000c1e1500 */
[----:B0-----:R-:W4:Y:S04]  /*71280*/  LDL R82, [R1+0x31c4] ;  /* 0x0031c40001527983 */ /* 0x001f280000100800 */
[----:B------:R-:W4:Y:S04]  /*71290*/  LDL.LU.64 R70, [R1+0x5b48] ;  /* 0x005b480001467983 */ /* 0x000f280000300a00 */
[----:B------:R0:W-:Y:S04]  /*712a0*/  @P5 STL [R1+0x31e0], R0 ;  /* 0x0031e00001005387 */ /* 0x0001e80000100800 */
[----:B0-----:R-:W4:Y:S04]  /*712b0*/  LDL R0, [R1+0x31c0] ;  /* 0x0031c00001007983 */ /* 0x001f280000100800 */
[----:B------:R0:W-:Y:S04]  /*712c0*/  @P5 STL [R1+0x31ec], R5 ;  /* 0x0031ec0501005387 */ /* 0x0001e80000100800 */
[----:B------:R-:W4:Y:S04]  /*712d0*/  LDL.LU.64 R18, [R1+0x5b40] ;  /* 0x005b400001127983 */ /* 0x000f280000300a00 */
[----:B------:R-:W4:Y:S04]  /*712e0*/  LDL R43, [R1+0x31b0] ;  /* 0x0031b000012b7983 */ /* 0x000f280000100800 */
[----:B------:R-:W4:Y:S04]  /*712f0*/  LDL R42, [R1+0x31b4] ;  /* 0x0031b400012a7983 */ /* 0x000f280000100800 */
[----:B------:R-:W4:Y:S04]  /*71300*/  LDL R45, [R1+0x31b8] ;  /* 0x0031b800012d7983 */ /* 0x000f280000100800 */
[----:B------:R-:W4:Y:S04]  /*71310*/  LDL R44, [R1+0x31bc] ;  /* 0x0031bc00012c7983 */ /* 0x000f280000100800 */
[----:B------:R-:W4:Y:S04]  /*71320*/  LDL R9, [R1+0x31a0] ;  /* 0x0031a00001097983 */ /* 0x000f280000100800 */
[----:B------:R-:W4:Y:S01]  /*71330*/  LDL R8, [R1+0x31a4] ;  /* 0x0031a40001087983 */ /* 0x000f220000100800 */
[----:B------:R-:W-:-:S03]  /*71340*/  ISETP.GT.AND P4, PT, R93, 0x4c, PT ;  /* 0x0000004c5d00780c */ /* 0x000fc60003f84270 */
[----:B------:R-:W4:Y:S04]  /*71350*/  LDL R41, [R1+0x31ac] ;  /* 0x0031ac0001297983 */ /* 0x000f280000100800 */
[----:B------:R-:W4:Y:S04]  /*71360*/  LDL R40, [R1+0x31a8] ;  /* 0x0031a80001287983 */ /* 0x000f280000100800 */
[----:B------:R-:W4:Y:S04]  /*71370*/  LDL.LU R6, [R1+0x3710] ;  /* 0x0037100001067983 */ /* 0x000f280000300800 */
[----:B------:R-:W4:Y:S04]  /*71380*/  LDL.LU R7, [R1+0x373c] ;  /* 0x00373c0001077983 */ /* 0x000f280000300800 */
[----:B------:R-:W4:Y:S04]  /*71390*/  LDL.LU R24, [R1+0x3714] ;  /* 0x0037140001187983 */ /* 0x000f280000300800 */
[----:B------:R-:W4:Y:S04]  /*713a0*/  LDL.LU R25, [R1+0x3740] ;  /* 0x0037400001197983 */ /* 0x000f280000300800 */
[----:B------:R-:W4:Y:S04]  /*713b0*/  LDL R38, [R1+0x319c] ;  /* 0x00319c0001267983 */ /* 0x000f280000100800 */
[----:B------:R-:W4:Y:S04]  /*713c0*/  LDL R39, [R1+0x3198] ;  /* 0x0031980001277983 */ /* 0x000f280000100800 */
[----:B------:R-:W4:Y:S04]  /*713d0*/  LDL R4, [R1+0x3194] ;  /* 0x0031940001047983 */ /* 0x000f280000100800 */
[----:B0-----:R-:W4:Y:S04]  /*713e0*/  LDL R5, [R1+0x3190] ;  /* 0x0031900001057983 */ /* 0x001f280000100800 */
[----:B--2---:R-:W2:Y:S04]  /*713f0*/  @P3 LDG.E.U16 R60, desc[UR6][R66.64] ;  /* 0x00000006423c3981 */ /* 0x004ea8000c1e1500 */
[----:B---3--:R-:W3:Y:S04]  /*71400*/  @P3 LDG.E.U16 R61, desc[UR6][R54.64] ;  /* 0x00000006363d3981 */ /* 0x008ee8000c1e1500 */
[----:B----4-:R-:W4:Y:S01]  /*71410*/  @P3 LDG.E.U16 R13, desc[UR6][R56.64] ;  /* 0x00000006380d3981 */ /* 0x010f22000c1e1500 */
[----:B------:R-:W-:-:S02]  /*71420*/  LOP3.LUT R53, R53, R52, RZ, 0x3c, !PT ;  /* 0x0000003435357212 */ /* 0x000fc400078e3cff */
[----:B------:R-:W-:Y:S02]  /*71430*/  LOP3.LUT R59, R59, R58, RZ, 0x3c, !PT ;  /* 0x0000003a3b3b7212 */ /* 0x000fe400078e3cff */
[----:B------:R-:W-:Y:S02]  /*71440*/  LOP3.LUT R52, R53, R52, RZ, 0x3c, !PT ;  /* 0x0000003435347212 */ /* 0x000fe400078e3cff */
[----:B------:R-:W-:Y:S02]  /*71450*/  ISETP.GT.AND P5, PT, R93, 0x4d, PT ;  /* 0x0000004d5d00780c */ /* 0x000fe40003fa4270 */
[----:B------:R-:W-:Y:S01]  /*71460*/  LOP3.LUT R58, R59, R58, RZ, 0x3c, !PT ;  /* 0x0000003a3b3a7212 */ /* 0x000fe200078e3cff */
[----:B------:R-:W3:Y:S01]  /*71470*/  LDL.LU.64 R56, [R1+0x5b38] ;  /* 0x005b380001387983 */ /* 0x000ee20000300a00 */
[----:B------:R-:W-:-:S03]  /*71480*/  LOP3.LUT R53, R53, R52, RZ, 0x3c, !PT ;  /* 0x0000003435357212 */ /* 0x000fc600078e3cff */
[----:B------:R0:W-:Y:S01]  /*71490*/  @P3 STL [R1+0x31dc], R12 ;  /* 0x0031dc0c01003387 */ /* 0x0001e20000100800 */
[----:B------:R-:W-:-:S03]  /*714a0*/  LOP3.LUT R59, R59, R58, RZ, 0x3c, !PT ;  /* 0x0000003a3b3b7212 */ /* 0x000fc600078e3cff */
[----:B------:R-:W3:Y:S04]  /*714b0*/  @P4 LDG.E.U16 R51, desc[UR6][R52.64] ;  /* 0x0000000634334981 */ /* 0x000ee8000c1e1500 */
[----:B------:R-:W3:Y:S04]  /*714c0*/  @P4 LDG.E.U16 R82, desc[UR6][R32.64] ;  /* 0x0000000620524981 */ /* 0x000ee8000c1e1500 */
[----:B------:R-:W3:Y:S04]  /*714d0*/  @P4 LDG.E.U16 R50, desc[UR6][R58.64] ;  /* 0x000000063a324981 */ /* 0x000ee8000c1e1500 */
[----:B0-----:R-:W3:Y:S04]  /*714e0*/  LDL R12, [R1+0x318c] ;  /* 0x00318c00010c7983 */ /* 0x001ee80000100800 */
[----:B------:R-:W3:Y:S04]  /*714f0*/  @P4 LDG.E.U16 R0, desc[UR6][R72.64] ;  /* 0x0000000648004981 */ /* 0x000ee8000c1e1500 */
[----:B------:R-:W3:Y:S04]  /*71500*/  @P5 LDG.E.U16 R43, desc[UR6][R62.64] ;  /* 0x000000063e2b5981 */ /* 0x000ee8000c1e1500 */
[----:B------:R-:W3:Y:S04]  /*71510*/  @P5 LDG.E.U16 R42, desc[UR6][R88.64] ;  /* 0x00000006582a5981 */ /* 0x000ee8000c1e1500 */
[----:B------:R-:W3:Y:S04]  /*71520*/  @P5 LDG.E.U16 R45, desc[UR6][R20.64] ;  /* 0x00000006142d5981 */ /* 0x000ee8000c1e1500 */
[----:B------:R-:W3:Y:S04]  /*71530*/  @P5 LDG.E.U16 R44, desc[UR6][R86.64] ;  /* 0x00000006562c5981 */ /* 0x000ee8000c1e1500 */
[----:B----4-:R0:W-:Y:S04]  /*71540*/  @P3 STL [R1+0x31d8], R13 ;  /* 0x0031d80d01003387 */ /* 0x0101e80000100800 */
[----:B0-----:R-:W4:Y:S04]  /*71550*/  LDL R13, [R1+0x3188] ;  /* 0x00318800010d7983 */ /* 0x001f280000100800 */
[----:B------:R-:W4:Y:S04]  /*71560*/  LDL.LU.64 R54, [R1+0x5b30] ;  /* 0x005b300001367983 */ /* 0x000f280000300a00 */
[----:B--2---:R-:W-:Y:S04]  /*71570*/  @P3 STL [R1+0x31d0], R60 ;  /* 0x0031d03c01003387 */ /* 0x004fe80000100800 */
[----:B---3--:R-:W-:Y:S01]  /*71580*/  @P3 STL [R1+0x31d4], R61 ;  /* 0x0031d43d01003387 */ /* 0x008fe20000100800 */
[----:B------:R-:W-:-:S13]  /*71590*/  ISETP.GT.AND P3, PT, R93, 0x4e, PT ;  /* 0x0000004e5d00780c */ /* 0x000fda0003f64270 */
[----:B------:R-:W2:Y:S04]  /*715a0*/  @P3 LDG.E.U16 R9, desc[UR6][R36.64] ;  /* 0x0000000624093981 */ /* 0x000ea8000c1e1500 */
[----:B------:R-:W3:Y:S04]  /*715b0*/  @P3 LDG.E.U16 R8, desc[UR6][R34.64] ;  /* 0x0000000622083981 */ /* 0x000ee8000c1e1500 */
[----:B------:R-:W-:Y:S04]  /*715c0*/  STL.64 [R1+0x1d50], R58 ;  /* 0x001d503a01007387 */ /* 0x000fe80000100a00 */
[----:B------:R-:W-:Y:S04]  /*715d0*/  STL.64 [R1+0x1d48], R52 ;  /* 0x001d483401007387 */ /* 0x000fe80000100a00 */
[----:B------:R-:W4:Y:S04]  /*715e0*/  LDL.LU.64 R32, [R1+0x5b28] ;  /* 0x005b280001207983 */ /* 0x000f280000300a00 */
[----:B------:R0:W-:Y:S01]  /*715f0*/  @P4 STL [R1+0x31c4], R82 ;  /* 0x0031c45201004387 */ /* 0x0001e20000100800 */
[----:B------:R-:W-:-:S03]  /*71600*/  LOP3.LUT R7, R7, R6, RZ, 0x3c, !PT ;  /* 0x0000000607077212 */ /* 0x000fc600078e3cff */
[----:B------:R-:W4:Y:S04]  /*71610*/  @P3 LDG.E.U16 R41, desc[UR6][R2.64] ;  /* 0x0000000602293981 */ /* 0x000f28000c1e1500 */
[----:B------:R-:W4:Y:S04]  /*71620*/  @P3 LDG.E.U16 R40, desc[UR6][R64.64] ;  /* 0x0000000640283981 */ /* 0x000f28000c1e1500 */
[----:B0-----:R-:W4:Y:S04]  /*71630*/  LDL R82, [R1+0x3184] ;  /* 0x0031840001527983 */ /* 0x001f280000100800 */
[----:B------:R-:W4:Y:S04]  /*71640*/  LDL.LU.64 R72, [R1+0x5b20] ;  /* 0x005b200001487983 */ /* 0x000f280000300a00 */
[----:B------:R0:W-:Y:S04]  /*71650*/  @P4 STL [R1+0x31c0], R0 ;  /* 0x0031c00001004387 */ /* 0x0001e80000100800 */
[----:B0-----:R-:W4:Y:S04]  /*71660*/  LDL R0, [R1+0x3180] ;  /* 0x0031800001007983 */ /* 0x001f280000100800 */
[----:B------:R-:W-:Y:S04]  /*71670*/  @P4 STL [R1+0x31c8], R51 ;  /* 0x0031c83301004387 */ /* 0x000fe80000100800 */
[----:B------:R-:W-:Y:S04]  /*71680*/  @P4 STL [R1+0x31cc], R50 ;  /* 0x0031cc3201004387 */ /* 0x000fe80000100800 */
[----:B------:R-:W4:Y:S04]  /*71690*/  LDL.LU.64 R86, [R1+0x5b18] ;  /* 0x005b180001567983 */ /* 0x000f280000300a00 */
[----:B------:R-:W4:Y:S04]  /*716a0*/  LDL.LU.64 R20, [R1+0x5b10] ;  /* 0x005b100001147983 */ /* 0x000f280000300a00 */
[----:B------:R-:W4:Y:S01]  /*716b0*/  LDL.LU.64 R88, [R1+0x5b08] ;  /* 0x005b080001587983 */ /* 0x000f220000300a00 */
[----:B------:R-:W-:-:S03]  /*716c0*/  ISETP.GT.AND P4, PT, R93, 0x4f, PT ;  /* 0x0000004f5d00780c */ /* 0x000fc60003f84270 */
[----:B------:R-:W4:Y:S04]  /*716d0*/  LDL.LU.64 R62, [R1+0x5b00] ;  /* 0x005b0000013e7983 */ /* 0x000f280000300a00 */
[----:B------:R-:W-:Y:S04]  /*716e0*/  @P5 STL [R1+0x31b0], R43 ;  /* 0x0031b02b01005387 */ /* 0x000fe80000100800 */
[----:B------:R-:W-:Y:S04]  /*716f0*/  @P5 STL [R1+0x31b4], R42 ;  /* 0x0031b42a01005387 */ /* 0x000fe80000100800 */
[----:B------:R-:W-:Y:S04]  /*71700*/  @P5 STL [R1+0x31b8], R45 ;  /* 0x0031b82d01005387 */ /* 0x000fe80000100800 */
[----:B------:R-:W-:Y:S04]  /*71710*/  @P5 STL [R1+0x31bc], R44 ;  /* 0x0031bc2c01005387 */ /* 0x000fe80000100800 */
[----:B------:R-:W4:Y:S04]  /*71720*/  LDL.LU.64 R2, [R1+0x5af8] ;  /* 0x005af80001027983 */ /* 0x000f280000300a00 */
[----:B------:R-:W4:Y:S01]  /*71730*/  LDL.LU.64 R64, [R1+0x5af0] ;  /* 0x005af00001407983 */ /* 0x000f220000300a00 */
[----:B------:R-:W-:-:S03]  /*71740*/  LOP3.LUT R6, R7, R6, RZ, 0x3c, !PT ;  /* 0x0000000607067212 */ /* 0x000fc600078e3cff */
[----:B------:R-:W4:Y:S04]  /*71750*/  LDL.LU.64 R34, [R1+0x5ae8] ;  /* 0x005ae80001227983 */ /* 0x000f280000300a00 */
[----:B------:R-:W4:Y:S04]  /*71760*/  LDL.LU.64 R36, [R1+0x5ae0] ;  /* 0x005ae00001247983 */ /* 0x000f280000300a00 */
[----:B------:R-:W4:Y:S01]  /*71770*/  @P4 LDG.E.U16 R5, desc[UR6][R26.64] ;  /* 0x000000061a054981 */ /* 0x000f22000c1e1500 */
[----:B------:R-:W-:-:S03]  /*71780*/  LOP3.LUT R7, R7, R6, RZ, 0x3c, !PT ;  /* 0x0000000607077212 */ /* 0x000fc600078e3cff */
[----:B------:R-:W4:Y:S04]  /*71790*/  @P4 LDG.E.U16 R4, desc[UR6][R10.64] ;  /* 0x000000060a044981 */ /* 0x000f28000c1e1500 */
[----:B------:R-:W4:Y:S04]  /*717a0*/  @P4 LDG.E.U16 R39, desc[UR6][R6.64] ;  /* 0x0000000606274981 */ /* 0x000f28000c1e1500 */
[----:B--2---:R0:W-:Y:S04]  /*717b0*/  @P3 STL [R1+0x31a0], R9 ;  /* 0x0031a00901003387 */ /* 0x0041e80000100800 */
[----:B---3--:R1:W-:Y:S01]  /*717c0*/  @P3 STL [R1+0x31a4], R8 ;  /* 0x0031a40801003387 */ /* 0x0083e20000100800 */
[----:B0-----:R-:W-:-:S02]  /*717d0*/  IMAD.MOV.U32 R9, RZ, RZ, R24 ;  /* 0x000000ffff097224 */ /* 0x001fc400078e0018 */
[----:B-1----:R-:W-:-:S05]  /*717e0*/  IMAD.MOV.U32 R8, RZ, RZ, R25 ;  /* 0x000000ffff087224 */ /* 0x002fca00078e0019 */
[----:B------:R-:W2:Y:S01]  /*717f0*/  @P4 LDG.E.U16 R38, desc[UR6][R8.64] ;  /* 0x0000000608264981 */ /* 0x000ea2000c1e1500 */
[----:B------:R-:W-:-:S03]  /*71800*/  ISETP.GT.AND P5, PT, R93, 0x50, PT ;  /* 0x000000505d00780c */ /* 0x000fc60003fa4270 */
[----:B----4-:R-:W-:Y:S04]  /*71810*/  @P3 STL [R1+0x31a8], R40 ;  /* 0x0031a82801003387 */ /* 0x010fe80000100800 */
[----:B------:R-:W-:Y:S04]  /*71820*/  @P3 STL [R1+0x31ac], R41 ;  /* 0x0031ac2901003387 */ /* 0x000fe80000100800 */
[----:B------:R0:W-:Y:S04]  /*71830*/  STL.64 [R1+0x1cf0], R8 ;  /* 0x001cf00801007387 */ /* 0x0001e80000100a00 */
[----:B------:R1:W-:Y:S04]  /*71840*/  STL.64 [R1+0x1ce8], R6 ;  /* 0x001ce80601007387 */ /* 0x0003e80000100a00 */
[----:B------:R-:W3:Y:S04]  /*71850*/  LDL.LU.64 R10, [R1+0x5ad8] ;  /* 0x005ad800010a7983 */ /* 0x000ee80000300a00 */
[----:B------:R-:W4:Y:S04]  /*71860*/  LDL.LU.64 R26, [R1+0x5ad0] ;  /* 0x005ad000011a7983 */ /* 0x000f280000300a00 */
[----:B------:R-:W3:Y:S04]  /*71870*/  @P5 LDG.E.U16 R12, desc[UR6][R14.64] ;  /* 0x000000060e0c5981 */ /* 0x000ee8000c1e1500 */
[----:B------:R-:W3:Y:S04]  /*71880*/  @P5 LDG.E.U16 R13, desc[UR6][R28.64] ;  /* 0x000000061c0d5981 */ /* 0x000ee8000c1e1500 */
[----:B------:R-:W3:Y:S04]  /*71890*/  @P5 LDG.E.U16 R82, desc[UR6][R74.64] ;  /* 0x000000064a525981 */ /* 0x000ee8000c1e1500 */
[----:B------:R-:W3:Y:S04]  /*718a0*/  @P5 LDG.E.U16 R0, desc[UR6][R76.64] ;  /* 0x000000064c005981 */ /* 0x000ee8000c1e1500 */
[----:B------:R-:W-:Y:S04]  /*718b0*/  @P4 STL [R1+0x3190], R5 ;  /* 0x0031900501004387 */ /* 0x000fe80000100800 */
[----:B------:R-:W-:Y:S04]  /*718c0*/  @P4 STL [R1+0x3194], R4 ;  /* 0x0031940401004387 */ /* 0x000fe80000100800 */
[----:B------:R0:W-:Y:S04]  /*718d0*/  @P4 STL [R1+0x3198], R39 ;  /* 0x0031982701004387 */ /* 0x0001e80000100800 */
[----:B--2---:R-:W-:Y:S04]  /*718e0*/  @P4 STL [R1+0x319c], R38 ;  /* 0x00319c2601004387 */ /* 0x004fe80000100800 */
[----:B------:R-:W2:Y:S04]  /*718f0*/  LDL.LU.64 R14, [R1+0x5ac8] ;  /* 0x005ac800010e7983 */ /* 0x000ea80000300a00 */
[----:B------:R-:W2:Y:S04]  /*71900*/  LDL.LU.64 R28, [R1+0x5ac0] ;  /* 0x005ac000011c7983 */ /* 0x000ea80000300a00 */
[----:B0-----:R-:W2:Y:S04]  /*71910*/  LDL.LU R8, [R1+0x3748] ;  /* 0x0037480001087983 */ /* 0x001ea80000300800 */
[----:B------:R-:W2:Y:S04]  /*71920*/  LDL.LU R9, [R1+0x3774] ;  /* 0x0037740001097983 */ /* 0x000ea80000300800 */
[----:B------:R-:W2:Y:S04]  /*71930*/  LDL.LU R44, [R1+0x374c] ;  /* 0x00374c00012c7983 */ /* 0x000ea80000300800 */
[----:B------:R-:W2:Y:S04]  /*71940*/  LDL.LU R45, [R1+0x3778] ;  /* 0x00377800012d7983 */ /* 0x000ea80000300800 */
[----:B------:R-:W2:Y:S04]  /*71950*/  LDL R24, [R1+0x316c] ;  /* 0x00316c0001187983 */ /* 0x000ea80000100800 */
[----:B------:R-:W2:Y:S04]  /*71960*/  LDL R25, [R1+0x3168] ;  /* 0x0031680001197983 */ /* 0x000ea80000100800 */
[----:B-1----:R-:W2:Y:S04]  /*71970*/  LDL R6, [R1+0x3164] ;  /* 0x0031640001067983 */ /* 0x002ea80000100800 */
[----:B------:R-:W2:Y:S04]  /*71980*/  LDL R39, [R1+0x3160] ;  /* 0x0031600001277983 */ /* 0x000ea80000100800 */
[----:B------:R-:W2:Y:S01]  /*71990*/  LDL.LU.64 R74, [R1+0x5ab8] ;  /* 0x005ab800014a7983 */ /* 0x000ea20000300a00 */
[----:B------:R-:W-:-:S03]  /*719a0*/  ISETP.GT.AND P3, PT, R93, 0x51, PT ;  /* 0x000000515d00780c */ /* 0x000fc60003f64270 */
[----:B------:R-:W3:Y:S04]  /*719b0*/  LDL R5, [R1+0x315c] ;  /* 0x00315c0001057983 */ /* 0x000ee80000100800 */
[----:B------:R-:W3:Y:S06]  /*719c0*/  LDL.LU.64 R76, [R1+0x5ab0] ;  /* 0x005ab000014c7983 */ /* 0x000eec0000300a00 */
[----:B------:R-:W4:Y:S04]  /*719d0*/  @P3 LDG.E.U16 R69, desc[UR6][R16.64] ;  /* 0x0000000610453981 */ /* 0x000f28000c1e1500 */
[----:B--2---:R-:W2:Y:S04]  /*719e0*/  @P3 LDG.E.U16 R74, desc[UR6][R30.64] ;  /* 0x000000061e4a3981 */ /* 0x004ea8000c1e1500 */
[----:B------:R-:W2:Y:S04]  /*719f0*/  @P3 LDG.E.U16 R75, desc[UR6][R22.64] ;  /* 0x00000006164b3981 */ /* 0x000ea8000c1e1500 */
[----:B---3--:R-:W-:Y:S04]  /*71a00*/  @P5 STL [R1+0x3180], R0 ;  /* 0x0031800001005387 */ /* 0x008fe80000100800 */
[----:B------:R-:W-:Y:S04]  /*71a10*/  @P5 STL [R1+0x3184], R82 ;  /* 0x0031845201005387 */ /* 0x000fe80000100800 */
[----:B------:R-:W-:Y:S04]  /*71a20*/  @P5 STL [R1+0x3188], R13 ;  /* 0x0031880d01005387 */ /* 0x000fe80000100800 */
[----:B------:R0:W-:Y:S04]  /*71a30*/  @P5 STL [R1+0x318c], R12 ;  /* 0x00318c0c01005387 */ /* 0x0001e80000100800 */
[----:B------:R-:W3:Y:S04]  /*71a40*/  LDL.LU.64 R16, [R1+0x5aa8] ;  /* 0x005aa80001107983 */ /* 0x000ee80000300a00 */
[----:B------:R-:W3:Y:S04]  /*71a50*/  @P3 LDG.E.U16 R76, desc[UR6][R46.64] ;  /* 0x000000062e4c3981 */ /* 0x000ee8000c1e1500 */
[----:B0-----:R-:W3:Y:S04]  /*71a60*/  LDL R12, [R1+0x3158] ;  /* 0x00315800010c7983 */ /* 0x001ee80000100800 */
[----:B----4-:R-:W-:Y:S04]  /*71a70*/  STL [R1+0x4bc0], R69 ;  /* 0x004bc04501007387 */ /* 0x010fe80000100800 */
[----:B------:R-:W4:Y:S01]  /*71a80*/  LDL.LU.64 R30, [R1+0x5aa0] ;  /* 0x005aa000011e7983 */ /* 0x000f220000300a00 */
        /* <DEDUP_REMOVED lines=10> */
[----:B------:R-:W4:Y:S04]  /*71b30*/  @P4 LDG.E.U16 R24, desc[UR6][R44.64] ;  /* 0x000000062c184981 */ /* 0x000f28000c1e1500 */
[----:B--2---:R-:W-:Y:S04]  /*71b40*/  STL [R1+0x4bc4], R74 ;  /* 0x004bc44a01007387 */ /* 0x004fe80000100800 */
[----:B------:R-:W2:Y:S04]  /*71b50*/  LDL.LU.64 R22, [R1+0x5a98] ;  /* 0x005a980001167983 */ /* 0x000ea80000300a00 */
[----:B------:R-:W2:Y:S04]  /*71b60*/  LDL R13, [R1+0x3154] ;  /* 0x00315400010d7983 */ /* 0x000ea80000100800 */
[----:B------:R-:W-:Y:S04]  /*71b70*/  STL [R1+0x4bc8], R75 ;  /* 0x004bc84b01007387 */ /* 0x000fe80000100800 */
[----:B------:R-:W4:Y:S04]  /*71b80*/  LDL.LU.64 R46, [R1+0x5a90] ;  /* 0x005a9000012e7983 */ /* 0x000f280000300a00 */
[----:B------:R-:W4:Y:S04]  /*71b90*/  LDL R82, [R1+0x3150] ;  /* 0x0031500001527983 */ /* 0x000f280000100800 */
[----:B------:R-:W4:Y:S04]  /*71ba0*/  LDL R40, [R1+0x3140] ;  /* 0x0031400001287983 */ /* 0x000f280000100800 */
[----:B------:R-:W4:Y:S04]  /*71bb0*/  LDL.64 R42, [R1+0x1c40] ;  /* 0x001c4000012a7983 */ /* 0x000f280000100a00 */
[----:B------:R-:W4:Y:S04]  /*71bc0*/  LDL R41, [R1+0x3144] ;  /* 0x0031440001297983 */ /* 0x000f280000100800 */
[----:B------:R-:W4:Y:S04]  /*71bd0*/  LDL R51, [R1+0x3148] ;  /* 0x0031480001337983 */ /* 0x000f280000100800 */
[----:B------:R-:W4:Y:S01]  /*71be0*/  LDL R50, [R1+0x314c] ;  /* 0x00314c0001327983 */ /* 0x000f220000100800 */
[----:B------:R-:W-:-:S02]  /*71bf0*/  ISETP.GT.AND P5, PT, R93, 0x53, PT ;  /* 0x000000535d00780c */ /* 0x000fc40003fa4270 */
[C---:B------:R-:W-:Y:S01]  /*71c00*/  ISETP.GT.AND P3, PT, R93.reuse, 0x54, PT ;  /* 0x000000545d00780c */ /* 0x040fe20003f64270 */
[----:B------:R-:W4:Y:S04]  /*71c10*/  LDL.LU R7, [R1+0x3780] ;  /* 0x0037800001077983 */ /* 0x000f280000300800 */
[----:B------:R-:W4:Y:S04]  /*71c20*/  LDL.LU R38, [R1+0x37ac] ;  /* 0x0037ac0001267983 */ /* 0x000f280000300800 */
[----:B------:R-:W4:Y:S04]  /*71c30*/  LDL.LU R4, [R1+0x3784] ;  /* 0x0037840001047983 */ /* 0x000f280000300800 */
[----:B------:R-:W4:Y:S04]  /*71c40*/  LDL.LU R0, [R1+0x37b0] ;  /* 0x0037b00001007983 */ /* 0x000f280000300800 */
[----:B------:R-:W4:Y:S04]  /*71c50*/  @P5 LDG.E.U16 R5, desc[UR6][R90.64] ;  /* 0x000000065a055981 */ /* 0x000f28000c1e1500 */
[----:B---3--:R-:W3:Y:S04]  /*71c60*/  @P5 LDG.E.U16 R12, desc[UR6][R80.64] ;  /* 0x00000006500c5981 */ /* 0x008ee8000c1e1500 */
[----:B------:R-:W-:Y:S04]  /*71c70*/  STL [R1+0x4bcc], R76 ;  /* 0x004bcc4c01007387 */ /* 0x000fe80000100800 */
[----:B------:R-:W-:Y:S04]  /*71c80*/  STL.64 [R1+0x1c90], R44 ;  /* 0x001c902c01007387 */ /* 0x000fe80000100a00 */
[----:B------:R0:W-:Y:S04]  /*71c90*/  STL.64 [R1+0x1c88], R8 ;  /* 0x001c880801007387 */ /* 0x0001e80000100a00 */
[----:B------:R-:W3:Y:S04]  /*71ca0*/  LDL.LU.64 R84, [R1+0x5a88] ;  /* 0x005a880001547983 */ /* 0x000ee80000300a00 */
[----:B------:R-:W3:Y:S04]  /*71cb0*/  LDL.LU.64 R48, [R1+0x5a80] ;  /* 0x005a800001307983 */ /* 0x000ee80000300a00 */
[----:B--2---:R-:W2:Y:S04]  /*71cc0*/  @P5 LDG.E.U16 R13, desc[UR6][R78.64] ;  /* 0x000000064e0d5981 */ /* 0x004ea8000c1e1500 */
[----:B----4-:R-:W4:Y:S04]  /*71cd0*/  @P5 LDG.E.U16 R82, desc[UR6][R70.64] ;  /* 0x0000000646525981 */ /* 0x010f28000c1e1500 */
[----:B------:R-:W4:Y:S04]  /*71ce0*/  @P3 LDG.E.U16 R40, desc[UR6][R54.64] ;  /* 0x0000000636283981 */ /* 0x000f28000c1e1500 */
[----:B------:R1:W-:Y:S04]  /*71cf0*/  @P4 STL [R1+0x3160], R39 ;  /* 0x0031602701004387 */ /* 0x0003e80000100800 */
[----:B------:R0:W-:Y:S04]  /*71d00*/  @P4 STL [R1+0x3164], R6 ;  /* 0x0031640601004387 */ /* 0x0001e80000100800 */
[----:B------:R-:W4:Y:S04]  /*71d10*/  @P3 LDG.E.U16 R41, desc[UR6][R42.64] ;  /* 0x000000062a293981 */ /* 0x000f28000c1e1500 */
[----:B------:R-:W4:Y:S04]  /*71d20*/  @P3 LDG.E.U16 R51, desc[UR6][R56.64] ;  /* 0x0000000638333981 */ /* 0x000f28000c1e1500 */
[----:B------:R-:W4:Y:S04]  /*71d30*/  @P3 LDG.E.U16 R50, desc[UR6][R18.64] ;  /* 0x0000000612323981 */ /* 0x000f28000c1e1500 */
[----:B------:R0:W-:Y:S04]  /*71d40*/  @P4 STL [R1+0x3168], R25 ;  /* 0x0031681901004387 */ /* 0x0001e80000100800 */
[----:B------:R1:W-:Y:S04]  /*71d50*/  @P4 STL [R1+0x316c], R24 ;  /* 0x00316c1801004387 */ /* 0x0003e80000100800 */
[----:B------:R-:W4:Y:S04]  /*71d60*/  LDL.LU.64 R90, [R1+0x5a78] ;  /* 0x005a7800015a7983 */ /* 0x000f280000300a00 */
[----:B0-----:R-:W4:Y:S04]  /*71d70*/  LDL R9, [R1+0x3130] ;  /* 0x0031300001097983 */ /* 0x001f280000100800 */
[----:B------:R-:W4:Y:S04]  /*71d80*/  LDL R8, [R1+0x3134] ;  /* 0x0031340001087983 */ /* 0x000f280000100800 */
[----:B------:R-:W4:Y:S04]  /*71d90*/  LDL R45, [R1+0x3138] ;  /* 0x00313800012d7983 */ /* 0x000f280000100800 */
[----:B------:R-:W4:Y:S04]  /*71da0*/  LDL R44, [R1+0x313c] ;  /* 0x00313c00012c7983 */ /* 0x000f280000100800 */
[----:B------:R-:W4:Y:S04]  /*71db0*/  LDL.LU.64 R80, [R1+0x5a70] ;  /* 0x005a700001507983 */ /* 0x000f280000300a00 */
[----:B-1----:R-:W4:Y:S04]  /*71dc0*/  LDL R39, [R1+0x3120] ;  /* 0x0031200001277983 */ /* 0x002f280000100800 */
[----:B------:R-:W4:Y:S04]  /*71dd0*/  LDL R6, [R1+0x3124] ;  /* 0x0031240001067983 */ /* 0x000f280000100800 */
[----:B------:R-:W4:Y:S04]  /*71de0*/  LDL R25, [R1+0x3128] ;  /* 0x0031280001197983 */ /* 0x000f280000100800 */
[----:B------:R-:W4:Y:S04]  /*71df0*/  LDL R24, [R1+0x312c] ;  /* 0x00312c0001187983 */ /* 0x000f280000100800 */
[----:B------:R-:W4:Y:S04]  /*71e00*/  LDL.LU.64 R78, [R1+0x5a68] ;  /* 0x005a6800014e7983 */ /* 0x000f280000300a00 */
[----:B------:R0:W-:Y:S04]  /*71e10*/  @P5 STL [R1+0x315c], R5 ;  /* 0x00315c0501005387 */ /* 0x0001e80000100800 */
[----:B0-----:R-:W4:Y:S04]  /*71e20*/  LDL R5, [R1+0x311c] ;  /* 0x00311c0001057983 */ /* 0x001f280000100800 */
[----:B---3--:R0:W-:Y:S04]  /*71e30*/  @P5 STL [R1+0x3158], R12 ;  /* 0x0031580c01005387 */ /* 0x0081e80000100800 */
[----:B0-----:R-:W3:Y:S04]  /*71e40*/  LDL R12, [R1+0x3118] ;  /* 0x00311800010c7983 */ /* 0x001ee80000100800 */
[----:B--2---:R0:W-:Y:S04]  /*71e50*/  @P5 STL [R1+0x3154], R13 ;  /* 0x0031540d01005387 */ /* 0x0041e80000100800 */
[----:B0-----:R-:W2:Y:S04]  /*71e60*/  LDL R13, [R1+0x3114] ;  /* 0x00311400010d7983 */ /* 0x001ea80000100800 */
[----:B------:R-:W2:Y:S04]  /*71e70*/  LDL.LU.64 R70, [R1+0x5a60] ;  /* 0x005a600001467983 */ /* 0x000ea80000300a00 */
[----:B----4-:R0:W-:Y:S04]  /*71e80*/  @P5 STL [R1+0x3150], R82 ;  /* 0x0031505201005387 */ /* 0x0101e80000100800 */
[----:B0-----:R-:W4:Y:S01]  /*71e90*/  LDL R82, [R1+0x3110] ;  /* 0x0031100001527983 */ /* 0x001f220000100800 */
[----:B------:R-:W-:-:S03]  /*71ea0*/  ISETP.GT.AND P4, PT, R93, 0x55, PT ;  /* 0x000000555d00780c */ /* 0x000fc60003f84270 */
[----:B------:R-:W4:Y:S04]  /*71eb0*/  LDL.LU.64 R18, [R1+0x5a58] ;  /* 0x005a580001127983 */ /* 0x000f280000300a00 */
[----:B------:R-:W4:Y:S04]  /*71ec0*/  LDL.LU.64 R56, [R1+0x5a50] ;  /* 0x005a500001387983 */ /* 0x000f280000300a00 */
[----:B------:R-:W4:Y:S04]  /*71ed0*/  LDL.LU.64 R54, [R1+0x5a48] ;  /* 0x005a480001367983 */ /* 0x000f280000300a00 */
[----:B------:R-:W-:Y:S04]  /*71ee0*/  @P3 STL [R1+0x3140], R40 ;  /* 0x0031402801003387 */ /* 0x000fe80000100800 */
[----:B------:R-:W-:Y:S01]  /*71ef0*/  @P3 STL [R1+0x3144], R41 ;  /* 0x0031442901003387 */ /* 0x000fe20000100800 */
[----:B------:R-:W-:-:S03]  /*71f00*/  ISETP.GT.AND P5, PT, R93, 0x56, PT ;  /* 0x000000565d00780c */ /* 0x000fc60003fa4270 */
[----:B------:R0:W-:Y:S04]  /*71f10*/  @P3 STL [R1+0x3148], R51 ;  /* 0x0031483301003387 */ /* 0x0001e80000100800 */
[----:B------:R1:W-:Y:S01]  /*71f20*/  @P3 STL [R1+0x314c], R50 ;  /* 0x00314c3201003387 */ /* 0x0003e20000100800 */
[----:B------:R-:W-:Y:S02]  /*71f30*/  IMAD.MOV.U32 R52, RZ, RZ, R0 ;  /* 0x000000ffff347224 */ /* 0x000fe400078e0000 */
[----:B------:R-:W-:Y:S01]  /*71f40*/  IMAD.MOV.U32 R53, RZ, RZ, R4 ;  /* 0x000000ffff357224 */ /* 0x000fe200078e0004 */
[----:B------:R-:W4:Y:S04]  /*71f50*/  @P4 LDG.E.U16 R9, desc[UR6][R72.64] ;  /* 0x0000000648094981 */ /* 0x000f28000c1e1500 */
[----:B------:R-:W4:Y:S01]  /*71f60*/  @P4 LDG.E.U16 R8, desc[UR6][R32.64] ;  /* 0x0000000620084981 */ /* 0x000f22000c1e1500 */
[----:B0-----:R-:W-:Y:S01]  /*71f70*/  MOV R51, R7 ;  /* 0x0000000700337202 */ /* 0x001fe20000000f00 */
[----:B-1----:R-:W-:Y:S01]  /*71f80*/  IMAD.MOV.U32 R50, RZ, RZ, R38 ;  /* 0x000000ffff327224 */ /* 0x002fe200078e0026 */
[----:B------:R-:W-:Y:S01]  /*71f90*/  ISETP.GT.AND P3, PT, R93, 0x57, PT ;  /* 0x000000575d00780c */ /* 0x000fe20003f64270 */
[----:B------:R-:W4:Y:S04]  /*71fa0*/  @P4 LDG.E.U16 R44, desc[UR6][R52.64] ;  /* 0x00000006342c4981 */ /* 0x000f28000c1e1500 */
[----:B------:R-:W4:Y:S04]  /*71fb0*/  @P4 LDG.E.U16 R45, desc[UR6][R50.64] ;  /* 0x00000006322d4981 */ /* 0x000f28000c1e1500 */
[----:B------:R-:W4:Y:S04]  /*71fc0*/  @P5 LDG.E.U16 R39, desc[UR6][R62.64] ;  /* 0x000000063e275981 */ /* 0x000f28000c1e1500 */
[----:B------:R-:W4:Y:S04]  /*71fd0*/  @P5 LDG.E.U16 R6, desc[UR6][R88.64] ;  /* 0x0000000658065981 */ /* 0x000f28000c1e1500 */
[----:B------:R-:W4:Y:S04]  /*71fe0*/  @P5 LDG.E.U16 R25, desc[UR6][R20.64] ;  /* 0x0000000614195981 */ /* 0x000f28000c1e1500 */
[----:B------:R-:W4:Y:S04]  /*71ff0*/  LDL.LU R41, [R1+0x37b8] ;  /* 0x0037b80001297983 */ /* 0x000f280000300800 */
[----:B------:R-:W4:Y:S04]  /*72000*/  @P5 LDG.E.U16 R24, desc[UR6][R86.64] ;  /* 0x0000000656185981 */ /* 0x000f28000c1e1500 */
[----:B------:R-:W4:Y:S04]  /*72010*/  LDL.LU R40, [R1+0x37e4] ;  /* 0x0037e40001287983 */ /* 0x000f280000300800 */
[----:B------:R-:W-:Y:S04]  /*72020*/  STL.64 [R1+0x1c28], R50 ;  /* 0x001c283201007387 */ /* 0x000fe80000100a00 */
[----:B------:R-:W-:Y:S04]  /*72030*/  STL.64 [R1+0x1c30], R52 ;  /* 0x001c303401007387 */ /* 0x000fe80000100a00 */
[----:B------:R-:W4:Y:S04]  /*72040*/  LDL.LU R42, [R1+0x37bc] ;  /* 0x0037bc00012a7983 */ /* 0x000f280000300800 */
[----:B------:R-:W4:Y:S04]  /*72050*/  LDL.LU R43, [R1+0x37e8] ;  /* 0x0037e800012b7983 */ /* 0x000f280000300800 */
[----:B------:R-:W4:Y:S04]  /*72060*/  @P3 LDG.E.U16 R5, desc[UR6][R2.64] ;  /* 0x0000000602053981 */ /* 0x000f28000c1e1500 */
[----:B---3--:R-:W3:Y:S04]  /*72070*/  @P3 LDG.E.U16 R12, desc[UR6][R64.64] ;  /* 0x00000006400c3981 */ /* 0x008ee8000c1e1500 */
[----:B------:R-:W3:Y:S04]  /*72080*/  LDL R4, [R1+0x3104] ;  /* 0x0031040001047983 */ /* 0x000ee80000100800 */
[----:B------:R-:W3:Y:S04]  /*72090*/  LDL R0, [R1+0x3100] ;  /* 0x0031000001007983 */ /* 0x000ee80000100800 */
[----:B------:R-:W3:Y:S04]  /*720a0*/  LDL R7, [R1+0x310c] ;  /* 0x00310c0001077983 */ /* 0x000ee80000100800 */
[----:B------:R-:W3:Y:S04]  /*720b0*/  LDL R38, [R1+0x3108] ;  /* 0x0031080001267983 */ /* 0x000ee80000100800 */
[----:B------:R-:W3:Y:S04]  /*720c0*/  LDL.LU.64 R32, [R1+0x5a40] ;  /* 0x005a400001207983 */ /* 0x000ee80000300a00 */
[----:B------:R-:W3:Y:S04]  /*720d0*/  LDL.LU.64 R72, [R1+0x5a38] ;  /* 0x005a380001487983 */ /* 0x000ee80000300a00 */
[----:B--2---:R-:W2:Y:S04]  /*720e0*/  @P3 LDG.E.U16 R13, desc[UR6][R34.64] ;  /* 0x00000006220d3981 */ /* 0x004ea8000c1e1500 */
[----:B----4-:R-:W4:Y:S04]  /*720f0*/  @P3 LDG.E.U16 R82, desc[UR6][R36.64] ;  /* 0x0000000624523981 */ /* 0x010f28000c1e1500 */
[----:B------:R-:W-:Y:S04]  /*72100*/  @P4 STL [R1+0x3130], R9 ;  /* 0x0031300901004387 */ /* 0x000fe80000100800 */
[----:B------:R-:W-:Y:S04]  /*72110*/  @P4 STL [R1+0x3134], R8 ;  /* 0x0031340801004387 */ /* 0x000fe80000100800 */
[----:B------:R-:W-:Y:S04]  /*72120*/  @P4 STL [R1+0x3138], R45 ;  /* 0x0031382d01004387 */ /* 0x000fe80000100800 */
[----:B------:R-:W-:Y:S04]  /*72130*/  @P4 STL [R1+0x313c], R44 ;  /* 0x00313c2c01004387 */ /* 0x000fe80000100800 */
[----:B------:R-:W4:Y:S04]  /*72140*/  LDL.LU.64 R86, [R1+0x5a30] ;  /* 0x005a300001567983 */ /* 0x000f280000300a00 */
[----:B------:R-:W4:Y:S04]  /*72150*/  LDL.LU.64 R20, [R1+0x5a28] ;  /* 0x005a280001147983 */ /* 0x000f280000300a00 */
[----:B------:R-:W4:Y:S04]  /*72160*/  LDL.LU.64 R88, [R1+0x5a20] ;  /* 0x005a200001587983 */ /* 0x000f280000300a00 */
[----:B------:R-:W4:Y:S04]  /*72170*/  LDL.LU.64 R62, [R1+0x5a18] ;  /* 0x005a1800013e7983 */ /* 0x000f280000300a00 */
[----:B------:R0:W-:Y:S04]  /*72180*/  @P5 STL [R1+0x3120], R39 ;  /* 0x0031202701005387 */ /* 0x0001e80000100800 */
[----:B------:R-:W-:Y:S04]  /*72190*/  @P5 STL [R1+0x3124], R6 ;  /* 0x0031240601005387 */ /* 0x000fe80000100800 */
[----:B------:R-:W-:Y:S04]  /*721a0*/  @P5 STL [R1+0x3128], R25 ;  /* 0x0031281901005387 */ /* 0x000fe80000100800 */
[----:B------:R-:W-:Y:S04]  /*721b0*/  @P5 STL [R1+0x312c], R24 ;  /* 0x00312c1801005387 */ /* 0x000fe80000100800 */
[----:B------:R-:W4:Y:S04]  /*721c0*/  LDL.LU.64 R2, [R1+0x5a10] ;  /* 0x005a100001027983 */ /* 0x000f280000300a00 */
[----:B------:R-:W4:Y:S04]  /*721d0*/  LDL.LU.64 R64, [R1+0x5a08] ;  /* 0x005a080001407983 */ /* 0x000f280000300a00 */
[----:B------:R-:W4:Y:S01]  /*721e0*/  LDL.LU.64 R34, [R1+0x5a00] ;  /* 0x005a000001227983 */ /* 0x000f220000300a00 */
[----:B------:R-:W-:-:S02]  /*721f0*/  LOP3.LUT R43, R43, R42, RZ, 0x3c, !PT ;  /* 0x0000002a2b2b7212 */ /* 0x000fc400078e3cff */
[----:B------:R-:W-:Y:S01]  /*72200*/  ISETP.GT.AND P4, PT, R93, 0x58, PT ;  /* 0x000000585d00780c */ /* 0x000fe20003f84270 */
[----:B0-----:R-:W4:Y:S04]  /*72210*/  LDL R39, [R1+0x30ec] ;  /* 0x0030ec0001277983 */ /* 0x001f280000100800 */
[----:B------:R0:W-:Y:S01]  /*72220*/  @P3 STL [R1+0x311c], R5 ;  /* 0x00311c0501003387 */ /* 0x0001e20000100800 */
[----:B------:R-:W-:-:S03]  /*72230*/  LOP3.LUT R42, R43, R42, RZ, 0x3c, !PT ;  /* 0x0000002a2b2a7212 */ /* 0x000fc600078e3cff */
[----:B0-----:R-:W4:Y:S04]  /*72240*/  LDL R5, [R1+0x30e8] ;  /* 0x0030e80001057983 */ /* 0x001f280000100800 */
[----:B------:R-:W4:Y:S04]  /*72250*/  LDL.LU.64 R36, [R1+0x59f8] ;  /* 0x0059f80001247983 */ /* 0x000f280000300a00 */
[----:B---3--:R0:W-:Y:S04]  /*72260*/  @P3 STL [R1+0x3118], R12 ;  /* 0x0031180c01003387 */ /* 0x0081e80000100800 */
[----:B------:R-:W3:Y:S01]  /*72270*/  LDL R8, [R1+0x30e0] ;  /* 0x0030e00001087983 */ /* 0x000ee20000100800 */
[----:B------:R-:W-:-:S03]  /*72280*/  LOP3.LUT R43, R43, R42, RZ, 0x3c, !PT ;  /* 0x0000002a2b2b7212 */ /* 0x000fc600078e3cff */
[----:B------:R-:W3:Y:S04]  /*72290*/  @P4 LDG.E.U16 R4, desc[UR6][R10.64] ;  /* 0x000000060a044981 */ /* 0x000ee8000c1e1500 */
[----:B------:R-:W3:Y:S01]  /*722a0*/  @P4 LDG.E.U16 R0, desc[UR6][R26.64] ;  /* 0x000000061a004981 */ /* 0x000ee2000c1e1500 */
[----:B------:R-:W-:-:S03]  /*722b0*/  ISETP.GT.AND P5, PT, R93, 0x59, PT ;  /* 0x000000595d00780c */ /* 0x000fc60003fa4270 */
[----:B------:R-:W3:Y:S04]  /*722c0*/  @P4 LDG.E.U16 R38, desc[UR6][R40.64] ;  /* 0x0000000628264981 */ /* 0x000ee8000c1e1500 */
[----:B------:R-:W3:Y:S04]  /*722d0*/  @P4 LDG.E.U16 R7, desc[UR6][R42.64] ;  /* 0x000000062a074981 */ /* 0x000ee8000c1e1500 */
[----:B0-----:R-:W3:Y:S04]  /*722e0*/  LDL R12, [R1+0x30e4] ;  /* 0x0030e400010c7983 */ /* 0x001ee80000100800 */
[----:B------:R-:W3:Y:S04]  /*722f0*/  LDL.LU R9, [R1+0x37f0] ;  /* 0x0037f00001097983 */ /* 0x000ee80000300800 */
[----:B------:R-:W3:Y:S04]  /*72300*/  LDL.LU R24, [R1+0x381c] ;  /* 0x00381c0001187983 */ /* 0x000ee80000300800 */
[----:B------:R-:W3:Y:S04]  /*72310*/  LDL.LU R25, [R1+0x37f4] ;  /* 0x0037f40001197983 */ /* 0x000ee80000300800 */
[----:B------:R-:W3:Y:S04]  /*72320*/  LDL.LU R6, [R1+0x3820] ;  /* 0x0038200001067983 */ /* 0x000ee80000300800 */
[----:B------:R-:W3:Y:S04]  /*72330*/  @P5 LDG.E.U16 R77, desc[UR6][R14.64] ;  /* 0x000000060e4d5981 */ /* 0x000ee8000c1e1500 */
[----:B--2---:R0:W-:Y:S04]  /*72340*/  @P3 STL [R1+0x3114], R13 ;  /* 0x0031140d01003387 */ /* 0x0041e80000100800 */
[----:B0-----:R-:W2:Y:S04]  /*72350*/  LDL R13, [R1+0x30dc] ;  /* 0x0030dc00010d7983 */ /* 0x001ea80000100800 */
[----:B----4-:R0:W-:Y:S04]  /*72360*/  @P3 STL [R1+0x3110], R82 ;  /* 0x0031105201003387 */ /* 0x0101e80000100800 */
[----:B0-----:R-:W4:Y:S04]  /*72370*/  LDL R82, [R1+0x30d8] ;  /* 0x0030d80001527983 */ /* 0x001f280000100800 */
[----:B------:R-:W-:Y:S04]  /*72380*/  STL.64 [R1+0x1bd0], R42 ;  /* 0x001bd02a01007387 */ /* 0x000fe80000100a00 */
[----:B------:R-:W-:Y:S04]  /*72390*/  STL.64 [R1+0x1bc8], R40 ;  /* 0x001bc82801007387 */ /* 0x000fe80000100a00 */
[----:B------:R-:W2:Y:S04]  /*723a0*/  LDL.LU.64 R10, [R1+0x59f0] ;  /* 0x0059f000010a7983 */ /* 0x000ea80000300a00 */
[----:B------:R-:W4:Y:S01]  /*723b0*/  LDL.LU.64 R26, [R1+0x59e8] ;  /* 0x0059e800011a7983 */ /* 0x000f220000300a00 */
[----:B------:R-:W-:-:S13]  /*723c0*/  ISETP.GT.AND P3, PT, R93, 0x5a, PT ;  /* 0x0000005a5d00780c */ /* 0x000fda0003f64270 */
[----:B------:R-:W4:Y:S04]  /*723d0*/  @P3 LDG.E.U16 R39, desc[UR6][R22.64] ;  /* 0x0000000616273981 */ /* 0x000f28000c1e1500 */
[----:B------:R-:W4:Y:S04]  /*723e0*/  @P3 LDG.E.U16 R5, desc[UR6][R46.64] ;  /* 0x000000062e053981 */ /* 0x000f28000c1e1500 */
[----:B---3--:R-:W3:Y:S04]  /*723f0*/  @P3 LDG.E.U16 R8, desc[UR6][R48.64] ;  /* 0x0000000630083981 */ /* 0x008ee8000c1e1500 */
[----:B------:R-:W3:Y:S04]  /*72400*/  @P3 LDG.E.U16 R12, desc[UR6][R84.64] ;  /* 0x00000006540c3981 */ /* 0x000ee8000c1e1500 */
[----:B--2---:R-:W2:Y:S04]  /*72410*/  @P5 LDG.E.U16 R10, desc[UR6][R28.64] ;  /* 0x000000061c0a5981 */ /* 0x004ea8000c1e1500 */
[----:B------:R-:W3:Y:S04]  /*72420*/  @P5 LDG.E.U16 R11, desc[UR6][R16.64] ;  /* 0x00000006100b5981 */ /* 0x000ee8000c1e1500 */
[----:B----4-:R-:W4:Y:S04]  /*72430*/  @P5 LDG.E.U16 R26, desc[UR6][R30.64] ;  /* 0x000000061e1a5981 */ /* 0x010f28000c1e1500 */
[----:B------:R0:W-:Y:S04]  /*72440*/  @P4 STL [R1+0x3100], R0 ;  /* 0x0031000001004387 */ /* 0x0001e80000100800 */
[----:B------:R-:W-:Y:S04]  /*72450*/  @P4 STL [R1+0x3104], R4 ;  /* 0x0031040401004387 */ /* 0x000fe80000100800 */
[----:B------:R-:W-:Y:S04]  /*72460*/  @P4 STL [R1+0x3108], R38 ;  /* 0x0031082601004387 */ /* 0x000fe80000100800 */
[----:B------:R1:W-:Y:S04]  /*72470*/  @P4 STL [R1+0x310c], R7 ;  /* 0x00310c0701004387 */ /* 0x0003e80000100800 */
[----:B------:R-:W4:Y:S04]  /*72480*/  LDL.LU.64 R14, [R1+0x59e0] ;  /* 0x0059e000010e7983 */ /* 0x000f280000300a00 */
[----:B0-----:R-:W4:Y:S04]  /*72490*/  LDL R0, [R1+0x30d0] ;  /* 0x0030d00001007983 */ /* 0x001f280000100800 */
[----:B-1----:R-:W4:Y:S04]  /*724a0*/  LDL R7, [R1+0x30d4] ;  /* 0x0030d40001077983 */ /* 0x002f280000100800 */
[----:B------:R-:W-:Y:S04]  /*724b0*/  STL [R1+0x4bd0], R77 ;  /* 0x004bd04d01007387 */ /* 0x000fe80000100800 */
[----:B------:R-:W4:Y:S01]  /*724c0*/  LDL.LU.64 R28, [R1+0x59d8] ;  /* 0x0059d800011c7983 */ /* 0x000f220000300a00 */
[----:B------:R-:W-:-:S03]  /*724d0*/  ISETP.GT.AND P4, PT, R93, 0x5b, PT ;  /* 0x0000005b5d00780c */ /* 0x000fc60003f84270 */
[----:B--2---:R-:W-:Y:S04]  /*724e0*/  STL [R1+0x4bd4], R10 ;  /* 0x004bd40a01007387 */ /* 0x004fe80000100800 */
[----:B------:R-:W2:Y:S04]  /*724f0*/  LDL.LU.64 R16, [R1+0x59d0] ;  /* 0x0059d00001107983 */ /* 0x000ea80000300a00 */
[----:B---3--:R-:W-:Y:S04]  /*72500*/  STL [R1+0x4bd8], R11 ;  /* 0x004bd80b01007387 */ /* 0x008fe80000100800 */
[----:B------:R-:W3:Y:S04]  /*72510*/  LDL.LU.64 R30, [R1+0x59c8] ;  /* 0x0059c800011e7983 */ /* 0x000ee80000300a00 */
[----:B------:R-:W2:Y:S04]  /*72520*/  LDL R4, [R1+0x30cc] ;  /* 0x0030cc0001047983 */ /* 0x000ea80000100800 */
[----:B----4-:R-:W-:Y:S04]  /*72530*/  STL [R1+0x4bdc], R26 ;  /* 0x004bdc1a01007387 */ /* 0x010fe80000100800 */
[----:B------:R-:W4:Y:S04]  /*72540*/  LDL.LU.64 R22, [R1+0x59c0] ;  /* 0x0059c00001167983 */ /* 0x000f280000300a00 */
[----:B------:R-:W3:Y:S04]  /*72550*/  LDL.LU.64 R46, [R1+0x59b8] ;  /* 0x0059b800012e7983 */ /* 0x000ee80000300a00 */
[----:B------:R0:W-:Y:S01]  /*72560*/  @P3 STL [R1+0x30e8], R5 ;  /* 0x0030e80501003387 */ /* 0x0001e20000100800 */
[----:B------:R-:W-:-:S03]  /*72570*/  ISETP.GT.AND P5, PT, R93, 0x5c, PT ;  /* 0x0000005c5d00780c */ /* 0x000fc60003fa4270 */
[----:B------:R-:W3:Y:S04]  /*72580*/  @P4 LDG.E.U16 R0, desc[UR6][R80.64] ;  /* 0x0000000650004981 */ /* 0x000ee8000c1e1500 */
[----:B------:R-:W3:Y:S04]  /*72590*/  @P4 LDG.E.U16 R7, desc[UR6][R90.64] ;  /* 0x000000065a074981 */ /* 0x000ee8000c1e1500 */
[----:B0-----:R-:W3:Y:S04]  /*725a0*/  LDL R5, [R1+0x30c8] ;  /* 0x0030c80001057983 */ /* 0x001ee80000100800 */
[----:B------:R-:W4:Y:S04]  /*725b0*/  LDL.LU.64 R84, [R1+0x59b0] ;  /* 0x0059b00001547983 */ /* 0x000f280000300a00 */
[----:B------:R0:W-:Y:S04]  /*725c0*/  @P3 STL [R1+0x30ec], R39 ;  /* 0x0030ec2701003387 */ /* 0x0001e80000100800 */
[----:B0-----:R-:W4:Y:S04]  /*725d0*/  LDL.64 R38, [R1+0x1b40] ;  /* 0x001b400001267983 */ /* 0x001f280000100a00 */
[----:B------:R0:W-:Y:S04]  /*725e0*/  @P3 STL [R1+0x30e4], R12 ;  /* 0x0030e40c01003387 */ /* 0x0001e80000100800 */
[----:B0-----:R-:W4:Y:S04]  /*725f0*/  LDL R12, [R1+0x30c4] ;  /* 0x0030c400010c7983 */ /* 0x001f280000100800 */
[----:B------:R-:W4:Y:S01]  /*72600*/  LDL.LU.64 R48, [R1+0x59a8] ;  /* 0x0059a80001307983 */ /* 0x000f220000300a00 */
[----:B------:R-:W-:-:S02]  /*72610*/  IMAD.MOV.U32 R10, RZ, RZ, R6 ;  /* 0x000000ffff0a7224 */ /* 0x000fc400078e0006 */
[----:B------:R-:W-:Y:S01]  /*72620*/  IMAD.MOV.U32 R11, RZ, RZ, R25 ;  /* 0x000000ffff0b7224 */ /* 0x000fe200078e0019 */
[----:B------:R0:W-:Y:S04]  /*72630*/  @P3 STL [R1+0x30e0], R8 ;  /* 0x0030e00801003387 */ /* 0x0001e80000100800 */
[----:B------:R-:W4:Y:S04]  /*72640*/  @P4 LDG.E.U16 R13, desc[UR6][R10.64] ;  /* 0x000000060a0d4981 */ /* 0x000f28000c1e1500 */
[----:B------:R-:W-:Y:S01]  /*72650*/  STL.64 [R1+0x1b70], R10 ;  /* 0x001b700a01007387 */ /* 0x000fe20000100a00 */
[----:B0-----:R-:W-:-:S05]  /*72660*/  IMAD.MOV.U32 R8, RZ, RZ, R24 ;  /* 0x000000ffff087224 */ /* 0x001fca00078e0018 */
[----:B------:R-:W-:Y:S04]  /*72670*/  STL.64 [R1+0x1b68], R8 ;  /* 0x001b680801007387 */ /* 0x000fe80000100a00 */
[----:B------:R-:W4:Y:S04]  /*72680*/  @P4 LDG.E.U16 R82, desc[UR6][R8.64] ;  /* 0x0000000608524981 */ /* 0x000f28000c1e1500 */
[----:B------:R-:W4:Y:S04]  /*72690*/  LDL R59, [R1+0x30c0] ;  /* 0x0030c000013b7983 */ /* 0x000f280000100800 */
        /* <DEDUP_REMOVED lines=10> */
[----:B------:R0:W-:Y:S04]  /*72740*/  @P4 STL [R1+0x30dc], R13 ;  /* 0x0030dc0d01004387 */ /* 0x0001e80000100800 */
[----:B0-----:R-:W2:Y:S04]  /*72750*/  LDL.LU R13, [R1+0x382c] ;  /* 0x00382c00010d7983 */ /* 0x001ea80000300800 */
[----:B------:R0:W-:Y:S04]  /*72760*/  @P4 STL [R1+0x30d8], R82 ;  /* 0x0030d85201004387 */ /* 0x0001e80000100800 */
[----:B------:R-:W2:Y:S04]  /*72770*/  @P5 LDG.E.U16 R59, desc[UR6][R18.64] ;  /* 0x00000006123b5981 */ /* 0x000ea8000c1e1500 */
[----:B------:R-:W2:Y:S04]  /*72780*/  @P3 LDG.E.U16 R51, desc[UR6][R72.64] ;  /* 0x0000000648333981 */ /* 0x000ea8000c1e1500 */
[----:B------:R-:W2:Y:S04]  /*72790*/  @P3 LDG.E.U16 R50, desc[UR6][R32.64] ;  /* 0x0000000620323981 */ /* 0x000ea8000c1e1500 */
[----:B------:R-:W2:Y:S04]  /*727a0*/  @P3 LDG.E.U16 R53, desc[UR6][R54.64] ;  /* 0x0000000636353981 */ /* 0x000ea8000c1e1500 */
[----:B------:R-:W2:Y:S04]  /*727b0*/  @P3 LDG.E.U16 R52, desc[UR6][R56.64] ;  /* 0x0000000638343981 */ /* 0x000ea8000c1e1500 */
[----:B0-----:R-:W2:Y:S04]  /*727c0*/  LDL.LU R82, [R1+0x3858] ;  /* 0x0038580001527983 */ /* 0x001ea80000300800 */
[----:B------:R-:W2:Y:S04]  /*727d0*/  LDL.LU.64 R90, [R1+0x59a0] ;  /* 0x0059a000015a7983 */ /* 0x000ea80000300a00 */
[----:B------:R-:W2:Y:S04]  /*727e0*/  LDL.LU.64 R80, [R1+0x5998] ;  /* 0x0059980001507983 */ /* 0x000ea80000300a00 */
[----:B------:R-:W2:Y:S04]  /*727f0*/  LDL R42, [R1+0x30ac] ;  /* 0x0030ac00012a7983 */ /* 0x000ea80000100800 */
[----:B------:R0:W-:Y:S04]  /*72800*/  @P4 STL [R1+0x30d0], R0 ;  /* 0x0030d00001004387 */ /* 0x0001e80000100800 */
[----:B------:R-:W2:Y:S04]  /*72810*/  LDL R41, [R1+0x30a0] ;  /* 0x0030a00001297983 */ /* 0x000ea80000100800 */
[----:B------:R-:W2:Y:S04]  /*72820*/  LDL R43, [R1+0x30a4] ;  /* 0x0030a400012b7983 */ /* 0x000ea80000100800 */
[----:B0-----:R-:W2:Y:S04]  /*72830*/  LDL R0, [R1+0x30a8] ;  /* 0x0030a80001007983 */ /* 0x001ea80000100800 */
[----:B------:R-:W-:Y:S04]  /*72840*/  @P4 STL [R1+0x30d4], R7 ;  /* 0x0030d40701004387 */ /* 0x000fe80000100800 */
[----:B------:R-:W2:Y:S04]  /*72850*/  LDL.LU.64 R78, [R1+0x5990] ;  /* 0x00599000014e7983 */ /* 0x000ea80000300a00 */
[----:B------:R-:W2:Y:S04]  /*72860*/  LDL R24, [R1+0x3090] ;  /* 0x0030900001187983 */ /* 0x000ea80000100800 */
[----:B------:R-:W2:Y:S04]  /*72870*/  LDL R9, [R1+0x3094] ;  /* 0x0030940001097983 */ /* 0x000ea80000100800 */
[----:B------:R-:W2:Y:S04]  /*72880*/  LDL R40, [R1+0x309c] ;  /* 0x00309c0001287983 */ /* 0x000ea80000100800 */
[----:B------:R-:W2:Y:S04]  /*72890*/  LDL R8, [R1+0x3098] ;  /* 0x0030980001087983 */ /* 0x000ea80000100800 */
[----:B------:R-:W2:Y:S04]  /*728a0*/  LDL.LU.64 R70, [R1+0x5988] ;  /* 0x0059880001467983 */ /* 0x000ea80000300a00 */
[----:B------:R-:W2:Y:S04]  /*728b0*/  LDL R25, [R1+0x308c] ;  /* 0x00308c0001197983 */ /* 0x000ea80000100800 */
[----:B---3--:R0:W-:Y:S04]  /*728c0*/  @P5 STL [R1+0x30c8], R5 ;  /* 0x0030c80501005387 */ /* 0x0081e80000100800 */
[----:B0-----:R-:W3:Y:S04]  /*728d0*/  LDL R5, [R1+0x3088] ;  /* 0x0030880001057983 */ /* 0x001ee80000100800 */
[----:B----4-:R0:W-:Y:S01]  /*728e0*/  @P5 STL [R1+0x30c4], R12 ;  /* 0x0030c40c01005387 */ /* 0x0101e20000100800 */
[----:B------:R-:W-:-:S03]  /*728f0*/  ISETP.GT.AND P4, PT, R93, 0x5e, PT ;  /* 0x0000005e5d00780c */ /* 0x000fc60003f84270 */
[----:B------:R-:W4:Y:S04]  /*72900*/  LDL R6, [R1+0x3080] ;  /* 0x0030800001067983 */ /* 0x000f280000100800 */
[----:B0-----:R-:W4:Y:S04]  /*72910*/  LDL R12, [R1+0x3084] ;  /* 0x00308400010c7983 */ /* 0x001f280000100800 */
[----:B------:R-:W4:Y:S04]  /*72920*/  LDL.LU R7, [R1+0x3860] ;  /* 0x0038600001077983 */ /* 0x000f280000300800 */
[----:B------:R-:W4:Y:S04]  /*72930*/  LDL.LU R38, [R1+0x388c] ;  /* 0x00388c0001267983 */ /* 0x000f280000300800 */
[----:B------:R-:W4:Y:S04]  /*72940*/  LDL.LU R39, [R1+0x3864] ;  /* 0x0038640001277983 */ /* 0x000f280000300800 */
[----:B--2---:R0:W-:Y:S01]  /*72950*/  @P5 STL [R1+0x30cc], R4 ;  /* 0x0030cc0401005387 */ /* 0x0041e20000100800 */
[----:B------:R-:W-:-:S02]  /*72960*/  IMAD.MOV.U32 R10, RZ, RZ, R45 ;  /* 0x000000ffff0a7224 */ /* 0x000fc400078e002d */
[----:B------:R-:W-:Y:S01]  /*72970*/  IMAD.MOV.U32 R11, RZ, RZ, R44 ;  /* 0x000000ffff0b7224 */ /* 0x000fe200078e002c */
[----:B0-----:R-:W2:Y:S04]  /*72980*/  LDL.LU R4, [R1+0x3890] ;  /* 0x0038900001047983 */ /* 0x001ea80000300800 */
[----:B------:R-:W2:Y:S04]  /*72990*/  LDL.LU.64 R18, [R1+0x5980] ;  /* 0x0059800001127983 */ /* 0x000ea80000300a00 */
[----:B------:R-:W-:Y:S04]  /*729a0*/  @P5 STL [R1+0x30c0], R59 ;  /* 0x0030c03b01005387 */ /* 0x000fe80000100800 */
[----:B------:R-:W2:Y:S04]  /*729b0*/  LDL.LU.64 R56, [R1+0x5978] ;  /* 0x0059780001387983 */ /* 0x000ea80000300a00 */
[----:B------:R-:W2:Y:S01]  /*729c0*/  LDL.LU.64 R54, [R1+0x5970] ;  /* 0x0059700001367983 */ /* 0x000ea20000300a00 */
[----:B------:R-:W-:-:S03]  /*729d0*/  ISETP.GT.AND P5, PT, R93, 0x5f, PT ;  /* 0x0000005f5d00780c */ /* 0x000fc60003fa4270 */
[----:B------:R-:W2:Y:S04]  /*729e0*/  LDL.LU.64 R32, [R1+0x5968] ;  /* 0x0059680001207983 */ /* 0x000ea80000300a00 */
[----:B------:R-:W2:Y:S04]  /*729f0*/  LDL.LU.64 R72, [R1+0x5960] ;  /* 0x0059600001487983 */ /* 0x000ea80000300a00 */
[----:B------:R-:W-:Y:S04]  /*72a00*/  @P3 STL [R1+0x30b0], R51 ;  /* 0x0030b03301003387 */ /* 0x000fe80000100800 */
[----:B------:R-:W-:Y:S01]  /*72a10*/  @P3 STL [R1+0x30b4], R50 ;  /* 0x0030b43201003387 */ /* 0x000fe20000100800 */
[----:B------:R-:W-:-:S02]  /*72a20*/  IMAD.MOV.U32 R44, RZ, RZ, R82 ;  /* 0x000000ffff2c7224 */ /* 0x000fc400078e0052 */
[----:B------:R-:W-:Y:S01]  /*72a30*/  IMAD.MOV.U32 R45, RZ, RZ, R13 ;  /* 0x000000ffff2d7224 */ /* 0x000fe200078e000d */
[----:B------:R-:W-:Y:S04]  /*72a40*/  @P3 STL [R1+0x30b8], R53 ;  /* 0x0030b83501003387 */ /* 0x000fe80000100800 */
[----:B------:R-:W-:Y:S01]  /*72a50*/  @P3 STL [R1+0x30bc], R52 ;  /* 0x0030bc3401003387 */ /* 0x000fe20000100800 */
[----:B------:R-:W-:-:S03]  /*72a60*/  ISETP.GT.AND P3, PT, R93, 0x60, PT ;  /* 0x000000605d00780c */ /* 0x000fc60003f64270 */
[----:B------:R-:W2:Y:S04]  /*72a70*/  @P4 LDG.E.U16 R41, desc[UR6][R20.64] ;  /* 0x0000000614294981 */ /* 0x000ea8000c1e1500 */
[----:B------:R-:W2:Y:S04]  /*72a80*/  @P4 LDG.E.U16 R43, desc[UR6][R86.64] ;  /* 0x00000006562b4981 */ /* 0x000ea8000c1e1500 */
[----:B------:R-:W2:Y:S04]  /*72a90*/  @P4 LDG.E.U16 R0, desc[UR6][R10.64] ;  /* 0x000000060a004981 */ /* 0x000ea8000c1e1500 */
[----:B------:R-:W2:Y:S04]  /*72aa0*/  @P4 LDG.E.U16 R42, desc[UR6][R44.64] ;  /* 0x000000062c2a4981 */ /* 0x000ea8000c1e1500 */
[----:B------:R-:W2:Y:S04]  /*72ab0*/  LDL R13, [R1+0x306c] ;  /* 0x00306c00010d7983 */ /* 0x000ea80000100800 */
[----:B------:R-:W2:Y:S04]  /*72ac0*/  LDL R82, [R1+0x3068] ;  /* 0x0030680001527983 */ /* 0x000ea80000100800 */
[----:B------:R-:W2:Y:S04]  /*72ad0*/  @P5 LDG.E.U16 R24, desc[UR6][R64.64] ;  /* 0x0000000640185981 */ /* 0x000ea8000c1e1500 */
[----:B------:R-:W2:Y:S04]  /*72ae0*/  @P5 LDG.E.U16 R9, desc[UR6][R2.64] ;  /* 0x0000000602095981 */ /* 0x000ea8000c1e1500 */
[----:B------:R-:W2:Y:S04]  /*72af0*/  @P5 LDG.E.U16 R8, desc[UR6][R62.64] ;  /* 0x000000063e085981 */ /* 0x000ea8000c1e1500 */
[----:B------:R-:W2:Y:S04]  /*72b00*/  @P5 LDG.E.U16 R40, desc[UR6][R88.64] ;  /* 0x0000000658285981 */ /* 0x000ea8000c1e1500 */
[----:B---3--:R-:W3:Y:S04]  /*72b10*/  @P3 LDG.E.U16 R5, desc[UR6][R36.64] ;  /* 0x0000000624053981 */ /* 0x008ee8000c1e1500 */
[----:B----4-:R-:W4:Y:S04]  /*72b20*/  @P3 LDG.E.U16 R6, desc[UR6][R28.64] ;  /* 0x000000061c063981 */ /* 0x010f28000c1e1500 */
[----:B------:R-:W4:Y:S04]  /*72b30*/  @P3 LDG.E.U16 R12, desc[UR6][R14.64] ;  /* 0x000000060e0c3981 */ /* 0x000f28000c1e1500 */
[----:B------:R-:W-:Y:S04]  /*72b40*/  STL.64 [R1+0x1b08], R10 ;  /* 0x001b080a01007387 */ /* 0x000fe80000100a00 */
[----:B------:R-:W-:Y:S04]  /*72b50*/  STL.64 [R1+0x1b10], R44 ;  /* 0x001b102c01007387 */ /* 0x000fe80000100a00 */
[----:B------:R-:W4:Y:S04]  /*72b60*/  @P3 LDG.E.U16 R25, desc[UR6][R34.64] ;  /* 0x0000000622193981 */ /* 0x000f28000c1e1500 */
[----:B--2---:R0:W-:Y:S04]  /*72b70*/  @P4 STL [R1+0x30a8], R0 ;  /* 0x0030a80001004387 */ /* 0x0041e80000100800 */
[----:B0-----:R-:W2:Y:S04]  /*72b80*/  LDL R0, [R1+0x3064] ;  /* 0x0030640001007983 */ /* 0x001ea80000100800 */
[----:B------:R-:W2:Y:S04]  /*72b90*/  LDL.LU.64 R86, [R1+0x5958] ;  /* 0x0059580001567983 */ /* 0x000ea80000300a00 */
[----:B------:R-:W2:Y:S04]  /*72ba0*/  LDL.LU.64 R20, [R1+0x5950] ;  /* 0x0059500001147983 */ /* 0x000ea80000300a00 */
        /* <DEDUP_REMOVED lines=12> */
[----:B------:R-:W2:Y:S04]  /*72c70*/  LDL.LU.64 R36, [R1+0x5920] ;  /* 0x0059200001247983 */ /* 0x000ea80000300a00 */
[----:B---3--:R0:W-:Y:S04]  /*72c80*/  @P3 STL [R1+0x3088], R5 ;  /* 0x0030880501003387 */ /* 0x0081e80000100800 */
[----:B0-----:R-:W3:Y:S04]  /*72c90*/  LDL R5, [R1+0x3060] ;  /* 0x0030600001057983 */ /* 0x001ee80000100800 */
        /* <DEDUP_REMOVED lines=24> */
[----:B------:R-:W-:Y:S04]  /*72e20*/  STL [R1+0x4be8], R15 ;  /* 0x004be80f01007387 */ /* 0x000fe80000100800 */
[----:B------:R-:W4:Y:S04]  /*72e30*/  LDL.LU.64 R30, [R1+0x5900] ;  /* 0x00590000011e7983 */ /* 0x000f280000300a00 */
[----:B---3--:R-:W-:Y:S04]  /*72e40*/  STL [R1+0x4bec], R28 ;  /* 0x004bec1c01007387 */ /* 0x008fe80000100800 */
[----:B------:R-:W3:Y:S04]  /*72e50*/  LDL.LU.64 R22, [R1+0x58f8] ;  /* 0x0058f80001167983 */ /* 0x000ee80000300a00 */
[----:B------:R-:W2:Y:S04]  /*72e60*/  LDL.LU.64 R46, [R1+0x58f0] ;  /* 0x0058f000012e7983 */ /* 0x000ea80000300a00 */
[----:B------:R-:W2:Y:S04]  /*72e70*/  LDL.64 R66, [R1+0x1a68] ;  /* 0x001a680001427983 */ /* 0x000ea80000100a00 */
[----:B------:R0:W-:Y:S04]  /*72e80*/  @P5 STL [R1+0x306c], R13 ;  /* 0x00306c0d01005387 */ /* 0x0001e80000100800 */
[----:B0-----:R-:W2:Y:S04]  /*72e90*/  LDL R13, [R1+0x3058] ;  /* 0x00305800010d7983 */ /* 0x001ea80000100800 */
[----:B------:R-:W3:Y:S04]  /*72ea0*/  LDL.LU.64 R84, [R1+0x58e8] ;  /* 0x0058e80001547983 */ /* 0x000ee80000300a00 */
[----:B------:R-:W3:Y:S04]  /*72eb0*/  LDL R60, [R1+0x3050] ;  /* 0x00305000013c7983 */ /* 0x000ee80000100800 */
[----:B------:R-:W4:Y:S01]  /*72ec0*/  LDL R61, [R1+0x3054] ;  /* 0x00305400013d7983 */ /* 0x000f220000100800 */
        /* <DEDUP_REMOVED lines=10> */
[----:B------:R0:W-:Y:S04]  /*72f70*/  @P5 STL [R1+0x3064], R0 ;  /* 0x0030640001005387 */ /* 0x0001e80000100800 */
[----:B0-----:R-:W4:Y:S04]  /*72f80*/  LDL R0, [R1+0x3040] ;  /* 0x0030400001007983 */ /* 0x001f280000100800 */
[----:B------:R-:W4:Y:S04]  /*72f90*/  LDL.LU.64 R48, [R1+0x58e0] ;  /* 0x0058e00001307983 */ /* 0x000f280000300a00 */
        /* <DEDUP_REMOVED lines=22> */
[----:B------:R-:W-:Y:S01]  /*73100*/  ISETP.GT.AND P5, PT, R93, 0x65, PT ;  /* 0x000000655d00780c */ /* 0x000fe20003fa4270 */
[----:B------:R-:W-:-:S02]  /*73110*/  IMAD.MOV.U32 R11, RZ, RZ, R58 ;  /* 0x000000ffff0b7224 */ /* 0x000fc400078e003a */
[----:B------:R-:W-:Y:S02]  /*73120*/  IMAD.MOV.U32 R10, RZ, RZ, R59 ;  /* 0x000000ffff0a7224 */ /* 0x000fe400078e003b */
[----:B------:R-:W-:Y:S02]  /*73130*/  IMAD.MOV.U32 R15, RZ, RZ, R52 ;  /* 0x000000ffff0f7224 */ /* 0x000fe400078e0034 */
[----:B------:R-:W-:Y:S01]  /*73140*/  IMAD.MOV.U32 R14, RZ, RZ, R53 ;  /* 0x000000ffff0e7224 */ /* 0x000fe200078e0035 */
[----:B------:R-:W4:Y:S04]  /*73150*/  @P4 LDG.E.U16 R51, desc[UR6][R10.64] ;  /* 0x000000060a334981 */ /* 0x000f28000c1e1500 */
[----:B------:R-:W4:Y:S04]  /*73160*/  @P4 LDG.E.U16 R50, desc[UR6][R14.64] ;  /* 0x000000060e324981 */ /* 0x000f28000c1e1500 */
[----:B------:R0:W-:Y:S04]  /*73170*/  @P3 STL [R1+0x305c], R12 ;  /* 0x00305c0c01003387 */ /* 0x0001e80000100800 */
[----:B------:R-:W4:Y:S04]  /*73180*/  @P4 LDG.E.U16 R82, desc[UR6][R70.64] ;  /* 0x0000000646524981 */ /* 0x000f28000c1e1500 */
[----:B0-----:R-:W4:Y:S04]  /*73190*/  LDL R12, [R1+0x300c] ;  /* 0x00300c00010c7983 */ /* 0x001f280000100800 */
[----:B------:R-:W4:Y:S04]  /*731a0*/  @P4 LDG.E.U16 R0, desc[UR6][R18.64] ;  /* 0x0000000612004981 */ /* 0x000f28000c1e1500 */
[----:B------:R-:W4:Y:S04]  /*731b0*/  @P5 LDG.E.U16 R43, desc[UR6][R72.64] ;  /* 0x00000006482b5981 */ /* 0x000f28000c1e1500 */
[----:B------:R-:W4:Y:S04]  /*731c0*/  @P5 LDG.E.U16 R42, desc[UR6][R32.64] ;  /* 0x00000006202a5981 */ /* 0x000f28000c1e1500 */
[----:B------:R-:W4:Y:S04]  /*731d0*/  @P5 LDG.E.U16 R45, desc[UR6][R54.64] ;  /* 0x00000006362d5981 */ /* 0x000f28000c1e1500 */
[----:B------:R-:W4:Y:S04]  /*731e0*/  @P5 LDG.E.U16 R44, desc[UR6][R56.64] ;  /* 0x00000006382c5981 */ /* 0x000f28000c1e1500 */
[----:B--2---:R0:W-:Y:S04]  /*731f0*/  @P3 STL [R1+0x3058], R13 ;  /* 0x0030580d01003387 */ /* 0x0041e80000100800 */
[----:B0-----:R-:W2:Y:S04]  /*73200*/  LDL R13, [R1+0x3008] ;  /* 0x00300800010d7983 */ /* 0x001ea80000100800 */
[----:B------:R-:W2:Y:S04]  /*73210*/  LDL.LU.64 R80, [R1+0x58d0] ;  /* 0x0058d00001507983 */ /* 0x000ea80000300a00 */
[----:B------:R-:W2:Y:S04]  /*73220*/  LDL.LU.64 R78, [R1+0x58c8] ;  /* 0x0058c800014e7983 */ /* 0x000ea80000300a00 */
[----:B---3--:R-:W-:Y:S04]  /*73230*/  @P3 STL [R1+0x3050], R60 ;  /* 0x0030503c01003387 */ /* 0x008fe80000100800 */
[----:B----4-:R-:W-:Y:S01]  /*73240*/  @P3 STL [R1+0x3054], R61 ;  /* 0x0030543d01003387 */ /* 0x010fe20000100800 */
[----:B------:R-:W-:-:S13]  /*73250*/  ISETP.GT.AND P3, PT, R93, 0x66, PT ;  /* 0x000000665d00780c */ /* 0x000fda0003f64270 */
[----:B------:R-:W3:Y:S04]  /*73260*/  @P3 LDG.E.U16 R9, desc[UR6][R62.64] ;  /* 0x000000063e093981 */ /* 0x000ee8000c1e1500 */
[----:B------:R-:W4:Y:S04]  /*73270*/  @P3 LDG.E.U16 R8, desc[UR6][R88.64] ;  /* 0x0000000658083981 */ /* 0x000f28000c1e1500 */
[----:B------:R-:W-:Y:S04]  /*73280*/  STL.64 [R1+0x1a50], R14 ;  /* 0x001a500e01007387 */ /* 0x000fe80000100a00 */
[----:B------:R-:W-:Y:S04]  /*73290*/  STL.64 [R1+0x1a48], R10 ;  /* 0x001a480a01007387 */ /* 0x000fe80000100a00 */
[----:B------:R-:W2:Y:S04]  /*732a0*/  LDL.LU.64 R70, [R1+0x58c0] ;  /* 0x0058c00001467983 */ /* 0x000ea80000300a00 */
[----:B------:R-:W2:Y:S04]  /*732b0*/  LDL.LU.64 R18, [R1+0x58b8] ;  /* 0x0058b80001127983 */ /* 0x000ea80000300a00 */
[----:B------:R0:W-:Y:S01]  /*732c0*/  @P4 STL [R1+0x3044], R82 ;  /* 0x0030445201004387 */ /* 0x0001e20000100800 */
[----:B------:R-:W-:-:S03]  /*732d0*/  LOP3.LUT R7, R7, R6, RZ, 0x3c, !PT ;  /* 0x0000000607077212 */ /* 0x000fc600078e3cff */
[----:B------:R-:W2:Y:S04]  /*732e0*/  @P3 LDG.E.U16 R41, desc[UR6][R86.64] ;  /* 0x0000000656293981 */ /* 0x000ea8000c1e1500 */
[----:B------:R-:W2:Y:S04]  /*732f0*/  @P3 LDG.E.U16 R40, desc[UR6][R20.64] ;  /* 0x0000000614283981 */ /* 0x000ea8000c1e1500 */
[----:B0-----:R-:W2:Y:S04]  /*73300*/  LDL R82, [R1+0x3004] ;  /* 0x0030040001527983 */ /* 0x001ea80000100800 */
[----:B------:R0:W-:Y:S04]  /*73310*/  @P4 STL [R1+0x3040], R0 ;  /* 0x0030400001004387 */ /* 0x0001e80000100800 */
[----:B0-----:R-:W2:Y:S04]  /*73320*/  LDL R0, [R1+0x3000] ;  /* 0x0030000001007983 */ /* 0x001ea80000100800 */
[----:B------:R-:W-:Y:S04]  /*73330*/  @P4 STL [R1+0x3048], R51 ;  /* 0x0030483301004387 */ /* 0x000fe80000100800 */
[----:B------:R-:W-:Y:S04]  /*73340*/  @P4 STL [R1+0x304c], R50 ;  /* 0x00304c3201004387 */ /* 0x000fe80000100800 */
[----:B------:R-:W2:Y:S04]  /*73350*/  LDL.LU.64 R56, [R1+0x58b0] ;  /* 0x0058b00001387983 */ /* 0x000ea80000300a00 */
[----:B------:R-:W2:Y:S04]  /*73360*/  LDL.LU.64 R54, [R1+0x58a8] ;  /* 0x0058a80001367983 */ /* 0x000ea80000300a00 */
[----:B------:R-:W2:Y:S01]  /*73370*/  LDL.LU.64 R32, [R1+0x58a0] ;  /* 0x0058a00001207983 */ /* 0x000ea20000300a00 */
[----:B------:R-:W-:-:S03]  /*73380*/  ISETP.GT.AND P4, PT, R93, 0x67, PT ;  /* 0x000000675d00780c */ /* 0x000fc60003f84270 */
[----:B------:R-:W2:Y:S04]  /*73390*/  LDL.LU.64 R72, [R1+0x5898] ;  /* 0x0058980001487983 */ /* 0x000ea80000300a00 */
[----:B------:R-:W-:Y:S04]  /*733a0*/  @P5 STL [R1+0x3030], R43 ;  /* 0x0030302b01005387 */ /* 0x000fe80000100800 */
[----:B------:R-:W-:Y:S04]  /*733b0*/  @P5 STL [R1+0x3034], R42 ;  /* 0x0030342a01005387 */ /* 0x000fe80000100800 */
[----:B------:R-:W-:Y:S04]  /*733c0*/  @P5 STL [R1+0x3038], R45 ;  /* 0x0030382d01005387 */ /* 0x000fe80000100800 */
[----:B------:R-:W-:Y:S04]  /*733d0*/  @P5 STL [R1+0x303c], R44 ;  /* 0x00303c2c01005387 */ /* 0x000fe80000100800 */
[----:B------:R-:W2:Y:S04]  /*733e0*/  LDL.LU.64 R86, [R1+0x5890] ;  /* 0x0058900001567983 */ /* 0x000ea80000300a00 */
[----:B------:R-:W2:Y:S01]  /*733f0*/  LDL.LU.64 R20, [R1+0x5888] ;  /* 0x0058880001147983 */ /* 0x000ea20000300a00 */
[----:B------:R-:W-:-:S03]  /*73400*/  LOP3.LUT R6, R7, R6, RZ, 0x3c, !PT ;  /* 0x0000000607067212 */ /* 0x000fc600078e3cff */
[----:B------:R-:W2:Y:S04]  /*73410*/  LDL.LU.64 R88, [R1+0x5880] ;  /* 0x0058800001587983 */ /* 0x000ea80000300a00 */
[----:B------:R-:W2:Y:S04]  /*73420*/  LDL.LU.64 R62, [R1+0x5878] ;  /* 0x00587800013e7983 */ /* 0x000ea80000300a00 */
[----:B------:R-:W2:Y:S01]  /*73430*/  @P4 LDG.E.U16 R5, desc[UR6][R64.64] ;  /* 0x0000000640054981 */ /* 0x000ea2000c1e1500 */
[----:B------:R-:W-:-:S03]  /*73440*/  LOP3.LUT R7, R7, R6, RZ, 0x3c, !PT ;  /* 0x0000000607077212 */ /* 0x000fc600078e3cff */
[----:B------:R-:W2:Y:S04]  /*73450*/  @P4 LDG.E.U16 R4, desc[UR6][R2.64] ;  /* 0x0000000602044981 */ /* 0x000ea8000c1e1500 */
[----:B------:R-:W2:Y:S04]  /*73460*/  @P4 LDG.E.U16 R39, desc[UR6][R6.64] ;  /* 0x0000000606274981 */ /* 0x000ea8000c1e1500 */
[----:B---3--:R0:W-:Y:S04]  /*73470*/  @P3 STL [R1+0x3020], R9 ;  /* 0x0030200901003387 */ /* 0x0081e80000100800 */
[----:B----4-:R1:W-:Y:S01]  /*73480*/  @P3 STL [R1+0x3024], R8 ;  /* 0x0030240801003387 */ /* 0x0103e20000100800 */
[----:B0-----:R-:W-:-:S02]  /*73490*/  IMAD.MOV.U32 R9, RZ, RZ, R24 ;  /* 0x000000ffff097224 */ /* 0x001fc400078e0018 */
[----:B-1----:R-:W-:-:S05]  /*734a0*/  IMAD.MOV.U32 R8, RZ, RZ, R25 ;  /* 0x000000ffff087224 */ /* 0x002fca00078e0019 */
[----:B------:R-:W3:Y:S01]  /*734b0*/  @P4 LDG.E.U16 R38, desc[UR6][R8.64] ;  /* 0x0000000608264981 */ /* 0x000ee2000c1e1500 */
[----:B------:R-:W-:-:S03]  /*734c0*/  ISETP.GT.AND P5, PT, R93, 0x68, PT ;  /* 0x000000685d00780c */ /* 0x000fc60003fa4270 */
[----:B--2---:R-:W-:Y:S04]  /*734d0*/  @P3 STL [R1+0x3028], R40 ;  /* 0x0030282801003387 */ /* 0x004fe80000100800 */
[----:B------:R-:W-:Y:S04]  /*734e0*/  @P3 STL [R1+0x302c], R41 ;  /* 0x00302c2901003387 */ /* 0x000fe80000100800 */
[----:B------:R-:W-:Y:S04]  /*734f0*/  STL.64 [R1+0x19f0], R8 ;  /* 0x0019f00801007387 */ /* 0x000fe80000100a00 */
[----:B------:R0:W-:Y:S04]  /*73500*/  STL.64 [R1+0x19e8], R6 ;  /* 0x0019e80601007387 */ /* 0x0001e80000100a00 */
[----:B------:R-:W2:Y:S04]  /*73510*/  LDL.LU.64 R2, [R1+0x5870] ;  /* 0x0058700001027983 */ /* 0x000ea80000300a00 */
[----:B------:R-:W4:Y:S04]  /*73520*/  LDL.LU.64 R64, [R1+0x5868] ;  /* 0x0058680001407983 */ /* 0x000f280000300a00 */
[----:B------:R-:W2:Y:S04]  /*73530*/  @P5 LDG.E.U16 R12, desc[UR6][R34.64] ;  /* 0x00000006220c5981 */ /* 0x000ea8000c1e1500 */
[----:B------:R-:W2:Y:S04]  /*73540*/  @P5 LDG.E.U16 R13, desc[UR6][R36.64] ;  /* 0x00000006240d5981 */ /* 0x000ea8000c1e1500 */
[----:B------:R-:W2:Y:S04]  /*73550*/  @P5 LDG.E.U16 R82, desc[UR6][R16.64] ;  /* 0x0000000610525981 */ /* 0x000ea8000c1e1500 */
[----:B------:R-:W2:Y:S04]  /*73560*/  @P5 LDG.E.U16 R0, desc[UR6][R30.64] ;  /* 0x000000061e005981 */ /* 0x000ea8000c1e1500 */
[----:B------:R1:W-:Y:S04]  /*73570*/  @P4 STL [R1+0x3010], R5 ;  /* 0x0030100501004387 */ /* 0x0003e80000100800 */
[----:B------:R-:W-:Y:S04]  /*73580*/  @P4 STL [R1+0x3014], R4 ;  /* 0x0030140401004387 */ /* 0x000fe80000100800 */
[----:B------:R-:W-:Y:S04]  /*73590*/  @P4 STL [R1+0x3018], R39 ;  /* 0x0030182701004387 */ /* 0x000fe80000100800 */
[----:B---3--:R-:W-:Y:S04]  /*735a0*/  @P4 STL [R1+0x301c], R38 ;  /* 0x00301c2601004387 */ /* 0x008fe80000100800 */
[----:B------:R-:W3:Y:S04]  /*735b0*/  LDL.LU.64 R34, [R1+0x5860] ;  /* 0x0058600001227983 */ /* 0x000ee80000300a00 */
[----:B------:R-:W3:Y:S04]  /*735c0*/  LDL.LU.64 R36, [R1+0x5858] ;  /* 0x0058580001247983 */ /* 0x000ee80000300a00 */
[----:B------:R-:W3:Y:S04]  /*735d0*/  LDL.LU R53, [R1+0x3908] ;  /* 0x0039080001357983 */ /* 0x000ee80000300800 */
[----:B------:R-:W3:Y:S04]  /*735e0*/  LDL.LU R50, [R1+0x3934] ;  /* 0x0039340001327983 */ /* 0x000ee80000300800 */
[----:B------:R-:W3:Y:S04]  /*735f0*/  LDL.LU R51, [R1+0x390c] ;  /* 0x00390c0001337983 */ /* 0x000ee80000300800 */
[----:B------:R-:W3:Y:S04]  /*73600*/  LDL.LU R44, [R1+0x3938] ;  /* 0x00393800012c7983 */ /* 0x000ee80000300800 */
[----:B------:R-:W3:Y:S04]  /*73610*/  LDL R45, [R1+0x2fec] ;  /* 0x002fec00012d7983 */ /* 0x000ee80000100800 */
[----:B------:R-:W3:Y:S04]  /*73620*/  LDL R24, [R1+0x2fe8] ;  /* 0x002fe80001187983 */ /* 0x000ee80000100800 */
[----:B------:R-:W3:Y:S04]  /*73630*/  LDL R25, [R1+0x2fe4] ;  /* 0x002fe40001197983 */ /* 0x000ee80000100800 */
[----:B0-----:R-:W3:Y:S04]  /*73640*/  LDL.64 R6, [R1+0x1978] ;  /* 0x0019780001067983 */ /* 0x001ee80000100a00 */
[----:B-1----:R-:W3:Y:S04]  /*73650*/  LDL R5, [R1+0x2fe0] ;  /* 0x002fe00001057983 */ /* 0x002ee80000100800 */
[----:B------:R-:W3:Y:S01]  /*73660*/  LDL.LU.64 R16, [R1+0x5850] ;  /* 0x0058500001107983 */ /* 0x000ee20000300a00 */
[----:B------:R-:W-:-:S03]  /*73670*/  ISETP.GT.AND P3, PT, R93, 0x69, PT ;  /* 0x000000695d00780c */ /* 0x000fc60003f64270 */
[----:B--2---:R0:W-:Y:S04]  /*73680*/  @P5 STL [R1+0x300c], R12 ;  /* 0x00300c0c01005387 */ /* 0x0041e80000100800 */
[----:B0-----:R-:W2:Y:S06]  /*73690*/  LDL R12, [R1+0x2fdc] ;  /* 0x002fdc00010c7983 */ /* 0x001eac0000100800 */
[----:B------:R-:W2:Y:S04]  /*736a0*/  @P3 LDG.E.U16 R29, desc[UR6][R22.64] ;  /* 0x00000006161d3981 */ /* 0x000ea8000c1e1500 */
[----:B------:R-:W2:Y:S04]  /*736b0*/  LDL.LU.64 R30, [R1+0x5848] ;  /* 0x00584800011e7983 */ /* 0x000ea80000300a00 */
[----:B---3--:R-:W3:Y:S04]  /*736c0*/  @P3 LDG.E.U16 R16, desc[UR6][R46.64] ;  /* 0x000000062e103981 */ /* 0x008ee8000c1e1500 */
[----:B------:R-:W4:Y:S04]  /*736d0*/  @P3 LDG.E.U16 R17, desc[UR6][R84.64] ;  /* 0x0000000654113981 */ /* 0x000f28000c1e1500 */
[----:B------:R0:W-:Y:S04]  /*736e0*/  @P5 STL [R1+0x3008], R13 ;  /* 0x0030080d01005387 */ /* 0x0001e80000100800 */
[----:B0-----:R-:W4:Y:S04]  /*736f0*/  LDL R13, [R1+0x2fd8] ;  /* 0x002fd800010d7983 */ /* 0x001f280000100800 */
[----:B------:R-:W-:Y:S04]  /*73700*/  @P5 STL [R1+0x3000], R0 ;  /* 0x0030000001005387 */ /* 0x000fe80000100800 */
[----:B------:R0:W-:Y:S04]  /*73710*/  @P5 STL [R1+0x3004], R82 ;  /* 0x0030045201005387 */ /* 0x0001e80000100800 */
[----:B------:R-:W4:Y:S04]  /*73720*/  LDL.LU.64 R22, [R1+0x5840] ;  /* 0x0058400001167983 */ /* 0x000f280000300a00 */
[----:B--2---:R-:W2:Y:S04]  /*73730*/  @P3 LDG.E.U16 R30, desc[UR6][R48.64] ;  /* 0x00000006301e3981 */ /* 0x004ea8000c1e1500 */
[----:B0-----:R-:W2:Y:S04]  /*73740*/  LDL R82, [R1+0x2fd4] ;  /* 0x002fd40001527983 */ /* 0x001ea80000100800 */
[----:B------:R-:W-:Y:S04]  /*73750*/  STL [R1+0x4bf0], R29 ;  /* 0x004bf01d01007387 */ /* 0x000fe80000100800 */
[----:B------:R-:W2:Y:S01]  /*73760*/  LDL.LU.64 R46, [R1+0x5838] ;  /* 0x00583800012e7983 */ /* 0x000ea20000300a00 */
[----:B------:R-:W-:Y:S01]  /*73770*/  ISETP.GT.AND P4, PT, R93, 0x6a, PT ;  /* 0x0000006a5d00780c */ /* 0x000fe20003f84270 */
[----:B------:R-:W-:-:S02]  /*73780*/  IMAD.MOV.U32 R10, RZ, RZ, R50 ;  /* 0x000000ffff0a7224 */ /* 0x000fc400078e0032 */
[----:B------:R-:W-:Y:S02]  /*73790*/  IMAD.MOV.U32 R11, RZ, RZ, R53 ;  /* 0x000000ffff0b7224 */ /* 0x000fe400078e0035 */
[----:B------:R-:W-:Y:S02]  /*737a0*/  IMAD.MOV.U32 R14, RZ, RZ, R44 ;  /* 0x000000ffff0e7224 */ /* 0x000fe400078e002c */
[----:B------:R-:W-:Y:S01]  /*737b0*/  IMAD.MOV.U32 R15, RZ, RZ, R51 ;  /* 0x000000ffff0f7224 */ /* 0x000fe200078e0033 */
[----:B------:R-:W-:-:S05]  /*737c0*/  ISETP.GT.AND P5, PT, R93, 0x6b, PT ;  /* 0x0000006b5d00780c */ /* 0x000fca0003fa4270 */
[----:B------:R-:W2:Y:S04]  /*737d0*/  @P4 LDG.E.U16 R5, desc[UR6][R6.64] ;  /* 0x0000000606054981 */ /* 0x000ea8000c1e1500 */
[----:B------:R-:W2:Y:S04]  /*737e0*/  @P4 LDG.E.U16 R25, desc[UR6][R90.64] ;  /* 0x000000065a194981 */ /* 0x000ea8000c1e1500 */
[----:B------:R-:W2:Y:S04]  /*737f0*/  @P4 LDG.E.U16 R24, desc[UR6][R10.64] ;  /* 0x000000060a184981 */ /* 0x000ea8000c1e1500 */
[----:B------:R-:W2:Y:S04]  /*73800*/  @P4 LDG.E.U16 R45, desc[UR6][R14.64] ;  /* 0x000000060e2d4981 */ /* 0x000ea8000c1e1500 */
[----:B------:R-:W2:Y:S04]  /*73810*/  @P5 LDG.E.U16 R12, desc[UR6][R80.64] ;  /* 0x00000006500c5981 */ /* 0x000ea8000c1e1500 */
[----:B---3--:R-:W-:Y:S04]  /*73820*/  STL [R1+0x4bf4], R16 ;  /* 0x004bf41001007387 */ /* 0x008fe80000100800 */
[----:B------:R-:W3:Y:S04]  /*73830*/  LDL.LU.64 R84, [R1+0x5830] ;  /* 0x0058300001547983 */ /* 0x000ee80000300a00 */
[----:B------:R-:W3:Y:S04]  /*73840*/  LDL R0, [R1+0x2fd0] ;  /* 0x002fd00001007983 */ /* 0x000ee80000100800 */
[----:B----4-:R-:W-:Y:S04]  /*73850*/  STL [R1+0x4bf8], R17 ;  /* 0x004bf81101007387 */ /* 0x010fe80000100800 */
[----:B------:R-:W4:Y:S04]  /*73860*/  LDL.LU.64 R48, [R1+0x5828] ;  /* 0x0058280001307983 */ /* 0x000f280000300a00 */
[----:B------:R-:W4:Y:S04]  /*73870*/  LDL R38, [R1+0x2fc8] ;  /* 0x002fc80001267983 */ /* 0x000f280000100800 */
[----:B------:R-:W4:Y:S04]  /*73880*/  LDL R39, [R1+0x2fc4] ;  /* 0x002fc40001277983 */ /* 0x000f280000100800 */
[----:B------:R-:W4:Y:S04]  /*73890*/  LDL R43, [R1+0x2fc0] ;  /* 0x002fc000012b7983 */ /* 0x000f280000100800 */
[----:B------:R-:W4:Y:S01]  /*738a0*/  LDL R42, [R1+0x2fcc] ;  /* 0x002fcc00012a7983 */ /* 0x000f220000100800 */
[----:B------:R-:W-:-:S03]  /*738b0*/  ISETP.GT.AND P3, PT, R93, 0x6c, PT ;  /* 0x0000006c5d00780c */ /* 0x000fc60003f64270 */
[----:B------:R-:W4:Y:S04]  /*738c0*/  LDL.LU R41, [R1+0x3940] ;  /* 0x0039400001297983 */ /* 0x000f280000300800 */
[----:B------:R-:W4:Y:S04]  /*738d0*/  LDL.LU R40, [R1+0x396c] ;  /* 0x00396c0001287983 */ /* 0x000f280000300800 */
[----:B------:R-:W4:Y:S04]  /*738e0*/  @P5 LDG.E.U16 R13, desc[UR6][R78.64] ;  /* 0x000000064e0d5981 */ /* 0x000f28000c1e1500 */
[----:B------:R-:W4:Y:S04]  /*738f0*/  LDL.LU R8, [R1+0x3944] ;  /* 0x0039440001087983 */ /* 0x000f280000300800 */
[----:B------:R-:W4:Y:S04]  /*73900*/  LDL.LU R9, [R1+0x3970] ;  /* 0x0039700001097983 */ /* 0x000f280000300800 */
[----:B------:R-:W4:Y:S04]  /*73910*/  LDL R4, [R1+0x2fbc] ;  /* 0x002fbc0001047983 */ /* 0x000f280000100800 */
[----:B--2---:R-:W2:Y:S04]  /*73920*/  @P5 LDG.E.U16 R82, desc[UR6][R70.64] ;  /* 0x0000000646525981 */ /* 0x004ea8000c1e1500 */
[----:B------:R-:W-:Y:S04]  /*73930*/  STL [R1+0x4bfc], R30 ;  /* 0x004bfc1e01007387 */ /* 0x000fe80000100800 */
[----:B------:R-:W-:Y:S04]  /*73940*/  STL.64 [R1+0x1990], R14 ;  /* 0x0019900e01007387 */ /* 0x000fe80000100a00 */
[----:B------:R-:W-:Y:S04]  /*73950*/  STL.64 [R1+0x1988], R10 ;  /* 0x0019880a01007387 */ /* 0x000fe80000100a00 */
[----:B------:R-:W2:Y:S04]  /*73960*/  LDL.LU.64 R90, [R1+0x5820] ;  /* 0x00582000015a7983 */ /* 0x000ea80000300a00 */
[----:B---3--:R-:W3:Y:S04]  /*73970*/  @P5 LDG.E.U16 R0, desc[UR6][R18.64] ;  /* 0x0000000612005981 */ /* 0x008ee8000c1e1500 */
[----:B----4-:R-:W4:Y:S04]  /*73980*/  @P3 LDG.E.U16 R38, desc[UR6][R54.64] ;  /* 0x0000000636263981 */ /* 0x010f28000c1e1500 */
[----:B------:R-:W4:Y:S04]  /*73990*/  @P3 LDG.E.U16 R39, desc[UR6][R32.64] ;  /* 0x0000000620273981 */ /* 0x000f28000c1e1500 */
[----:B------:R0:W-:Y:S04]  /*739a0*/  @P4 STL [R1+0x2fe0], R5 ;  /* 0x002fe00501004387 */ /* 0x0001e80000100800 */
[----:B------:R-:W-:Y:S04]  /*739b0*/  @P4 STL [R1+0x2fe4], R25 ;  /* 0x002fe41901004387 */ /* 0x000fe80000100800 */
[----:B------:R1:W-:Y:S04]  /*739c0*/  @P4 STL [R1+0x2fe8], R24 ;  /* 0x002fe81801004387 */ /* 0x0003e80000100800 */
[----:B------:R-:W-:Y:S04]  /*739d0*/  @P4 STL [R1+0x2fec], R45 ;  /* 0x002fec2d01004387 */ /* 0x000fe80000100800 */
[----:B------:R-:W4:Y:S04]  /*739e0*/  LDL.LU.64 R80, [R1+0x5818] ;  /* 0x0058180001507983 */ /* 0x000f280000300a00 */
[----:B------:R-:W4:Y:S04]  /*739f0*/  @P3 LDG.E.U16 R43, desc[UR6][R72.64] ;  /* 0x00000006482b3981 */ /* 0x000f28000c1e1500 */
[----:B------:R-:W4:Y:S04]  /*73a00*/  @P3 LDG.E.U16 R42, desc[UR6][R56.64] ;  /* 0x00000006382a3981 */ /* 0x000f28000c1e1500 */
[----:B0-----:R-:W4:Y:S04]  /*73a10*/  LDL R5, [R1+0x2fb8] ;  /* 0x002fb80001057983 */ /* 0x001f280000100800 */
[----:B------:R-:W4:Y:S04]  /*73a20*/  LDL.LU.64 R78, [R1+0x5810] ;  /* 0x00581000014e7983 */ /* 0x000f280000300a00 */
[----:B-1----:R-:W4:Y:S04]  /*73a30*/  LDL R24, [R1+0x2fb4] ;  /* 0x002fb40001187983 */ /* 0x002f280000100800 */
[----:B------:R-:W4:Y:S04]  /*73a40*/  LDL R25, [R1+0x2fb0] ;  /* 0x002fb00001197983 */ /* 0x000f280000100800 */
[----:B------:R-:W4:Y:S04]  /*73a50*/  LDL.LU.64 R70, [R1+0x5808] ;  /* 0x0058080001467983 */ /* 0x000f280000300a00 */
[----:B------:R-:W4:Y:S04]  /*73a60*/  LDL R6, [R1+0x2fac] ;  /* 0x002fac0001067983 */ /* 0x000f280000100800 */
[----:B------:R-:W4:Y:S04]  /*73a70*/  LDL R7, [R1+0x2fa8] ;  /* 0x002fa80001077983 */ /* 0x000f280000100800 */
[----:B------:R0:W-:Y:S04]  /*73a80*/  @P5 STL [R1+0x2fdc], R12 ;  /* 0x002fdc0c01005387 */ /* 0x0001e80000100800 */
[----:B0-----:R-:W4:Y:S04]  /*73a90*/  LDL R12, [R1+0x2fa4] ;  /* 0x002fa400010c7983 */ /* 0x001f280000100800 */
[----:B------:R0:W-:Y:S04]  /*73aa0*/  @P5 STL [R1+0x2fd8], R13 ;  /* 0x002fd80d01005387 */ /* 0x0001e80000100800 */
[----:B0-----:R-:W4:Y:S04]  /*73ab0*/  LDL R13, [R1+0x2fa0] ;  /* 0x002fa000010d7983 */ /* 0x001f280000100800 */
[----:B------:R-:W4:Y:S04]  /*73ac0*/  LDL.LU.64 R18, [R1+0x5800] ;  /* 0x0058000001127983 */ /* 0x000f280000300a00 */
[----:B--2---:R0:W-:Y:S04]  /*73ad0*/  @P5 STL [R1+0x2fd4], R82 ;  /* 0x002fd45201005387 */ /* 0x0041e80000100800 */
[----:B0-----:R-:W2:Y:S04]  /*73ae0*/  LDL R82, [R1+0x2f9c] ;  /* 0x002f9c0001527983 */ /* 0x001ea80000100800 */
[----:B---3--:R0:W-:Y:S04]  /*73af0*/  @P5 STL [R1+0x2fd0], R0 ;  /* 0x002fd00001005387 */ /* 0x0081e80000100800 */
[----:B0-----:R-:W3:Y:S04]  /*73b00*/  LDL R0, [R1+0x2f98] ;  /* 0x002f980001007983 */ /* 0x001ee80000100800 */
[----:B------:R-:W3:Y:S04]  /*73b10*/  LDL.LU.64 R56, [R1+0x57f8] ;  /* 0x0057f80001387983 */ /* 0x000ee80000300a00 */
[----:B------:R-:W3:Y:S04]  /*73b20*/  LDL.LU.64 R54, [R1+0x57f0] ;  /* 0x0057f00001367983 */ /* 0x000ee80000300a00 */
[----:B------:R-:W3:Y:S04]  /*73b30*/  LDL.LU.64 R32, [R1+0x57e8] ;  /* 0x0057e80001207983 */ /* 0x000ee80000300a00 */
[----:B----4-:R0:W-:Y:S04]  /*73b40*/  @P3 STL [R1+0x2fc8], R38 ;  /* 0x002fc82601003387 */ /* 0x0101e80000100800 */
[----:B0-----:R-:W4:Y:S04]  /*73b50*/  LDL R38, [R1+0x2f94] ;  /* 0x002f940001267983 */ /* 0x001f280000100800 */
[----:B------:R0:W-:Y:S04]  /*73b60*/  @P3 STL [R1+0x2fc4], R39 ;  /* 0x002fc42701003387 */ /* 0x0001e80000100800 */
[----:B0-----:R-:W4:Y:S01]  /*73b70*/  LDL R39, [R1+0x2f90] ;  /* 0x002f900001277983 */ /* 0x001f220000100800 */
[----:B------:R-:W-:-:S02]  /*73b80*/  ISETP.GT.AND P4, PT, R93, 0x6d, PT ;  /* 0x0000006d5d00780c */ /* 0x000fc40003f84270 */
[-C--:B------:R-:W-:Y:S01]  /*73b90*/  LOP3.LUT R9, R9, R8.reuse, RZ, 0x3c, !PT ;  /* 0x0000000809097212 */ /* 0x080fe200078e3cff */
[----:B------:R-:W-:Y:S02]  /*73ba0*/  IMAD.MOV.U32 R10, RZ, RZ, R40 ;  /* 0x000000ffff0a7224 */ /* 0x000fe400078e0028 */
[----:B------:R-:W-:Y:S01]  /*73bb0*/  IMAD.MOV.U32 R11, RZ, RZ, R41 ;  /* 0x000000ffff0b7224 */ /* 0x000fe200078e0029 */
[----:B------:R-:W-:Y:S02]  /*73bc0*/  ISETP.GT.AND P5, PT, R93, 0x6e, PT ;  /* 0x0000006e5d00780c */ /* 0x000fe40003fa4270 */
[C---:B------:R-:W-:Y:S01]  /*73bd0*/  LOP3.LUT R8, R9.reuse, R8, RZ, 0x3c, !PT ;  /* 0x0000000809087212 */ /* 0x040fe200078e3cff */
[----:B------:R-:W4:Y:S03]  /*73be0*/  LDL.LU.64 R72, [R1+0x57e0] ;  /* 0x0057e00001487983 */ /* 0x000f260000300a00 */
[----:B------:R-:W-:Y:S01]  /*73bf0*/  LOP3.LUT R9, R9, R8, RZ, 0x3c, !PT ;  /* 0x0000000809097212 */ /* 0x000fe200078e3cff */
[----:B------:R-:W4:Y:S04]  /*73c00*/  @P4 LDG.E.U16 R5, desc[UR6][R10.64] ;  /* 0x000000060a054981 */ /* 0x000f28000c1e1500 */
[----:B------:R-:W4:Y:S04]  /*73c10*/  @P4 LDG.E.U16 R4, desc[UR6][R8.64] ;  /* 0x0000000608044981 */ /* 0x000f28000c1e1500 */
[----:B------:R-:W-:Y:S04]  /*73c20*/  @P3 STL [R1+0x2fc0], R43 ;  /* 0x002fc02b01003387 */ /* 0x000fe80000100800 */
[----:B------:R0:W-:Y:S04]  /*73c30*/  @P3 STL [R1+0x2fcc], R42 ;  /* 0x002fcc2a01003387 */ /* 0x0001e80000100800 */
[----:B------:R-:W4:Y:S01]  /*73c40*/  @P4 LDG.E.U16 R25, desc[UR6][R20.64] ;  /* 0x0000000614194981 */ /* 0x000f22000c1e1500 */
[----:B------:R-:W-:-:S03]  /*73c50*/  ISETP.GT.AND P3, PT, R93, 0x6f, PT ;  /* 0x0000006f5d00780c */ /* 0x000fc60003f64270 */
[----:B------:R-:W4:Y:S04]  /*73c60*/  @P4 LDG.E.U16 R24, desc[UR6][R86.64] ;  /* 0x0000000656184981 */ /* 0x000f28000c1e1500 */
[----:B------:R-:W4:Y:S04]  /*73c70*/  @P5 LDG.E.U16 R13, desc[UR6][R64.64] ;  /* 0x00000006400d5981 */ /* 0x000f28000c1e1500 */
[----:B------:R-:W4:Y:S04]  /*73c80*/  @P5 LDG.E.U16 R12, desc[UR6][R2.64] ;  /* 0x00000006020c5981 */ /* 0x000f28000c1e1500 */
[----:B------:R-:W4:Y:S04]  /*73c90*/  @P5 LDG.E.U16 R7, desc[UR6][R62.64] ;  /* 0x000000063e075981 */ /* 0x000f28000c1e1500 */
[----:B------:R-:W4:Y:S04]  /*73ca0*/  @P5 LDG.E.U16 R6, desc[UR6][R88.64] ;  /* 0x0000000658065981 */ /* 0x000f28000c1e1500 */
[----:B------:R1:W-:Y:S04]  /*73cb0*/  STL.64 [R1+0x1930], R8 ;  /* 0x0019300801007387 */ /* 0x0003e80000100a00 */
[----:B------:R-:W4:Y:S04]  /*73cc0*/  LDL.LU R44, [R1+0x3978] ;  /* 0x00397800012c7983 */ /* 0x000f280000300800 */
[----:B--2---:R-:W2:Y:S04]  /*73cd0*/  @P3 LDG.E.U16 R82, desc[UR6][R34.64] ;  /* 0x0000000622523981 */ /* 0x004ea8000c1e1500 */
[----:B------:R-:W-:Y:S04]  /*73ce0*/  STL.64 [R1+0x1928], R10 ;  /* 0x0019280a01007387 */ /* 0x000fe80000100a00 */
[----:B------:R-:W2:Y:S04]  /*73cf0*/  LDL.LU R45, [R1+0x39a4] ;  /* 0x0039a400012d7983 */ /* 0x000ea80000300800 */
[----:B0-----:R-:W2:Y:S04]  /*73d00*/  LDL.LU R42, [R1+0x397c] ;  /* 0x00397c00012a7983 */ /* 0x001ea80000300800 */
[----:B------:R-:W2:Y:S04]  /*73d10*/  LDL.LU R43, [R1+0x39a8] ;  /* 0x0039a800012b7983 */ /* 0x000ea80000300800 */
[----:B-1----:R-:W2:Y:S04]  /*73d20*/  LDL R8, [R1+0x2f84] ;  /* 0x002f840001087983 */ /* 0x002ea80000100800 */
[----:B------:R-:W2:Y:S04]  /*73d30*/  LDL R9, [R1+0x2f80] ;  /* 0x002f800001097983 */ /* 0x000ea80000100800 */
[----:B------:R-:W2:Y:S04]  /*73d40*/  LDL R41, [R1+0x2f8c] ;  /* 0x002f8c0001297983 */ /* 0x000ea80000100800 */
[----:B------:R-:W2:Y:S04]  /*73d50*/  LDL R40, [R1+0x2f88] ;  /* 0x002f880001287983 */ /* 0x000ea80000100800 */
[----:B---3--:R-:W3:Y:S04]  /*73d60*/  @P3 LDG.E.U16 R0, desc[UR6][R36.64] ;  /* 0x0000000624003981 */ /* 0x008ee8000c1e1500 */
[----:B----4-:R-:W4:Y:S04]  /*73d70*/  @P3 LDG.E.U16 R38, desc[UR6][R22.64] ;  /* 0x0000000616263981 */ /* 0x010f28000c1e1500 */
[----:B------:R-:W4:Y:S04]  /*73d80*/  @P3 LDG.E.U16 R39, desc[UR6][R46.64] ;  /* 0x000000062e273981 */ /* 0x000f28000c1e1500 */
[----:B------:R-:W-:Y:S04]  /*73d90*/  @P4 STL [R1+0x2fb8], R5 ;  /* 0x002fb80501004387 */ /* 0x000fe80000100800 */
[----:B------:R0:W-:Y:S04]  /*73da0*/  @P4 STL [R1+0x2fbc], R4 ;  /* 0x002fbc0401004387 */ /* 0x0001e80000100800 */
[----:B0-----:R-:W4:Y:S04]  /*73db0*/  LDL.64 R4, [R1+0x18b0] ;  /* 0x0018b00001047983 */ /* 0x001f280000100a00 */
[----:B------:R-:W4:Y:S04]  /*73dc0*/  LDL.LU.64 R86, [R1+0x57d8] ;  /* 0x0057d80001567983 */ /* 0x000f280000300a00 */
[----:B------:R-:W4:Y:S04]  /*73dd0*/  LDL.LU.64 R20, [R1+0x57d0] ;  /* 0x0057d00001147983 */ /* 0x000f280000300a00 */
[----:B------:R-:W-:Y:S04]  /*73de0*/  @P4 STL [R1+0x2fb0], R25 ;  /* 0x002fb01901004387 */ /* 0x000fe80000100800 */
[----:B------:R-:W-:Y:S04]  /*73df0*/  @P4 STL [R1+0x2fb4], R24 ;  /* 0x002fb41801004387 */ /* 0x000fe80000100800 */
[----:B------:R-:W4:Y:S04]  /*73e00*/  LDL.LU.64 R88, [R1+0x57c8] ;  /* 0x0057c80001587983 */ /* 0x000f280000300a00 */
[----:B------:R-:W4:Y:S04]  /*73e10*/  LDL.LU.64 R62, [R1+0x57c0] ;  /* 0x0057c000013e7983 */ /* 0x000f280000300a00 */
[----:B------:R-:W4:Y:S04]  /*73e20*/  LDL.LU.64 R2, [R1+0x57b8] ;  /* 0x0057b80001027983 */ /* 0x000f280000300a00 */
[----:B------:R-:W4:Y:S04]  /*73e30*/  LDL.LU.64 R64, [R1+0x57b0] ;  /* 0x0057b00001407983 */ /* 0x000f280000300a00 */
[----:B------:R-:W-:Y:S04]  /*73e40*/  @P5 STL [R1+0x2fa0], R13 ;  /* 0x002fa00d01005387 */ /* 0x000fe80000100800 */
[----:B------:R0:W-:Y:S04]  /*73e50*/  @P5 STL [R1+0x2fa4], R12 ;  /* 0x002fa40c01005387 */ /* 0x0001e80000100800 */
[----:B------:R-:W-:Y:S04]  /*73e60*/  @P5 STL [R1+0x2fa8], R7 ;  /* 0x002fa80701005387 */ /* 0x000fe80000100800 */
[----:B------:R-:W-:Y:S04]  /*73e70*/  @P5 STL [R1+0x2fac], R6 ;  /* 0x002fac0601005387 */ /* 0x000fe80000100800 */
[----:B------:R-:W4:Y:S01]  /*73e80*/  LDL.LU.64 R34, [R1+0x57a8] ;  /* 0x0057a80001227983 */ /* 0x000f220000300a00 */
[----:B------:R-:W-:-:S03]  /*73e90*/  ISETP.GT.AND P4, PT, R93, 0x70, PT ;  /* 0x000000705d00780c */ /* 0x000fc60003f84270 */
[----:B0-----:R-:W4:Y:S04]  /*73ea0*/  LDL R12, [R1+0x2f6c] ;  /* 0x002f6c00010c7983 */ /* 0x001f280000100800 */
[----:B------:R-:W4:Y:S04]  /*73eb0*/  LDL.LU.64 R36, [R1+0x57a0] ;  /* 0x0057a00001247983 */ /* 0x000f280000300a00 */
[----:B------:R-:W4:Y:S04]  /*73ec0*/  LDL R13, [R1+0x2f68] ;  /* 0x002f6800010d7983 */ /* 0x000f280000100800 */
[----:B--2---:R0:W-:Y:S01]  /*73ed0*/  @P3 STL [R1+0x2f9c], R82 ;  /* 0x002f9c5201003387 */ /* 0x0041e20000100800 */
[----:B------:R-:W-:-:S02]  /*73ee0*/  IMAD.MOV.U32 R14, RZ, RZ, R43 ;  /* 0x000000ffff0e7224 */ /* 0x000fc400078e002b */
[----:B------:R-:W-:Y:S02]  /*73ef0*/  IMAD.MOV.U32 R15, RZ, RZ, R42 ;  /* 0x000000ffff0f7224 */ /* 0x000fe400078e002a */
[----:B------:R-:W-:Y:S01]  /*73f00*/  IMAD.MOV.U32 R10, RZ, RZ, R45 ;  /* 0x000000ffff0a7224 */ /* 0x000fe200078e002d */
[----:B------:R-:W-:Y:S01]  /*73f10*/  MOV R11, R44 ;  /* 0x0000002c000b7202 */ /* 0x000fe20000000f00 */
[----:B------:R-:W2:Y:S04]  /*73f20*/  @P4 LDG.E.U16 R8, desc[UR6][R84.64] ;  /* 0x0000000654084981 */ /* 0x000ea8000c1e1500 */
[----:B------:R-:W2:Y:S01]  /*73f30*/  @P4 LDG.E.U16 R9, desc[UR6][R48.64] ;  /* 0x0000000630094981 */ /* 0x000ea2000c1e1500 */
[----:B------:R-:W-:-:S03]  /*73f40*/  ISETP.GT.AND P5, PT, R93, 0x71, PT ;  /* 0x000000715d00780c */ /* 0x000fc60003fa4270 */
[----:B------:R-:W2:Y:S04]  /*73f50*/  @P4 LDG.E.U16 R40, desc[UR6][R10.64] ;  /* 0x000000060a284981 */ /* 0x000ea8000c1e1500 */
[----:B0-----:R-:W2:Y:S04]  /*73f60*/  LDL R82, [R1+0x2f64] ;  /* 0x002f640001527983 */ /* 0x001ea80000100800 */
[----:B------:R-:W2:Y:S04]  /*73f70*/  @P4 LDG.E.U16 R41, desc[UR6][R14.64] ;  /* 0x000000060e294981 */ /* 0x000ea8000c1e1500 */
[----:B---3--:R0:W-:Y:S04]  /*73f80*/  @P3 STL [R1+0x2f98], R0 ;  /* 0x002f980001003387 */ /* 0x0081e80000100800 */
[----:B0-----:R-:W3:Y:S04]  /*73f90*/  LDL R0, [R1+0x2f60] ;  /* 0x002f600001007983 */ /* 0x001ee80000100800 */
[----:B------:R-:W3:Y:S04]  /*73fa0*/  LDL.LU.64 R22, [R1+0x5798] ;  /* 0x0057980001167983 */ /* 0x000ee80000300a00 */
[----:B------:R-:W3:Y:S04]  /*73fb0*/  LDL.LU.64 R46, [R1+0x5790] ;  /* 0x00579000012e7983 */ /* 0x000ee80000300a00 */
[----:B------:R-:W3:Y:S04]  /*73fc0*/  LDL.LU R6, [R1+0x39b0] ;  /* 0x0039b00001067983 */ /* 0x000ee80000300800 */
[----:B------:R-:W3:Y:S04]  /*73fd0*/  LDL.LU R7, [R1+0x39dc] ;  /* 0x0039dc0001077983 */ /* 0x000ee80000300800 */
[----:B------:R-:W3:Y:S04]  /*73fe0*/  LDL.LU R24, [R1+0x39b4] ;  /* 0x0039b40001187983 */ /* 0x000ee80000300800 */
[----:B------:R-:W3:Y:S04]  /*73ff0*/  LDL.LU R25, [R1+0x39e0] ;  /* 0x0039e00001197983 */ /* 0x000ee80000300800 */
[----:B----4-:R0:W-:Y:S04]  /*74000*/  @P3 STL [R1+0x2f94], R38 ;  /* 0x002f942601003387 */ /* 0x0101e80000100800 */
[----:B0-----:R-:W4:Y:S04]  /*74010*/  LDL R38, [R1+0x2f5c] ;  /* 0x002f5c0001267983 */ /* 0x001f280000100800 */
[----:B------:R0:W-:Y:S04]  /*74020*/  @P3 STL [R1+0x2f90], R39 ;  /* 0x002f902701003387 */ /* 0x0001e80000100800 */
[----:B0-----:R-:W4:Y:S04]  /*74030*/  LDL R39, [R1+0x2f58] ;  /* 0x002f580001277983 */ /* 0x001f280000100800 */
[----:B------:R-:W-:Y:S04]  /*74040*/  STL.64 [R1+0x18d0], R14 ;  /* 0x0018d00e01007387 */ /* 0x000fe80000100a00 */
[----:B------:R-:W-:Y:S04]  /*74050*/  STL.64 [R1+0x18c8], R10 ;  /* 0x0018c80a01007387 */ /* 0x000fe80000100a00 */
[----:B------:R-:W4:Y:S04]  /*74060*/  LDL.LU.64 R84, [R1+0x5788] ;  /* 0x0057880001547983 */ /* 0x000f280000300a00 */
[----:B------:R-:W4:Y:S01]  /*74070*/  LDL.LU.64 R48, [R1+0x5780] ;  /* 0x0057800001307983 */ /* 0x000f220000300a00 */
[----:B------:R-:W-:-:S03]  /*74080*/  ISETP.GT.AND P3, PT, R93, 0x72, PT ;  /* 0x000000725d00780c */ /* 0x000fc60003f64270 */
[----:B------:R-:W4:Y:S10]  /*74090*/  @P5 LDG.E.U16 R31, desc[UR6][R4.64] ;  /* 0x00000006041f5981 */ /* 0x000f34000c1e1500 */
[----:B------:R-:W4:Y:S04]  /*740a0*/  @P3 LDG.E.U16 R12, desc[UR6][R70.64] ;  /* 0x00000006460c3981 */ /* 0x000f28000c1e1500 */
[----:B------:R-:W4:Y:S04]  /*740b0*/  @P3 LDG.E.U16 R13, desc[UR6][R18.64] ;  /* 0x00000006120d3981 */ /* 0x000f28000c1e1500 */
[----:B--2---:R-:W2:Y:S04]  /*740c0*/  @P3 LDG.E.U16 R82, desc[UR6][R56.64] ;  /* 0x0000000638523981 */ /* 0x004ea8000c1e1500 */
[----:B---3--:R-:W3:Y:S04]  /*740d0*/  @P5 LDG.E.U16 R46, desc[UR6][R90.64] ;  /* 0x000000065a2e5981 */ /* 0x008ee8000c1e1500 */
[----:B------:R-:W2:Y:S04]  /*740e0*/  @P5 LDG.E.U16 R47, desc[UR6][R80.64] ;  /* 0x00000006502f5981 */ /* 0x000ea8000c1e1500 */
[----:B------:R-:W2:Y:S04]  /*740f0*/  @P3 LDG.E.U16 R0, desc[UR6][R54.64] ;  /* 0x0000000636003981 */ /* 0x000ea8000c1e1500 */
[----:B----4-:R-:W4:Y:S04]  /*74100*/  @P5 LDG.E.U16 R48, desc[UR6][R78.64] ;  /* 0x000000064e305981 */ /* 0x010f28000c1e1500 */
[----:B------:R-:W-:Y:S04]  /*74110*/  @P4 STL [R1+0x2f80], R9 ;  /* 0x002f800901004387 */ /* 0x000fe80000100800 */
[----:B------:R-:W-:Y:S04]  /*74120*/  @P4 STL [R1+0x2f84], R8 ;  /* 0x002f840801004387 */ /* 0x000fe80000100800 */
[----:B------:R-:W-:Y:S04]  /*74130*/  @P4 STL [R1+0x2f88], R40 ;  /* 0x002f882801004387 */ /* 0x000fe80000100800 */
[----:B------:R-:W-:Y:S04]  /*74140*/  @P4 STL [R1+0x2f8c], R41 ;  /* 0x002f8c2901004387 */ /* 0x000fe80000100800 */
[----:B------:R-:W-:Y:S04]  /*74150*/  STL [R1+0x4c00], R31 ;  /* 0x004c001f01007387 */ /* 0x000fe80000100800 */
[----:B------:R-:W4:Y:S04]  /*74160*/  LDL.LU.64 R90, [R1+0x5778] ;  /* 0x00577800015a7983 */ /* 0x000f280000300a00 */
[----:B---3--:R-:W-:Y:S04]  /*74170*/  STL [R1+0x4c04], R46 ;  /* 0x004c042e01007387 */ /* 0x008fe80000100800 */
[----:B------:R-:W3:Y:S04]  /*74180*/  LDL.LU.64 R80, [R1+0x5770] ;  /* 0x0057700001507983 */ /* 0x000ee80000300a00 */
[----:B------:R-:W3:Y:S04]  /*74190*/  LDL R4, [R1+0x2f54] ;  /* 0x002f540001047983 */ /* 0x000ee80000100800 */
[----:B--2---:R-:W-:Y:S04]  /*741a0*/  STL [R1+0x4c08], R47 ;  /* 0x004c082f01007387 */ /* 0x004fe80000100800 */
[----:B------:R-:W2:Y:S04]  /*741b0*/  LDL.LU.64 R78, [R1+0x5768] ;  /* 0x00576800014e7983 */ /* 0x000ea80000300a00 */
[----:B----4-:R-:W-:Y:S04]  /*741c0*/  STL [R1+0x4c0c], R48 ;  /* 0x004c0c3001007387 */ /* 0x010fe80000100800 */
[----:B------:R-:W4:Y:S04]  /*741d0*/  LDL.LU.64 R70, [R1+0x5760] ;  /* 0x0057600001467983 */ /* 0x000f280000300a00 */
[----:B------:R-:W2:Y:S04]  /*741e0*/  LDL R5, [R1+0x2f50] ;  /* 0x002f500001057983 */ /* 0x000ea80000100800 */
[----:B------:R-:W4:Y:S04]  /*741f0*/  LDL.LU.64 R18, [R1+0x5758] ;  /* 0x0057580001127983 */ /* 0x000f280000300a00 */
[----:B------:R-:W4:Y:S04]  /*74200*/  LDL.LU.64 R56, [R1+0x5750] ;  /* 0x0057500001387983 */ /* 0x000f280000300a00 */
[----:B------:R-:W4:Y:S04]  /*74210*/  LDL.LU.64 R54, [R1+0x5748] ;  /* 0x0057480001367983 */ /* 0x000f280000300a00 */
[----:B------:R0:W-:Y:S04]  /*74220*/  @P3 STL [R1+0x2f6c], R12 ;  /* 0x002f6c0c01003387 */ /* 0x0001e80000100800 */
[----:B0-----:R-:W4:Y:S04]  /*74230*/  LDL R12, [R1+0x2f4c] ;  /* 0x002f4c00010c7983 */ /* 0x001f280000100800 */
[----:B------:R0:W-:Y:S04]  /*74240*/  @P3 STL [R1+0x2f68], R13 ;  /* 0x002f680d01003387 */ /* 0x0001e80000100800 */
[----:B0-----:R-:W4:Y:S01]  /*74250*/  LDL R13, [R1+0x2f48] ;  /* 0x002f4800010d7983 */ /* 0x001f220000100800 */
[----:B------:R-:W-:-:S03]  /*74260*/  LOP3.LUT R7, R7, R6, RZ, 0x3c, !PT ;  /* 0x0000000607077212 */ /* 0x000fc600078e3cff */
[----:B------:R0:W-:Y:S01]  /*74270*/  @P3 STL [R1+0x2f64], R82 ;  /* 0x002f645201003387 */ /* 0x0001e20000100800 */
[----:B------:R-:W-:Y:S01]  /*74280*/  LOP3.LUT R6, R7, R6, RZ, 0x3c, !PT ;  /* 0x0000000607067212 */ /* 0x000fe200078e3cff */
[----:B------:R-:W-:Y:S02]  /*74290*/  IMAD.MOV.U32 R8, RZ, RZ, R25 ;  /* 0x000000ffff087224 */ /* 0x000fe400078e0019 */
[----:B------:R-:W-:Y:S01]  /*742a0*/  IMAD.MOV.U32 R9, RZ, RZ, R24 ;  /* 0x000000ffff097224 */ /* 0x000fe200078e0018 */
[----:B------:R-:W-:Y:S02]  /*742b0*/  ISETP.GT.AND P4, PT, R93, 0x73, PT ;  /* 0x000000735d00780c */ /* 0x000fe40003f84270 */
[----:B------:R-:W-:Y:S01]  /*742c0*/  LOP3.LUT R7, R7, R6, RZ, 0x3c, !PT ;  /* 0x0000000607077212 */ /* 0x000fe200078e3cff */
[----:B0-----:R-:W4:Y:S04]  /*742d0*/  LDL R82, [R1+0x2f44] ;  /* 0x002f440001527983 */ /* 0x001f280000100800 */
[----:B------:R0:W-:Y:S01]  /*742e0*/  @P3 STL [R1+0x2f60], R0 ;  /* 0x002f600001003387 */ /* 0x0001e20000100800 */
[----:B------:R-:W-:-:S05]  /*742f0*/  ISETP.GT.AND P5, PT, R93, 0x74, PT ;  /* 0x000000745d00780c */ /* 0x000fca0003fa4270 */
[----:B------:R-:W4:Y:S04]  /*74300*/  @P4 LDG.E.U16 R38, desc[UR6][R8.64] ;  /* 0x0000000608264981 */ /* 0x000f28000c1e1500 */
[----:B0-----:R-:W4:Y:S04]  /*74310*/  LDL R0, [R1+0x2f40] ;  /* 0x002f400001007983 */ /* 0x001f280000100800 */
[----:B------:R0:W-:Y:S04]  /*74320*/  STL.64 [R1+0x1870], R8 ;  /* 0x0018700801007387 */ /* 0x0001e80000100a00 */
[----:B------:R1:W-:Y:S04]  /*74330*/  STL.64 [R1+0x1868], R6 ;  /* 0x0018680601007387 */ /* 0x0003e80000100a00 */
[----:B------:R-:W4:Y:S04]  /*74340*/  LDL R53, [R1+0x2f30] ;  /* 0x002f300001357983 */ /* 0x000f280000100800 */
[----:B------:R-:W4:Y:S04]  /*74350*/  LDL R52, [R1+0x2f34] ;  /* 0x002f340001347983 */ /* 0x000f280000100800 */
[----:B------:R-:W4:Y:S04]  /*74360*/  LDL R59, [R1+0x2f38] ;  /* 0x002f3800013b7983 */ /* 0x000f280000100800 */
[----:B------:R-:W4:Y:S04]  /*74370*/  LDL R58, [R1+0x2f3c] ;  /* 0x002f3c00013a7983 */ /* 0x000f280000100800 */
[----:B------:R-:W4:Y:S04]  /*74380*/  @P4 LDG.E.U16 R39, desc[UR6][R6.64] ;  /* 0x0000000606274981 */ /* 0x000f28000c1e1500 */
[----:B---3--:R-:W3:Y:S04]  /*74390*/  @P4 LDG.E.U16 R4, desc[UR6][R32.64] ;  /* 0x0000000620044981 */ /* 0x008ee8000c1e1500 */
[----:B--2---:R-:W2:Y:S01]  /*743a0*/  @P4 LDG.E.U16 R5, desc[UR6][R72.64] ;  /* 0x0000000648054981 */ /* 0x004ea2000c1e1500 */
[----:B------:R-:W-:-:S03]  /*743b0*/  ISETP.GT.AND P3, PT, R93, 0x75, PT ;  /* 0x000000755d00780c */ /* 0x000fc60003f64270 */
[----:B------:R-:W3:Y:S04]  /*743c0*/  LDL.LU R50, [R1+0x39e8] ;  /* 0x0039e80001327983 */ /* 0x000ee80000300800 */
[----:B------:R-:W3:Y:S04]  /*743d0*/  LDL.LU R51, [R1+0x3a14] ;  /* 0x003a140001337983 */ /* 0x000ee80000300800 */
[----:B------:R-:W3:Y:S04]  /*743e0*/  LDL.LU R44, [R1+0x39ec] ;  /* 0x0039ec00012c7983 */ /* 0x000ee80000300800 */
[----:B------:R-:W3:Y:S04]  /*743f0*/  LDL.LU R45, [R1+0x3a18] ;  /* 0x003a1800012d7983 */ /* 0x000ee80000300800 */
[----:B0-----:R-:W3:Y:S04]  /*74400*/  LDL R9, [R1+0x2f20] ;  /* 0x002f200001097983 */ /* 0x001ee80000100800 */
[----:B------:R-:W3:Y:S04]  /*74410*/  LDL.64 R40, [R1+0x1800] ;  /* 0x0018000001287983 */ /* 0x000ee80000100a00 */
[----:B------:R-:W3:Y:S04]  /*74420*/  LDL R8, [R1+0x2f24] ;  /* 0x002f240001087983 */ /* 0x000ee80000100800 */
[----:B------:R-:W3:Y:S04]  /*74430*/  LDL R43, [R1+0x2f28] ;  /* 0x002f2800012b7983 */ /* 0x000ee80000100800 */
[----:B------:R-:W3:Y:S04]  /*74440*/  LDL R42, [R1+0x2f2c] ;  /* 0x002f2c00012a7983 */ /* 0x000ee80000100800 */
[----:B------:R-:W3:Y:S04]  /*74450*/  LDL.LU.64 R32, [R1+0x5740] ;  /* 0x0057400001207983 */ /* 0x000ee80000300a00 */
[----:B------:R-:W3:Y:S04]  /*74460*/  LDL R24, [R1+0x2f1c] ;  /* 0x002f1c0001187983 */ /* 0x000ee80000100800 */
[----:B------:R-:W3:Y:S04]  /*74470*/  LDL R25, [R1+0x2f18] ;  /* 0x002f180001197983 */ /* 0x000ee80000100800 */
[----:B----4-:R-:W4:Y:S04]  /*74480*/  @P5 LDG.E.U16 R12, desc[UR6][R86.64] ;  /* 0x00000006560c5981 */ /* 0x010f28000c1e1500 */
[----:B-1----:R-:W4:Y:S04]  /*74490*/  LDL R6, [R1+0x2f14] ;  /* 0x002f140001067983 */ /* 0x002f280000100800 */
[----:B------:R-:W4:Y:S04]  /*744a0*/  LDL R7, [R1+0x2f10] ;  /* 0x002f100001077983 */ /* 0x000f280000100800 */
[----:B------:R-:W4:Y:S04]  /*744b0*/  LDL.LU.64 R72, [R1+0x5738] ;  /* 0x0057380001487983 */ /* 0x000f280000300a00 */
[----:B------:R-:W4:Y:S04]  /*744c0*/  @P5 LDG.E.U16 R13, desc[UR6][R20.64] ;  /* 0x00000006140d5981 */ /* 0x000f28000c1e1500 */
[----:B------:R-:W4:Y:S04]  /*744d0*/  @P5 LDG.E.U16 R82, desc[UR6][R88.64] ;  /* 0x0000000658525981 */ /* 0x000f28000c1e1500 */
[----:B------:R-:W4:Y:S04]  /*744e0*/  @P5 LDG.E.U16 R0, desc[UR6][R62.64] ;  /* 0x000000063e005981 */ /* 0x000f28000c1e1500 */
[----:B------:R-:W4:Y:S04]  /*744f0*/  @P3 LDG.E.U16 R53, desc[UR6][R36.64] ;  /* 0x0000000624353981 */ /* 0x000f28000c1e1500 */
[----:B------:R-:W4:Y:S04]  /*74500*/  @P3 LDG.E.U16 R52, desc[UR6][R34.64] ;  /* 0x0000000622343981 */ /* 0x000f28000c1e1500 */
[----:B------:R-:W4:Y:S04]  /*74510*/  @P3 LDG.E.U16 R59, desc[UR6][R64.64] ;  /* 0x00000006403b3981 */ /* 0x000f28000c1e1500 */
[----:B------:R-:W4:Y:S04]  /*74520*/  @P3 LDG.E.U16 R58, desc[UR6][R2.64] ;  /* 0x00000006023a3981 */ /* 0x000f28000c1e1500 */
[----:B------:R0:W-:Y:S04]  /*74530*/  @P4 STL [R1+0x2f5c], R38 ;  /* 0x002f5c2601004387 */ /* 0x0001e80000100800 */
[----:B0-----:R-:W4:Y:S04]  /*74540*/  LDL R38, [R1+0x2f0c] ;  /* 0x002f0c0001267983 */ /* 0x001f280000100800 */
[----:B------:R0:W-:Y:S04]  /*74550*/  @P4 STL [R1+0x2f58], R39 ;  /* 0x002f582701004387 */ /* 0x0001e80000100800 */
[----:B0-----:R-:W4:Y:S04]  /*74560*/  LDL R39, [R1+0x2f08] ;  /* 0x002f080001277983 */ /* 0x001f280000100800 */
[----:B--2---:R-:W-:Y:S04]  /*74570*/  @P4 STL [R1+0x2f50], R5 ;  /* 0x002f500501004387 */ /* 0x004fe80000100800 */
[----:B---3--:R0:W-:Y:S04]  /*74580*/  @P4 STL [R1+0x2f54], R4 ;  /* 0x002f540401004387 */ /* 0x0081e80000100800 */
[----:B------:R-:W2:Y:S04]  /*74590*/  LDL.LU.64 R86, [R1+0x5730] ;  /* 0x0057300001567983 */ /* 0x000ea80000300a00 */
[----:B------:R-:W3:Y:S04]  /*745a0*/  LDL.LU.64 R20, [R1+0x5728] ;  /* 0x0057280001147983 */ /* 0x000ee80000300a00 */
[----:B------:R-:W2:Y:S04]  /*745b0*/  LDL.LU.64 R88, [R1+0x5720] ;  /* 0x0057200001587983 */ /* 0x000ea80000300a00 */
[----:B0-----:R-:W2:Y:S04]  /*745c0*/  LDL R4, [R1+0x2f04] ;  /* 0x002f040001047983 */ /* 0x001ea80000100800 */
[----:B------:R-:W3:Y:S04]  /*745d0*/  LDL.LU.64 R62, [R1+0x5718] ;  /* 0x00571800013e7983 */ /* 0x000ee80000300a00 */
[----:B----4-:R0:W-:Y:S04]  /*745e0*/  @P5 STL [R1+0x2f48], R13 ;  /* 0x002f480d01005387 */ /* 0x0101e80000100800 */
[----:B0-----:R-:W4:Y:S01]  /*745f0*/  LDL R13, [R1+0x2f00] ;  /* 0x002f0000010d7983 */ /* 0x001f220000100800 */
[----:B------:R-:W-:-:S03]  /*74600*/  ISETP.GT.AND P4, PT, R93, 0x76, PT ;  /* 0x000000765d00780c */ /* 0x000fc60003f84270 */
[----:B------:R-:W3:Y:S04]  /*74610*/  LDL.LU R5, [R1+0x3a20] ;  /* 0x003a200001057983 */ /* 0x000ee80000300800 */
[----:B------:R0:W-:Y:S01]  /*74620*/  @P5 STL [R1+0x2f4c], R12 ;  /* 0x002f4c0c01005387 */ /* 0x0001e20000100800 */
[----:B------:R-:W-:Y:S02]  /*74630*/  IMAD.MOV.U32 R10, RZ, RZ, R51 ;  /* 0x000000ffff0a7224 */ /* 0x000fe400078e0033 */
[----:B------:R-:W-:Y:S01]  /*74640*/  IMAD.MOV.U32 R11, RZ, RZ, R50 ;  /* 0x000000ffff0b7224 */ /* 0x000fe200078e0032 */
[----:B0-----:R-:W3:Y:S04]  /*74650*/  LDL.LU R12, [R1+0x3a4c] ;  /* 0x003a4c00010c7983 */ /* 0x001ee80000300800 */
[----:B------:R0:W-:Y:S01]  /*74660*/  @P5 STL [R1+0x2f44], R82 ;  /* 0x002f445201005387 */ /* 0x0001e20000100800 */
[----:B------:R-:W-:-:S02]  /*74670*/  IMAD.MOV.U32 R14, RZ, RZ, R45 ;  /* 0x000000ffff0e7224 */ /* 0x000fc400078e002d */
[----:B------:R-:W-:Y:S01]  /*74680*/  IMAD.MOV.U32 R15, RZ, RZ, R44 ;  /* 0x000000ffff0f7224 */ /* 0x000fe200078e002c */
[----:B------:R-:W3:Y:S04]  /*74690*/  @P4 LDG.E.U16 R9, desc[UR6][R22.64] ;  /* 0x0000000616094981 */ /* 0x000ee8000c1e1500 */
[----:B------:R-:W3:Y:S04]  /*746a0*/  @P4 LDG.E.U16 R8, desc[UR6][R40.64] ;  /* 0x0000000628084981 */ /* 0x000ee8000c1e1500 */
[----:B------:R-:W3:Y:S04]  /*746b0*/  @P4 LDG.E.U16 R43, desc[UR6][R10.64] ;  /* 0x000000060a2b4981 */ /* 0x000ee8000c1e1500 */
[----:B------:R-:W3:Y:S04]  /*746c0*/  @P4 LDG.E.U16 R42, desc[UR6][R14.64] ;  /* 0x000000060e2a4981 */ /* 0x000ee8000c1e1500 */
[----:B0-----:R-:W3:Y:S04]  /*746d0*/  LDL.LU R82, [R1+0x3a24] ;  /* 0x003a240001527983 */ /* 0x001ee80000300800 */
[----:B------:R0:W-:Y:S01]  /*746e0*/  @P5 STL [R1+0x2f40], R0 ;  /* 0x002f400001005387 */ /* 0x0001e20000100800 */
[----:B------:R-:W-:-:S03]  /*746f0*/  ISETP.GT.AND P5, PT, R93, 0x77, PT ;  /* 0x000000775d00780c */ /* 0x000fc60003fa4270 */
[----:B0-----:R-:W3:Y:S04]  /*74700*/  LDL.LU R0, [R1+0x3a50] ;  /* 0x003a500001007983 */ /* 0x001ee80000300800 */
[----:B------:R-:W3:Y:S04]  /*74710*/  LDL.LU.64 R2, [R1+0x5710] ;  /* 0x0057100001027983 */ /* 0x000ee80000300a00 */
[----:B------:R-:W3:Y:S04]  /*74720*/  LDL.LU.64 R64, [R1+0x5708] ;  /* 0x0057080001407983 */ /* 0x000ee80000300a00 */
[----:B------:R-:W3:Y:S04]  /*74730*/  LDL.LU.64 R34, [R1+0x5700] ;  /* 0x0057000001227983 */ /* 0x000ee80000300a00 */
[----:B------:R-:W3:Y:S04]  /*74740*/  LDL.LU.64 R36, [R1+0x56f8] ;  /* 0x0056f80001247983 */ /* 0x000ee80000300a00 */
[----:B------:R-:W-:Y:S04]  /*74750*/  @P3 STL [R1+0x2f30], R53 ;  /* 0x002f303501003387 */ /* 0x000fe80000100800 */
[----:B------:R-:W-:Y:S04]  /*74760*/  @P3 STL [R1+0x2f34], R52 ;  /* 0x002f343401003387 */ /* 0x000fe80000100800 */
[----:B------:R-:W-:Y:S04]  /*74770*/  @P3 STL [R1+0x2f38], R59 ;  /* 0x002f383b01003387 */ /* 0x000fe80000100800 */
[----:B------:R-:W-:Y:S01]  /*74780*/  @P3 STL [R1+0x2f3c], R58 ;  /* 0x002f3c3a01003387 */ /* 0x000fe20000100800 */
[----:B------:R-:W-:-:S03]  /*74790*/  ISETP.GT.AND P3, PT, R93, 0x78, PT ;  /* 0x000000785d00780c */ /* 0x000fc60003f64270 */
[----:B------:R-:W3:Y:S04]  /*747a0*/  @P5 LDG.E.U16 R7, desc[UR6][R78.64] ;  /* 0x000000064e075981 */ /* 0x000ee8000c1e1500 */
[----:B------:R-:W3:Y:S04]  /*747b0*/  @P5 LDG.E.U16 R6, desc[UR6][R80.64] ;  /* 0x0000000650065981 */ /* 0x000ee8000c1e1500 */
[----:B------:R-:W3:Y:S04]  /*747c0*/  @P5 LDG.E.U16 R25, desc[UR6][R90.64] ;  /* 0x000000065a195981 */ /* 0x000ee8000c1e1500 */
[----:B------:R-:W3:Y:S04]  /*747d0*/  @P5 LDG.E.U16 R24, desc[UR6][R84.64] ;  /* 0x0000000654185981 */ /* 0x000ee8000c1e1500 */
[----:B------:R-:W3:Y:S04]  /*747e0*/  @P3 LDG.E.U16 R38, desc[UR6][R70.64] ;  /* 0x0000000646263981 */ /* 0x000ee8000c1e1500 */
[----:B------:R-:W-:Y:S04]  /*747f0*/  STL.64 [R1+0x1810], R14 ;  /* 0x0018100e01007387 */ /* 0x000fe80000100a00 */
[----:B--2---:R-:W2:Y:S04]  /*74800*/  @P3 LDG.E.U16 R4, desc[UR6][R56.64] ;  /* 0x0000000638043981 */ /* 0x004ea8000c1e1500 */
[----:B----4-:R-:W4:Y:S04]  /*74810*/  @P3 LDG.E.U16 R13, desc[UR6][R54.64] ;  /* 0x00000006360d3981 */ /* 0x010f28000c1e1500 */
[----:B------:R0:W-:Y:S04]  /*74820*/  STL.64 [R1+0x1808], R10 ;  /* 0x0018080a01007387 */ /* 0x0001e80000100a00 */
[----:B------:R-:W2:Y:S04]  /*74830*/  LDL.LU.64 R22, [R1+0x56f0] ;  /* 0x0056f00001167983 */ /* 0x000ea80000300a00 */
[----:B------:R-:W2:Y:S04]  /*74840*/  @P3 LDG.E.U16 R39, desc[UR6][R18.64] ;  /* 0x0000000612273981 */ /* 0x000ea8000c1e1500 */
[----:B---3--:R1:W-:Y:S04]  /*74850*/  @P4 STL [R1+0x2f20], R9 ;  /* 0x002f200901004387 */ /* 0x0083e80000100800 */
[----:B------:R-:W-:Y:S04]  /*74860*/  @P4 STL [R1+0x2f24], R8 ;  /* 0x002f240801004387 */ /* 0x000fe80000100800 */
[----:B------:R-:W-:Y:S04]  /*74870*/  @P4 STL [R1+0x2f28], R43 ;  /* 0x002f282b01004387 */ /* 0x000fe80000100800 */
[----:B------:R-:W-:Y:S04]  /*74880*/  @P4 STL [R1+0x2f2c], R42 ;  /* 0x002f2c2a01004387 */ /* 0x000fe80000100800 */
[----:B------:R-:W3:Y:S04]  /*74890*/  LDL.LU.64 R84, [R1+0x56e8] ;  /* 0x0056e80001547983 */ /* 0x000ee80000300a00 */
[----:B------:R-:W3:Y:S04]  /*748a0*/  LDL.LU.64 R90, [R1+0x56e0] ;  /* 0x0056e000015a7983 */ /* 0x000ee80000300a00 */
[----:B------:R-:W3:Y:S04]  /*748b0*/  LDL.LU.64 R80, [R1+0x56d8] ;  /* 0x0056d80001507983 */ /* 0x000ee80000300a00 */
[----:B------:R-:W3:Y:S01]  /*748c0*/  LDL.LU.64 R78, [R1+0x56d0] ;  /* 0x0056d000014e7983 */ /* 0x000ee20000300a00 */
[----:B------:R-:W-:Y:S01]  /*748d0*/  ISETP.GT.AND P4, PT, R93, 0x79, PT ;  /* 0x000000795d00780c */ /* 0x000fe20003f84270 */
[----:B0-----:R-:W-:-:S02]  /*748e0*/  IMAD.MOV.U32 R11, RZ, RZ, R5 ;  /* 0x000000ffff0b7224 */ /* 0x001fc400078e0005 */
[----:B------:R-:W-:Y:S01]  /*748f0*/  IMAD.MOV.U32 R5, RZ, RZ, R82 ;  /* 0x000000ffff057224 */ /* 0x000fe200078e0052 */
[----:B------:R0:W-:Y:S04]  /*74900*/  @P5 STL [R1+0x2f10], R7 ;  /* 0x002f100701005387 */ /* 0x0001e80000100800 */
[----:B------:R-:W-:Y:S04]  /*74910*/  @P5 STL [R1+0x2f14], R6 ;  /* 0x002f140601005387 */ /* 0x000fe80000100800 */
[----:B------:R-:W-:Y:S04]  /*74920*/  @P5 STL [R1+0x2f18], R25 ;  /* 0x002f181901005387 */ /* 0x000fe80000100800 */
[----:B------:R0:W-:Y:S04]  /*74930*/  @P5 STL [R1+0x2f1c], R24 ;  /* 0x002f1c1801005387 */ /* 0x0001e80000100800 */
[----:B------:R-:W3:Y:S04]  /*74940*/  LDL.LU.64 R70, [R1+0x56c8] ;  /* 0x0056c80001467983 */ /* 0x000ee80000300a00 */
[----:B------:R-:W3:Y:S04]  /*74950*/  LDL.LU.64 R18, [R1+0x56c0] ;  /* 0x0056c00001127983 */ /* 0x000ee80000300a00 */
[----:B-1----:R-:W3:Y:S04]  /*74960*/  LDL R9, [R1+0x2eec] ;  /* 0x002eec0001097983 */ /* 0x002ee80000100800 */
[----:B0-----:R-:W3:Y:S04]  /*74970*/  LDL R7, [R1+0x2ee0] ;  /* 0x002ee00001077983 */ /* 0x001ee80000100800 */
[----:B------:R-:W3:Y:S04]  /*74980*/  LDL R24, [R1+0x2ee8] ;  /* 0x002ee80001187983 */ /* 0x000ee80000100800 */
[----:B------:R-:W3:Y:S04]  /*74990*/  LDL R25, [R1+0x2ee4] ;  /* 0x002ee40001197983 */ /* 0x000ee80000100800 */
[----:B------:R-:W3:Y:S04]  /*749a0*/  LDL.LU.64 R56, [R1+0x56b8] ;  /* 0x0056b80001387983 */ /* 0x000ee80000300a00 */
[----:B------:R0:W-:Y:S04]  /*749b0*/  @P3 STL [R1+0x2f0c], R38 ;  /* 0x002f0c2601003387 */ /* 0x0001e80000100800 */
[----:B0-----:R-:W3:Y:S04]  /*749c0*/  LDL R38, [R1+0x2edc] ;  /* 0x002edc0001267983 */ /* 0x001ee80000100800 */
[----:B------:R-:W3:Y:S04]  /*749d0*/  LDL.LU.64 R54, [R1+0x56b0] ;  /* 0x0056b00001367983 */ /* 0x000ee80000300a00 */
[----:B----4-:R0:W-:Y:S04]  /*749e0*/  @P3 STL [R1+0x2f00], R13 ;  /* 0x002f000d01003387 */ /* 0x0101e80000100800 */
[----:B0-----:R-:W4:Y:S04]  /*749f0*/  LDL R13, [R1+0x2ed8] ;  /* 0x002ed800010d7983 */ /* 0x001f280000100800 */
[----:B--2---:R0:W-:Y:S02]  /*74a00*/  @P3 STL [R1+0x2f04], R4 ;  /* 0x002f040401003387 */ /* 0x0041e40000100800 */
[----:B0-----:R-:W-:-:S05]  /*74a10*/  IMAD.MOV.U32 R4, RZ, RZ, R0 ;  /* 0x000000ffff047224 */ /* 0x001fca00078e0000 */
[----:B------:R-:W2:Y:S01]  /*74a20*/  @P4 LDG.E.U16 R49, desc[UR6][R4.64] ;  /* 0x0000000604314981 */ /* 0x000ea2000c1e1500 */
[----:B------:R-:W-:-:S03]  /*74a30*/  IMAD.MOV.U32 R10, RZ, RZ, R12 ;  /* 0x000000ffff0a7224 */ /* 0x000fc600078e000c */
[----:B------:R0:W-:Y:S04]  /*74a40*/  @P3 STL [R1+0x2f08], R39 ;  /* 0x002f082701003387 */ /* 0x0001e80000100800 */
[----:B------:R-:W4:Y:S04]  /*74a50*/  LDL R82, [R1+0x2ed4] ;  /* 0x002ed40001527983 */ /* 0x000f280000100800 */
[----:B------:R1:W-:Y:S04]  /*74a60*/  STL.64 [R1+0x17b0], R4 ;  /* 0x0017b00401007387 */ /* 0x0003e80000100a00 */
[----:B------:R0:W-:Y:S04]  /*74a70*/  STL.64 [R1+0x17a8], R10 ;  /* 0x0017a80a01007387 */ /* 0x0001e80000100a00 */
[----:B------:R-:W4:Y:S04]  /*74a80*/  LDL.64 R42, [R1+0x1758] ;  /* 0x00175800012a7983 */ /* 0x000f280000100a00 */
[----:B------:R-:W4:Y:S04]  /*74a90*/  LDL R41, [R1+0x2ed0] ;  /* 0x002ed00001297983 */ /* 0x000f280000100800 */
[----:B------:R-:W4:Y:S04]  /*74aa0*/  LDL.LU R40, [R1+0x3a58] ;  /* 0x003a580001287983 */ /* 0x000f280000300800 */
[----:B------:R-:W4:Y:S04]  /*74ab0*/  LDL.LU R8, [R1+0x3a84] ;  /* 0x003a840001087983 */ /* 0x000f280000300800 */
[----:B0-----:R-:W4:Y:S04]  /*74ac0*/  LDL.LU R39, [R1+0x3a5c] ;  /* 0x003a5c0001277983 */ /* 0x001f280000300800 */
[----:B-1----:R-:W4:Y:S01]  /*74ad0*/  LDL.LU R4, [R1+0x3a88] ;  /* 0x003a880001047983 */ /* 0x002f220000300800 */
[----:B------:R-:W-:-:S02]  /*74ae0*/  ISETP.GT.AND P5, PT, R93, 0x7a, PT ;  /* 0x0000007a5d00780c */ /* 0x000fc40003fa4270 */
[----:B------:R-:W-:-:S11]  /*74af0*/  ISETP.GT.AND P3, PT, R93, 0x7b, PT ;  /* 0x0000007b5d00780c */ /* 0x000fd60003f64270 */
[----:B---3--:R-:W3:Y:S04]  /*74b00*/  @P5 LDG.E.U16 R7, desc[UR6][R62.64] ;  /* 0x000000063e075981 */ /* 0x008ee8000c1e1500 */
[----:B------:R-:W3:Y:S04]  /*74b10*/  @P4 LDG.E.U16 R56, desc[UR6][R72.64] ;  /* 0x0000000648384981 */ /* 0x000ee8000c1e1500 */
[----:B------:R-:W3:Y:S04]  /*74b20*/  @P5 LDG.E.U16 R25, desc[UR6][R88.64] ;  /* 0x0000000658195981 */ /* 0x000ee8000c1e1500 */
[----:B------:R-:W3:Y:S04]  /*74b30*/  @P5 LDG.E.U16 R24, desc[UR6][R20.64] ;  /* 0x0000000614185981 */ /* 0x000ee8000c1e1500 */
[----:B------:R-:W3:Y:S04]  /*74b40*/  @P5 LDG.E.U16 R9, desc[UR6][R86.64] ;  /* 0x0000000656095981 */ /* 0x000ee8000c1e1500 */
[----:B------:R-:W3:Y:S04]  /*74b50*/  @P3 LDG.E.U16 R38, desc[UR6][R2.64] ;  /* 0x0000000602263981 */ /* 0x000ee8000c1e1500 */
[----:B------:R0:W3:Y:S04]  /*74b60*/  @P4 LDG.E.U16 R54, desc[UR6][R10.64] ;  /* 0x000000060a364981 */ /* 0x0000e8000c1e1500 */
[----:B------:R-:W3:Y:S04]  /*74b70*/  @P4 LDG.E.U16 R55, desc[UR6][R32.64] ;  /* 0x0000000620374981 */ /* 0x000ee8000c1e1500 */
[----:B--2---:R-:W-:Y:S04]  /*74b80*/  STL [R1+0x4c10], R49 ;  /* 0x004c103101007387 */ /* 0x004fe80000100800 */
[----:B------:R-:W2:Y:S04]  /*74b90*/  LDL R5, [R1+0x2ec8] ;  /* 0x002ec80001057983 */ /* 0x000ea80000100800 */
[----:B------:R-:W3:Y:S04]  /*74ba0*/  LDL R6, [R1+0x2ecc] ;  /* 0x002ecc0001067983 */ /* 0x000ee80000100800 */
[----:B------:R-:W3:Y:S01]  /*74bb0*/  LDL R12, [R1+0x2ec4] ;  /* 0x002ec400010c7983 */ /* 0x000ee20000100800 */
[----:B------:R-:W-:-:S03]  /*74bc0*/  ISETP.GT.AND P4, PT, R93, 0x7c, PT ;  /* 0x0000007c5d00780c */ /* 0x000fc60003f84270 */
[----:B----4-:R-:W4:Y:S04]  /*74bd0*/  @P3 LDG.E.U16 R13, desc[UR6][R64.64] ;  /* 0x00000006400d3981 */ /* 0x010f28000c1e1500 */
[----:B------:R-:W4:Y:S04]  /*74be0*/  LDL R0, [R1+0x2ec0] ;  /* 0x002ec00001007983 */ /* 0x000f280000100800 */
[----:B------:R-:W4:Y:S04]  /*74bf0*/  @P3 LDG.E.U16 R82, desc[UR6][R34.64] ;  /* 0x0000000622523981 */ /* 0x000f28000c1e1500 */
[----:B------:R-:W4:Y:S01]  /*74c00*/  @P3 LDG.E.U16 R41, desc[UR6][R42.64] ;  /* 0x000000062a293981 */ /* 0x000f22000c1e1500 */
[----:B0-----:R-:W-:-:S02]  /*74c10*/  IMAD.MOV.U32 R11, RZ, RZ, R40 ;  /* 0x000000ffff0b7224 */ /* 0x001fc400078e0028 */
[----:B------:R-:W-:Y:S02]  /*74c20*/  IMAD.MOV.U32 R10, RZ, RZ, R8 ;  /* 0x000000ffff0a7224 */ /* 0x000fe400078e0008 */
[----:B------:R-:W-:Y:S02]  /*74c30*/  IMAD.MOV.U32 R15, RZ, RZ, R39 ;  /* 0x000000ffff0f7224 */ /* 0x000fe400078e0027 */
[----:B------:R-:W-:Y:S01]  /*74c40*/  IMAD.MOV.U32 R14, RZ, RZ, R4 ;  /* 0x000000ffff0e7224 */ /* 0x000fe200078e0004 */
[----:B--2---:R-:W2:Y:S04]  /*74c50*/  @P4 LDG.E.U16 R5, desc[UR6][R10.64] ;  /* 0x000000060a054981 */ /* 0x004ea8000c1e1500 */
[----:B---3--:R-:W-:Y:S04]  /*74c60*/  STL [R1+0x4c14], R54 ;  /* 0x004c143601007387 */ /* 0x008fe80000100800 */
[----:B------:R-:W3:Y:S04]  /*74c70*/  LDL.LU.64 R32, [R1+0x56a8] ;  /* 0x0056a80001207983 */ /* 0x000ee80000300a00 */
[----:B------:R-:W-:Y:S04]  /*74c80*/  STL [R1+0x4c18], R55 ;  /* 0x004c183701007387 */ /* 0x000fe80000100800 */
[----:B------:R-:W3:Y:S04]  /*74c90*/  LDL.LU.64 R72, [R1+0x56a0] ;  /* 0x0056a00001487983 */ /* 0x000ee80000300a00 */
[----:B------:R-:W-:Y:S04]  /*74ca0*/  STL [R1+0x4c1c], R56 ;  /* 0x004c1c3801007387 */ /* 0x000fe80000100800 */
[----:B------:R-:W3:Y:S04]  /*74cb0*/  LDL.LU.64 R86, [R1+0x5698] ;  /* 0x0056980001567983 */ /* 0x000ee80000300a00 */
[----:B------:R-:W3:Y:S04]  /*74cc0*/  LDL.LU.64 R20, [R1+0x5690] ;  /* 0x0056900001147983 */ /* 0x000ee80000300a00 */
[----:B------:R-:W3:Y:S04]  /*74cd0*/  LDL.LU.64 R88, [R1+0x5688] ;  /* 0x0056880001587983 */ /* 0x000ee80000300a00 */
[----:B------:R-:W3:Y:S04]  /*74ce0*/  LDL.LU.64 R62, [R1+0x5680] ;  /* 0x00568000013e7983 */ /* 0x000ee80000300a00 */
[----:B------:R-:W-:Y:S04]  /*74cf0*/  @P5 STL [R1+0x2ee0], R7 ;  /* 0x002ee00701005387 */ /* 0x000fe80000100800 */
[----:B------:R-:W-:Y:S04]  /*74d00*/  @P5 STL [R1+0x2ee4], R25 ;  /* 0x002ee41901005387 */ /* 0x000fe80000100800 */
[----:B------:R-:W-:Y:S04]  /*74d10*/  @P5 STL [R1+0x2ee8], R24 ;  /* 0x002ee81801005387 */ /* 0x000fe80000100800 */
[----:B------:R0:W-:Y:S04]  /*74d20*/  @P5 STL [R1+0x2eec], R9 ;  /* 0x002eec0901005387 */ /* 0x0001e80000100800 */
[----:B------:R-:W3:Y:S04]  /*74d30*/  LDL.LU.64 R2, [R1+0x5678] ;  /* 0x0056780001027983 */ /* 0x000ee80000300a00 */
[----:B------:R-:W3:Y:S04]  /*74d40*/  @P4 LDG.E.U16 R6, desc[UR6][R14.64] ;  /* 0x000000060e064981 */ /* 0x000ee8000c1e1500 */
[----:B------:R-:W3:Y:S04]  /*74d50*/  @P4 LDG.E.U16 R12, desc[UR6][R36.64] ;  /* 0x00000006240c4981 */ /* 0x000ee8000c1e1500 */
[----:B----4-:R-:W4:Y:S04]  /*74d60*/  @P4 LDG.E.U16 R0, desc[UR6][R22.64] ;  /* 0x0000000616004981 */ /* 0x010f28000c1e1500 */
[----:B0-----:R-:W4:Y:S04]  /*74d70*/  LDL R9, [R1+0x2ebc] ;  /* 0x002ebc0001097983 */ /* 0x001f280000100800 */
[----:B------:R-:W4:Y:S04]  /*74d80*/  LDL.LU.64 R64, [R1+0x5670] ;  /* 0x0056700001407983 */ /* 0x000f280000300a00 */
[----:B------:R-:W4:Y:S04]  /*74d90*/  LDL R25, [R1+0x2eb0] ;  /* 0x002eb00001197983 */ /* 0x000f280000100800 */
[----:B------:R-:W4:Y:S04]  /*74da0*/  LDL R51, [R1+0x2eb8] ;  /* 0x002eb80001337983 */ /* 0x000f280000100800 */
[----:B------:R-:W4:Y:S04]  /*74db0*/  LDL R24, [R1+0x2eb4] ;  /* 0x002eb40001187983 */ /* 0x000f280000100800 */
[----:B------:R-:W4:Y:S04]  /*74dc0*/  LDL.LU.64 R34, [R1+0x5668] ;  /* 0x0056680001227983 */ /* 0x000f280000300a00 */
[----:B------:R-:W4:Y:S04]  /*74dd0*/  LDL R7, [R1+0x2eac] ;  /* 0x002eac0001077983 */ /* 0x000f280000100800 */
[----:B------:R0:W-:Y:S04]  /*74de0*/  @P3 STL [R1+0x2edc], R38 ;  /* 0x002edc2601003387 */ /* 0x0001e80000100800 */
[----:B0-----:R-:W4:Y:S04]  /*74df0*/  LDL R38, [R1+0x2ea8] ;  /* 0x002ea80001267983 */ /* 0x001f280000100800 */
[----:B------:R0:W-:Y:S04]  /*74e00*/  @P3 STL [R1+0x2ed8], R13 ;  /* 0x002ed80d01003387 */ /* 0x0001e80000100800 */
[----:B0-----:R-:W4:Y:S04]  /*74e10*/  LDL R13, [R1+0x2ea4] ;  /* 0x002ea400010d7983 */ /* 0x001f280000100800 */
[----:B------:R0:W-:Y:S04]  /*74e20*/  @P3 STL [R1+0x2ed4], R82 ;  /* 0x002ed45201003387 */ /* 0x0001e80000100800 */
[----:B0-----:R-:W4:Y:S04]  /*74e30*/  LDL R82, [R1+0x2ea0] ;  /* 0x002ea00001527983 */ /* 0x001f280000100800 */
[----:B------:R-:W-:Y:S04]  /*74e40*/  @P3 STL [R1+0x2ed0], R41 ;  /* 0x002ed02901003387 */ /* 0x000fe80000100800 */
[----:B------:R-:W4:Y:S04]  /*74e50*/  LDL.LU R39, [R1+0x3a90] ;  /* 0x003a900001277983 */ /* 0x000f280000300800 */
[----:B------:R-:W4:Y:S04]  /*74e60*/  LDL.LU R4, [R1+0x3abc] ;  /* 0x003abc0001047983 */ /* 0x000f280000300800 */
[----:B------:R-:W-:Y:S04]  /*74e70*/  STL.64 [R1+0x1748], R10 ;  /* 0x0017480a01007387 */ /* 0x000fe80000100a00 */
[----:B------:R-:W-:Y:S04]  /*74e80*/  STL.64 [R1+0x1750], R14 ;  /* 0x0017500e01007387 */ /* 0x000fe80000100a00 */
[----:B------:R-:W4:Y:S04]  /*74e90*/  LDL.LU.64 R36, [R1+0x5660] ;  /* 0x0056600001247983 */ /* 0x000f280000300a00 */
[----:B------:R-:W4:Y:S04]  /*74ea0*/  LDL.LU.64 R22, [R1+0x5658] ;  /* 0x0056580001167983 */ /* 0x000f280000300a00 */
[----:B------:R-:W4:Y:S04]  /*74eb0*/  LDL.LU R44, [R1+0x3a94] ;  /* 0x003a9400012c7983 */ /* 0x000f280000300800 */
[----:B--2---:R0:W-:Y:S04]  /*74ec0*/  @P4 STL [R1+0x2ec8], R5 ;  /* 0x002ec80501004387 */ /* 0x0041e80000100800 */
[----:B0-----:R-:W2:Y:S04]  /*74ed0*/  LDL.LU R5, [R1+0x3ac0] ;  /* 0x003ac00001057983 */ /* 0x001ea80000300800 */
[----:B------:R-:W2:Y:S04]  /*74ee0*/  LDL R41, [R1+0x2e90] ;  /* 0x002e900001297983 */ /* 0x000ea80000100800 */
[----:B------:R-:W2:Y:S04]  /*74ef0*/  LDL R43, [R1+0x2e94] ;  /* 0x002e9400012b7983 */ /* 0x000ea80000100800 */
[----:B------:R-:W2:Y:S04]  /*74f00*/  LDL R42, [R1+0x2e98] ;  /* 0x002e9800012a7983 */ /* 0x000ea80000100800 */
[----:B------:R-:W2:Y:S01]  /*74f10*/  LDL R45, [R1+0x2e9c] ;  /* 0x002e9c00012d7983 */ /* 0x000ea20000100800 */
[----:B------:R-:W-:-:S02]  /*74f20*/  ISETP.GT.AND P5, PT, R93, 0x7d, PT ;  /* 0x0000007d5d00780c */ /* 0x000fc40003fa4270 */
[C---:B------:R-:W-:Y:S01]  /*74f30*/  ISETP.GT.AND P3, PT, R93.reuse, 0x7e, PT ;  /* 0x0000007e5d00780c */ /* 0x040fe20003f64270 */
[----:B------:R-:W2:Y:S04]  /*74f40*/  LDL R40, [R1+0x2e8c] ;  /* 0x002e8c0001287983 */ /* 0x000ea80000100800 */
[----:B---3--:R0:W-:Y:S06]  /*74f50*/  @P4 STL [R1+0x2ecc], R6 ;  /* 0x002ecc0601004387 */ /* 0x0081ec0000100800 */
[----:B----4-:R-:W3:Y:S04]  /*74f60*/  @P5 LDG.E.U16 R9, desc[UR6][R84.64] ;  /* 0x0000000654095981 */ /* 0x010ee8000c1e1500 */
[----:B------:R-:W4:Y:S04]  /*74f70*/  @P5 LDG.E.U16 R25, desc[UR6][R78.64] ;  /* 0x000000064e195981 */ /* 0x000f28000c1e1500 */
[----:B------:R-:W4:Y:S04]  /*74f80*/  @P5 LDG.E.U16 R24, desc[UR6][R80.64] ;  /* 0x0000000650185981 */ /* 0x000f28000c1e1500 */
[----:B------:R-:W4:Y:S04]  /*74f90*/  @P5 LDG.E.U16 R51, desc[UR6][R90.64] ;  /* 0x000000065a335981 */ /* 0x000f28000c1e1500 */
[----:B0-----:R-:W4:Y:S04]  /*74fa0*/  LDL R6, [R1+0x2e88] ;  /* 0x002e880001067983 */ /* 0x001f280000100800 */
[----:B------:R0:W-:Y:S04]  /*74fb0*/  @P4 STL [R1+0x2ec4], R12 ;  /* 0x002ec40c01004387 */ /* 0x0001e80000100800 */
[----:B------:R-:W4:Y:S04]  /*74fc0*/  @P3 LDG.E.U16 R7, desc[UR6][R70.64] ;  /* 0x0000000646073981 */ /* 0x000f28000c1e1500 */
[----:B------:R-:W4:Y:S04]  /*74fd0*/  @P3 LDG.E.U16 R38, desc[UR6][R18.64] ;  /* 0x0000000612263981 */ /* 0x000f28000c1e1500 */
[----:B0-----:R-:W4:Y:S04]  /*74fe0*/  LDL R12, [R1+0x2e84] ;  /* 0x002e8400010c7983 */ /* 0x001f280000100800 */
[----:B------:R0:W-:Y:S01]  /*74ff0*/  @P4 STL [R1+0x2ec0], R0 ;  /* 0x002ec00001004387 */ /* 0x0001e20000100800 */
[----:B------:R-:W-:-:S03]  /*75000*/  ISETP.GT.AND P4, PT, R93, 0x7f, PT ;  /* 0x0000007f5d00780c */ /* 0x000fc60003f84270 */
[----:B------:R-:W4:Y:S04]  /*75010*/  @P3 LDG.E.U16 R13, desc[UR6][R32.64] ;  /* 0x00000006200d3981 */ /* 0x000f28000c1e1500 */
[----:B0-----:R-:W4:Y:S04]  /*75020*/  LDL R0, [R1+0x2e80] ;  /* 0x002e800001007983 */ /* 0x001f280000100800 */
[----:B------:R-:W4:Y:S04]  /*75030*/  LDL.LU.64 R84, [R1+0x5650] ;  /* 0x0056500001547983 */ /* 0x000f280000300a00 */
[----:B------:R-:W4:Y:S01]  /*75040*/  @P3 LDG.E.U16 R82, desc[UR6][R72.64] ;  /* 0x0000000648523981 */ /* 0x000f22000c1e1500 */
[----:B------:R-:W-:-:S02]  /*75050*/  IMAD.MOV.U32 R11, RZ, RZ, R39 ;  /* 0x000000ffff0b7224 */ /* 0x000fc400078e0027 */
[----:B------:R-:W-:Y:S02]  /*75060*/  IMAD.MOV.U32 R10, RZ, RZ, R4 ;  /* 0x000000ffff0a7224 */ /* 0x000fe400078e0004 */
[----:B------:R-:W-:Y:S02]  /*75070*/  IMAD.MOV.U32 R15, RZ, RZ, R44 ;  /* 0x000000ffff0f7224 */ /* 0x000fe400078e002c */
[----:B--2---:R-:W-:Y:S01]  /*75080*/  IMAD.MOV.U32 R14, RZ, RZ, R5 ;  /* 0x000000ffff0e7224 */ /* 0x004fe200078e0005 */
[----:B------:R-:W2:Y:S04]  /*75090*/  @P4 LDG.E.U16 R41, desc[UR6][R20.64] ;  /* 0x0000000614294981 */ /* 0x000ea8000c1e1500 */
[----:B------:R-:W2:Y:S04]  /*750a0*/  @P4 LDG.E.U16 R43, desc[UR6][R86.64] ;  /* 0x00000006562b4981 */ /* 0x000ea8000c1e1500 */
[----:B------:R-:W2:Y:S04]  /*750b0*/  @P4 LDG.E.U16 R42, desc[UR6][R10.64] ;  /* 0x000000060a2a4981 */ /* 0x000ea8000c1e1500 */
[----:B------:R-:W2:Y:S04]  /*750c0*/  @P4 LDG.E.U16 R45, desc[UR6][R14.64] ;  /* 0x000000060e2d4981 */ /* 0x000ea8000c1e1500 */
[----:B---3--:R0:W-:Y:S04]  /*750d0*/  @P5 STL [R1+0x2ebc], R9 ;  /* 0x002ebc0901005387 */ /* 0x0081e80000100800 */
[----:B0-----:R-:W3:Y:S04]  /*750e0*/  LDL.64 R8, [R1+0x16b0] ;  /* 0x0016b00001087983 */ /* 0x001ee80000100a00 */
[----:B------:R-:W3:Y:S04]  /*750f0*/  LDL.LU.64 R90, [R1+0x5648] ;  /* 0x00564800015a7983 */ /* 0x000ee80000300a00 */
[----:B------:R-:W3:Y:S04]  /*75100*/  LDL.LU.64 R80, [R1+0x5640] ;  /* 0x0056400001507983 */ /* 0x000ee80000300a00 */
[----:B------:R-:W3:Y:S04]  /*75110*/  LDL.LU.64 R78, [R1+0x5638] ;  /* 0x00563800014e7983 */ /* 0x000ee80000300a00 */
[----:B----4-:R-:W-:Y:S04]  /*75120*/  @P5 STL [R1+0x2eb0], R25 ;  /* 0x002eb01901005387 */ /* 0x010fe80000100800 */
[----:B------:R-:W-:Y:S04]  /*75130*/  @P5 STL [R1+0x2eb4], R24 ;  /* 0x002eb41801005387 */ /* 0x000fe80000100800 */
[----:B------:R-:W-:Y:S04]  /*75140*/  @P5 STL [R1+0x2eb8], R51 ;  /* 0x002eb83301005387 */ /* 0x000fe80000100800 */
[----:B------:R-:W4:Y:S04]  /*75150*/  LDL.LU.64 R70, [R1+0x5630] ;  /* 0x0056300001467983 */ /* 0x000f280000300a00 */
[----:B------:R-:W4:Y:S04]  /*75160*/  LDL.LU.64 R18, [R1+0x5628] ;  /* 0x0056280001127983 */ /* 0x000f280000300a00 */
[----:B------:R-:W4:Y:S04]  /*75170*/  LDL.LU.64 R32, [R1+0x5620] ;  /* 0x0056200001207983 */ /* 0x000f280000300a00 */
[----:B------:R-:W4:Y:S04]  /*75180*/  LDL.LU.64 R72, [R1+0x5618] ;  /* 0x0056180001487983 */ /* 0x000f280000300a00 */
[----:B------:R0:W-:Y:S01]  /*75190*/  @P3 STL [R1+0x2eac], R7 ;  /* 0x002eac0701003387 */ /* 0x0001e20000100800 */
[----:B------:R-:W-:-:S03]  /*751a0*/  ISETP.GT.AND P5, PT, R93, 0x80, PT ;  /* 0x000000805d00780c */ /* 0x000fc60003fa4270 */
[----:B0-----:R-:W4:Y:S04]  /*751b0*/  LDL.LU R7, [R1+0x3ac8] ;  /* 0x003ac80001077983 */ /* 0x001f280000300800 */
[----:B------:R0:W-:Y:S06]  /*751c0*/  @P3 STL [R1+0x2ea4], R13 ;  /* 0x002ea40d01003387 */ /* 0x0001ec0000100800 */
[----:B------:R-:W4:Y:S04]  /*751d0*/  @P5 LDG.E.U16 R40, desc[UR6][R88.64] ;  /* 0x0000000658285981 */ /* 0x000f28000c1e1500 */
[----:B------:R-:W4:Y:S04]  /*751e0*/  @P5 LDG.E.U16 R6, desc[UR6][R62.64] ;  /* 0x000000063e065981 */ /* 0x000f28000c1e1500 */
[----:B------:R-:W4:Y:S04]  /*751f0*/  @P5 LDG.E.U16 R12, desc[UR6][R2.64] ;  /* 0x00000006020c5981 */ /* 0x000f28000c1e1500 */
[----:B------:R-:W4:Y:S04]  /*75200*/  @P5 LDG.E.U16 R0, desc[UR6][R64.64] ;  /* 0x0000000640005981 */ /* 0x000f28000c1e1500 */
[----:B0-----:R-:W4:Y:S04]  /*75210*/  LDL.LU R13, [R1+0x3af4] ;  /* 0x003af400010d7983 */ /* 0x001f280000300800 */
[----:B------:R-:W4:Y:S04]  /*75220*/  LDL.LU R24, [R1+0x3acc] ;  /* 0x003acc0001187983 */ /* 0x000f280000300800 */
[----:B------:R0:W-:Y:S04]  /*75230*/  @P3 STL [R1+0x2ea0], R82 ;  /* 0x002ea05201003387 */ /* 0x0001e80000100800 */
[----:B0-----:R-:W4:Y:S04]  /*75240*/  LDL.LU R82, [R1+0x3af8] ;  /* 0x003af80001527983 */ /* 0x001f280000300800 */
[----:B------:R0:W-:Y:S04]  /*75250*/  @P3 STL [R1+0x2ea8], R38 ;  /* 0x002ea82601003387 */ /* 0x0001e80000100800 */
[----:B------:R-:W4:Y:S04]  /*75260*/  LDL R25, [R1+0x2e6c] ;  /* 0x002e6c0001197983 */ /* 0x000f280000100800 */
[----:B------:R-:W4:Y:S04]  /*75270*/  LDL R39, [R1+0x2e64] ;  /* 0x002e640001277983 */ /* 0x000f280000100800 */
[----:B0-----:R-:W4:Y:S04]  /*75280*/  LDL R38, [R1+0x2e68] ;  /* 0x002e680001267983 */ /* 0x001f280000100800 */
[----:B------:R-:W-:Y:S04]  /*75290*/  STL.64 [R1+0x16e8], R10 ;  /* 0x0016e80a01007387 */ /* 0x000fe80000100a00 */
[----:B------:R-:W4:Y:S04]  /*752a0*/  LDL R4, [R1+0x2e60] ;  /* 0x002e600001047983 */ /* 0x000f280000100800 */
[----:B------:R-:W4:Y:S04]  /*752b0*/  LDL R5, [R1+0x2e5c] ;  /* 0x002e5c0001057983 */ /* 0x000f280000100800 */
[----:B------:R-:W-:Y:S04]  /*752c0*/  STL.64 [R1+0x16f0], R14 ;  /* 0x0016f00e01007387 */ /* 0x000fe80000100a00 */
[----:B------:R-:W4:Y:S04]  /*752d0*/  LDL.LU.64 R86, [R1+0x5610] ;  /* 0x0056100001567983 */ /* 0x000f280000300a00 */
[----:B------:R-:W4:Y:S04]  /*752e0*/  LDL.LU.64 R20, [R1+0x5608] ;  /* 0x0056080001147983 */ /* 0x000f280000300a00 */
[----:B--2---:R-:W-:Y:S04]  /*752f0*/  @P4 STL [R1+0x2e90], R41 ;  /* 0x002e902901004387 */ /* 0x004fe80000100800 */
[----:B------:R-:W-:Y:S04]  /*75300*/  @P4 STL [R1+0x2e94], R43 ;  /* 0x002e942b01004387 */ /* 0x000fe80000100800 */
[----:B------:R-:W-:Y:S04]  /*75310*/  @P4 STL [R1+0x2e98], R42 ;  /* 0x002e982a01004387 */ /* 0x000fe80000100800 */
[----:B------:R-:W-:Y:S04]  /*75320*/  @P4 STL [R1+0x2e9c], R45 ;  /* 0x002e9c2d01004387 */ /* 0x000fe80000100800 */
[----:B------:R-:W2:Y:S04]  /*75330*/  LDL.LU.64 R88, [R1+0x5600] ;  /* 0x0056000001587983 */ /* 0x000ea80000300a00 */
[----:B------:R-:W2:Y:S04]  /*75340*/  LDL.LU.64 R62, [R1+0x55f8] ;  /* 0x0055f800013e7983 */ /* 0x000ea80000300a00 */
[----:B------:R-:W4:Y:S04]  /*75350*/  LDL.LU.64 R2, [R1+0x55f0] ;  /* 0x0055f00001027983 */ /* 0x000f280000300a00 */
[----:B------:R-:W4:Y:S01]  /*75360*/  LDL.LU.64 R64, [R1+0x55e8] ;  /* 0x0055e80001407983 */ /* 0x000f220000300a00 */
[----:B------:R-:W-:-:S13]  /*75370*/  ISETP.GT.AND P3, PT, R93, 0x81, PT ;  /* 0x000000815d00780c */ /* 0x000fda0003f64270 */
[----:B---3--:R0:W3:Y:S01]  /*75380*/  @P3 LDG.E.U16 R57, desc[UR6][R8.64] ;  /* 0x0000000608393981 */ /* 0x0080e2000c1e1500 */
[----:B------:R-:W-:-:S03]  /*75390*/  ISETP.GT.AND P4, PT, R93, 0x82, PT ;  /* 0x000000825d00780c */ /* 0x000fc60003f84270 */
[----:B--2---:R-:W2:Y:S04]  /*753a0*/  @P3 LDG.E.U16 R62, desc[UR6][R34.64] ;  /* 0x00000006223e3981 */ /* 0x004ea8000c1e1500 */
[----:B------:R-:W2:Y:S04]  /*753b0*/  @P3 LDG.E.U16 R63, desc[UR6][R36.64] ;  /* 0x00000006243f3981 */ /* 0x000ea8000c1e1500 */
[----:B----4-:R-:W4:Y:S04]  /*753c0*/  @P3 LDG.E.U16 R64, desc[UR6][R22.64] ;  /* 0x0000000616403981 */ /* 0x010f28000c1e1500 */
[----:B------:R-:W-:Y:S04]  /*753d0*/  @P5 STL [R1+0x2e80], R0 ;  /* 0x002e800001005387 */ /* 0x000fe80000100800 */
[----:B------:R-:W-:Y:S04]  /*753e0*/  @P5 STL [R1+0x2e84], R12 ;  /* 0x002e840c01005387 */ /* 0x000fe80000100800 */
[----:B------:R1:W-:Y:S01]  /*753f0*/  @P5 STL [R1+0x2e88], R6 ;  /* 0x002e880601005387 */ /* 0x0003e20000100800 */
[----:B0-----:R-:W-:-:S02]  /*75400*/  IMAD.MOV.U32 R8, RZ, RZ, R82 ;  /* 0x000000ffff087224 */ /* 0x001fc400078e0052 */
[----:B------:R-:W-:Y:S01]  /*75410*/  IMAD.MOV.U32 R9, RZ, RZ, R24 ;  /* 0x000000ffff097224 */ /* 0x000fe200078e0018 */
[----:B------:R-:W4:Y:S04]  /*75420*/  @P4 LDG.E.U16 R4, desc[UR6][R90.64] ;  /* 0x000000065a044981 */ /* 0x000f28000c1e1500 */
[----:B------:R-:W4:Y:S04]  /*75430*/  @P4 LDG.E.U16 R39, desc[UR6][R84.64] ;  /* 0x0000000654274981 */ /* 0x000f28000c1e1500 */
[----:B------:R-:W4:Y:S01]  /*75440*/  @P4 LDG.E.U16 R25, desc[UR6][R8.64] ;  /* 0x0000000608194981 */ /* 0x000f22000c1e1500 */
[----:B-1----:R-:W-:-:S05]  /*75450*/  IMAD.MOV.U32 R6, RZ, RZ, R13 ;  /* 0x000000ffff067224 */ /* 0x002fca00078e000d */
[----:B------:R-:W4:Y:S04]  /*75460*/  @P4 LDG.E.U16 R38, desc[UR6][R6.64] ;  /* 0x0000000606264981 */ /* 0x000f28000c1e1500 */
[----:B------:R-:W-:Y:S04]  /*75470*/  @P5 STL [R1+0x2e8c], R40 ;  /* 0x002e8c2801005387 */ /* 0x000fe80000100800 */
[----:B------:R-:W4:Y:S04]  /*75480*/  LDL R12, [R1+0x2e58] ;  /* 0x002e5800010c7983 */ /* 0x000f280000100800 */
[----:B---3--:R-:W-:Y:S04]  /*75490*/  STL [R1+0x4c20], R57 ;  /* 0x004c203901007387 */ /* 0x008fe80000100800 */
[----:B------:R-:W3:Y:S01]  /*754a0*/  LDL.LU.64 R34, [R1+0x55e0] ;  /* 0x0055e00001227983 */ /* 0x000ee20000300a00 */
[----:B------:R-:W-:-:S13]  /*754b0*/  ISETP.GT.AND P5, PT, R93, 0x83, PT ;  /* 0x000000835d00780c */ /* 0x000fda0003fa4270 */
[----:B------:R-:W3:Y:S04]  /*754c0*/  @P5 LDG.E.U16 R5, desc[UR6][R80.64] ;  /* 0x0000000650055981 */ /* 0x000ee8000c1e1500 */
[----:B--2---:R-:W-:Y:S04]  /*754d0*/  STL [R1+0x4c24], R62 ;  /* 0x004c243e01007387 */ /* 0x004fe80000100800 */
[----:B------:R-:W2:Y:S04]  /*754e0*/  LDL.LU.64 R36, [R1+0x55d8] ;  /* 0x0055d80001247983 */ /* 0x000ea80000300a00 */
[----:B------:R-:W-:Y:S04]  /*754f0*/  STL [R1+0x4c28], R63 ;  /* 0x004c283f01007387 */ /* 0x000fe80000100800 */
[----:B------:R-:W2:Y:S04]  /*75500*/  LDL.LU.64 R22, [R1+0x55d0] ;  /* 0x0055d00001167983 */ /* 0x000ea80000300a00 */
[----:B------:R-:W2:Y:S04]  /*75510*/  LDL R0, [R1+0x2e54] ;  /* 0x002e540001007983 */ /* 0x000ea80000100800 */
[----:B----4-:R-:W-:Y:S04]  /*75520*/  STL [R1+0x4c2c], R64 ;  /* 0x004c2c4001007387 */ /* 0x010fe80000100800 */
[----:B------:R-:W4:Y:S04]  /*75530*/  LDL R13, [R1+0x2e50] ;  /* 0x002e5000010d7983 */ /* 0x000f280000100800 */
[----:B------:R-:W3:Y:S04]  /*75540*/  LDL R82, [R1+0x2e4c] ;  /* 0x002e4c0001527983 */ /* 0x000ee80000100800 */
[----:B------:R-:W-:Y:S04]  /*75550*/  STL.64 [R1+0x1688], R6 ;  /* 0x0016880601007387 */ /* 0x000fe80000100a00 */
[----:B------:R-:W-:Y:S04]  /*75560*/  STL.64 [R1+0x1690], R8 ;  /* 0x0016900801007387 */ /* 0x000fe80000100a00 */
[----:B------:R-:W3:Y:S04]  /*75570*/  LDL.LU.64 R84, [R1+0x55c8] ;  /* 0x0055c80001547983 */ /* 0x000ee80000300a00 */
[----:B------:R-:W3:Y:S04]  /*75580*/  LDL.LU.64 R90, [R1+0x55c0] ;  /* 0x0055c000015a7983 */ /* 0x000ee80000300a00 */
[----:B------:R-:W-:Y:S04]  /*75590*/  @P4 STL [R1+0x2e60], R4 ;  /* 0x002e600401004387 */ /* 0x000fe80000100800 */
[----:B------:R-:W-:Y:S04]  /*755a0*/  @P4 STL [R1+0x2e64], R39 ;  /* 0x002e642701004387 */ /* 0x000fe80000100800 */
[----:B------:R0:W-:Y:S04]  /*755b0*/  @P4 STL [R1+0x2e68], R38 ;  /* 0x002e682601004387 */ /* 0x0001e80000100800 */
[----:B------:R-:W-:Y:S04]  /*755c0*/  @P4 STL [R1+0x2e6c], R25 ;  /* 0x002e6c1901004387 */ /* 0x000fe80000100800 */
[----:B------:R-:W3:Y:S04]  /*755d0*/  LDL.LU.64 R80, [R1+0x55b8] ;  /* 0x0055b80001507983 */ /* 0x000ee80000300a00 */
[----:B------:R-:W3:Y:S04]  /*755e0*/  LDL R58, [R1+0x2e40] ;  /* 0x002e4000013a7983 */ /* 0x000ee80000100800 */
[----:B------:R-:W3:Y:S04]  /*755f0*/  LDL R60, [R1+0x2e44] ;  /* 0x002e4400013c7983 */ /* 0x000ee80000100800 */
[----:B------:R-:W3:Y:S04]  /*75600*/  LDL R61, [R1+0x2e48] ;  /* 0x002e4800013d7983 */ /* 0x000ee80000100800 */
[----:B------:R-:W3:Y:S01]  /*75610*/  @P5 LDG.E.U16 R12, desc[UR6][R78.64] ;  /* 0x000000064e0c5981 */ /* 0x000ee2000c1e1500 */
[----:B------:R-:W-:-:S03]  /*75620*/  ISETP.GT.AND P3, PT, R93, 0x84, PT ;  /* 0x000000845d00780c */ /* 0x000fc60003f64270 */
[----:B------:R-:W3:Y:S04]  /*75630*/  LDL.LU R59, [R1+0x3b00] ;  /* 0x003b0000013b7983 */ /* 0x000ee80000300800 */
[----:B------:R-:W3:Y:S04]  /*75640*/  LDL.LU R52, [R1+0x3b2c] ;  /* 0x003b2c0001347983 */ /* 0x000ee80000300800 */
[----:B------:R-:W3:Y:S04]  /*75650*/  LDL.LU R53, [R1+0x3b04] ;  /* 0x003b040001357983 */ /* 0x000ee80000300800 */
[----:B------:R-:W3:Y:S04]  /*75660*/  LDL.LU R50, [R1+0x3b30] ;  /* 0x003b300001327983 */ /* 0x000ee80000300800 */
[----:B------:R-:W3:Y:S04]  /*75670*/  LDL R41, [R1+0x2e30] ;  /* 0x002e300001297983 */ /* 0x000ee80000100800 */
[----:B------:R-:W3:Y:S04]  /*75680*/  LDL.64 R44, [R1+0x1620] ;  /* 0x00162000012c7983 */ /* 0x000ee80000100a00 */
[----:B------:R-:W3:Y:S04]  /*75690*/  LDL R43, [R1+0x2e34] ;  /* 0x002e3400012b7983 */ /* 0x000ee80000100800 */
[----:B------:R-:W3:Y:S04]  /*756a0*/  LDL R42, [R1+0x2e38] ;  /* 0x002e3800012a7983 */ /* 0x000ee80000100800 */
[----:B------:R-:W3:Y:S04]  /*756b0*/  LDL R51, [R1+0x2e3c] ;  /* 0x002e3c0001337983 */ /* 0x000ee80000100800 */
[----:B------:R-:W3:Y:S04]  /*756c0*/  LDL.LU.64 R78, [R1+0x55b0] ;  /* 0x0055b000014e7983 */ /* 0x000ee80000300a00 */
[----:B0-----:R-:W3:Y:S04]  /*756d0*/  LDL R38, [R1+0x2e20] ;  /* 0x002e200001267983 */ /* 0x001ee80000100800 */
[----:B------:R-:W3:Y:S04]  /*756e0*/  LDL R7, [R1+0x2e24] ;  /* 0x002e240001077983 */ /* 0x000ee80000100800 */
[----:B------:R-:W3:Y:S04]  /*756f0*/  LDL R6, [R1+0x2e28] ;  /* 0x002e280001067983 */ /* 0x000ee80000100800 */
[----:B------:R-:W3:Y:S04]  /*75700*/  LDL R40, [R1+0x2e2c] ;  /* 0x002e2c0001287983 */ /* 0x000ee80000100800 */
[----:B------:R-:W3:Y:S04]  /*75710*/  LDL R39, [R1+0x2e1c] ;  /* 0x002e1c0001277983 */ /* 0x000ee80000100800 */
[----:B------:R-:W3:Y:S04]  /*75720*/  LDL.LU R64, [R1+0x2e00] ;  /* 0x002e000001407983 */ /* 0x000ee80000300800 */
[----:B--2---:R-:W2:Y:S04]  /*75730*/  @P5 LDG.E.U16 R0, desc[UR6][R70.64] ;  /* 0x0000000646005981 */ /* 0x004ea8000c1e1500 */
[----:B----4-:R-:W4:Y:S04]  /*75740*/  @P5 LDG.E.U16 R13, desc[UR6][R18.64] ;  /* 0x00000006120d5981 */ /* 0x010f28000c1e1500 */
[----:B---3--:R-:W3:Y:S04]  /*75750*/  @P3 LDG.E.U16 R82, desc[UR6][R32.64] ;  /* 0x0000000620523981 */ /* 0x008ee8000c1e1500 */
[----:B------:R-:W3:Y:S04]  /*75760*/  LDL.LU.64 R70, [R1+0x55a8] ;  /* 0x0055a80001467983 */ /* 0x000ee80000300a00 */
[----:B------:R-:W3:Y:S04]  /*75770*/  LDL R4, [R1+0x2e18] ;  /* 0x002e180001047983 */ /* 0x000ee80000100800 */
[----:B------:R-:W3:Y:S04]  /*75780*/  @P3 LDG.E.U16 R58, desc[UR6][R20.64] ;  /* 0x00000006143a3981 */ /* 0x000ee8000c1e1500 */
[----:B------:R-:W3:Y:S04]  /*75790*/  @P3 LDG.E.U16 R60, desc[UR6][R86.64] ;  /* 0x00000006563c3981 */ /* 0x000ee8000c1e1500 */
[----:B------:R-:W3:Y:S01]  /*757a0*/  @P3 LDG.E.U16 R61, desc[UR6][R72.64] ;  /* 0x00000006483d3981 */ /* 0x000ee2000c1e1500 */
[----:B------:R-:W-:Y:S01]  /*757b0*/  ISETP.GT.AND P4, PT, R93, 0x85, PT ;  /* 0x000000855d00780c */ /* 0x000fe20003f84270 */
[----:B------:R-:W-:-:S02]  /*757c0*/  IMAD.MOV.U32 R11, RZ, RZ, R59 ;  /* 0x000000ffff0b7224 */ /* 0x000fc400078e003b */
[----:B------:R-:W-:Y:S02]  /*757d0*/  IMAD.MOV.U32 R10, RZ, RZ, R52 ;  /* 0x000000ffff0a7224 */ /* 0x000fe400078e0034 */
[----:B------:R-:W-:Y:S01]  /*757e0*/  IMAD.MOV.U32 R15, RZ, RZ, R53 ;  /* 0x000000ffff0f7224 */ /* 0x000fe200078e0035 */
[----:B------:R-:W-:-:S07]  /*757f0*/  MOV R14, R50 ;  /* 0x00000032000e7202 */ /* 0x000fce0000000f00 */
[----:B------:R-:W3:Y:S04]  /*75800*/  @P4 LDG.E.U16 R41, desc[UR6][R88.64] ;  /* 0x0000000658294981 */ /* 0x000ee8000c1e1500 */
[----:B------:R-:W3:Y:S04]  /*75810*/  @P4 LDG.E.U16 R43, desc[UR6][R44.64] ;  /* 0x000000062c2b4981 */ /* 0x000ee8000c1e1500 */
[----:B------:R-:W3:Y:S04]  /*75820*/  @P4 LDG.E.U16 R42, desc[UR6][R10.64] ;  /* 0x000000060a2a4981 */ /* 0x000ee8000c1e1500 */
[----:B------:R-:W3:Y:S04]  /*75830*/  @P4 LDG.E.U16 R51, desc[UR6][R14.64] ;  /* 0x000000060e334981 */ /* 0x000ee8000c1e1500 */
[----:B--2---:R0:W-:Y:S04]  /*75840*/  @P5 STL [R1+0x2e54], R0 ;  /* 0x002e540001005387 */ /* 0x0041e80000100800 */
[----:B0-----:R-:W2:Y:S04]  /*75850*/  LDL R0, [R1+0x2e14] ;  /* 0x002e140001007983 */ /* 0x001ea80000100800 */
[----:B------:R-:W2:Y:S04]  /*75860*/  LDL.LU.64 R18, [R1+0x55a0] ;  /* 0x0055a00001127983 */ /* 0x000ea80000300a00 */
[----:B----4-:R-:W-:Y:S04]  /*75870*/  @P5 STL [R1+0x2e50], R13 ;  /* 0x002e500d01005387 */ /* 0x010fe80000100800 */
[----:B------:R-:W-:Y:S04]  /*75880*/  @P5 STL [R1+0x2e58], R12 ;  /* 0x002e580c01005387 */ /* 0x000fe80000100800 */
[----:B------:R0:W-:Y:S04]  /*75890*/  @P5 STL [R1+0x2e5c], R5 ;  /* 0x002e5c0501005387 */ /* 0x0001e80000100800 */
[----:B------:R-:W4:Y:S04]  /*758a0*/  LDL.LU.64 R32, [R1+0x5598] ;  /* 0x0055980001207983 */ /* 0x000f280000300a00 */
[----:B------:R-:W4:Y:S04]  /*758b0*/  LDL R8, [R1+0x2e10] ;  /* 0x002e100001087983 */ /* 0x000f280000100800 */
[----:B------:R-:W4:Y:S04]  /*758c0*/  LDL.LU R9, [R1+0x3b38] ;  /* 0x003b380001097983 */ /* 0x000f280000300800 */
[----:B------:R-:W4:Y:S04]  /*758d0*/  LDL.LU R24, [R1+0x3b64] ;  /* 0x003b640001187983 */ /* 0x000f280000300800 */
[----:B------:R-:W4:Y:S01]  /*758e0*/  LDL.LU R25, [R1+0x3b3c] ;  /* 0x003b3c0001197983 */ /* 0x000f220000300800 */
[----:B------:R-:W-:-:S03]  /*758f0*/  ISETP.GT.AND P5, PT, R93, 0x86, PT ;  /* 0x000000865d00780c */ /* 0x000fc60003fa4270 */
[----:B0-----:R-:W4:Y:S04]  /*75900*/  LDL.LU R5, [R1+0x3b68] ;  /* 0x003b680001057983 */ /* 0x001f280000300800 */
[----:B------:R-:W4:Y:S04]  /*75910*/  LDL R12, [R1+0x2e0c] ;  /* 0x002e0c00010c7983 */ /* 0x000f280000100800 */
[----:B------:R-:W4:Y:S04]  /*75920*/  LDL R13, [R1+0x2e08] ;  /* 0x002e0800010d7983 */ /* 0x000f280000100800 */
[----:B---3--:R0:W-:Y:S04]  /*75930*/  @P3 STL [R1+0x2e4c], R82 ;  /* 0x002e4c5201003387 */ /* 0x0081e80000100800 */
[----:B------:R-:W3:Y:S04]  /*75940*/  @P5 LDG.E.U16 R38, desc[UR6][R22.64] ;  /* 0x0000000616265981 */ /* 0x000ee8000c1e1500 */
[----:B------:R-:W3:Y:S04]  /*75950*/  @P5 LDG.E.U16 R7, desc[UR6][R36.64] ;  /* 0x0000000624075981 */ /* 0x000ee8000c1e1500 */
[----:B0-----:R-:W3:Y:S04]  /*75960*/  LDL R82, [R1+0x2e04] ;  /* 0x002e040001527983 */ /* 0x001ee80000100800 */
[----:B------:R-:W3:Y:S04]  /*75970*/  LDL.LU.64 R72, [R1+0x5590] ;  /* 0x0055900001487983 */ /* 0x000ee80000300a00 */
[----:B------:R-:W3:Y:S04]  /*75980*/  LDL.LU.64 R86, [R1+0x5588] ;  /* 0x0055880001567983 */ /* 0x000ee80000300a00 */
[----:B------:R-:W3:Y:S04]  /*75990*/  LDL.LU.64 R20, [R1+0x5580] ;  /* 0x0055800001147983 */ /* 0x000ee80000300a00 */
[----:B------:R-:W-:Y:S04]  /*759a0*/  @P3 STL [R1+0x2e40], R58 ;  /* 0x002e403a01003387 */ /* 0x000fe80000100800 */
[----:B------:R-:W-:Y:S04]  /*759b0*/  @P3 STL [R1+0x2e44], R60 ;  /* 0x002e443c01003387 */ /* 0x000fe80000100800 */
[----:B------:R-:W-:Y:S01]  /*759c0*/  @P3 STL [R1+0x2e48], R61 ;  /* 0x002e483d01003387 */ /* 0x000fe20000100800 */
[----:B------:R-:W-:-:S03]  /*759d0*/  ISETP.GT.AND P3, PT, R93, 0x87, PT ;  /* 0x000000875d00780c */ /* 0x000fc60003f64270 */
[----:B------:R-:W3:Y:S04]  /*759e0*/  @P5 LDG.E.U16 R6, desc[UR6][R34.64] ;  /* 0x0000000622065981 */ /* 0x000ee8000c1e1500 */
[----:B------:R-:W3:Y:S06]  /*759f0*/  @P5 LDG.E.U16 R40, desc[UR6][R2.64] ;  /* 0x0000000602285981 */ /* 0x000eec000c1e1500 */
[----:B------:R-:W3:Y:S04]  /*75a00*/  @P3 LDG.E.U16 R39, desc[UR6][R84.64] ;  /* 0x0000000654273981 */ /* 0x000ee8000c1e1500 */
[----:B------:R-:W3:Y:S04]  /*75a10*/  @P3 LDG.E.U16 R4, desc[UR6][R90.64] ;  /* 0x000000065a043981 */ /* 0x000ee8000c1e1500 */
[----:B--2---:R-:W2:Y:S04]  /*75a20*/  @P3 LDG.E.U16 R0, desc[UR6][R80.64] ;  /* 0x0000000650003981 */ /* 0x004ea8000c1e1500 */
[----:B----4-:R-:W4:Y:S04]  /*75a30*/  @P3 LDG.E.U16 R8, desc[UR6][R78.64] ;  /* 0x000000064e083981 */ /* 0x010f28000c1e1500 */
[----:B------:R-:W-:Y:S04]  /*75a40*/  STL.64 [R1+0x1630], R14 ;  /* 0x0016300e01007387 */ /* 0x000fe80000100a00 */
[----:B------:R0:W-:Y:S04]  /*75a50*/  STL.64 [R1+0x1628], R10 ;  /* 0x0016280a01007387 */ /* 0x0001e80000100a00 */
[----:B------:R-:W4:Y:S04]  /*75a60*/  LDL.LU.64 R88, [R1+0x5578] ;  /* 0x0055780001587983 */ /* 0x000f280000300a00 */
        /* <DEDUP_REMOVED lines=8> */
[----:B---3--:R-:W-:Y:S04]  /*75af0*/  @P5 STL [R1+0x2e20], R38 ;  /* 0x002e202601005387 */ /* 0x008fe80000100800 */
[----:B------:R-:W-:Y:S01]  /*75b00*/  @P5 STL [R1+0x2e24], R7 ;  /* 0x002e240701005387 */ /* 0x000fe20000100800 */
[----:B------:R-:W-:-:S03]  /*75b10*/  ISETP.GT.AND P4, PT, R93, 0x88, PT ;  /* 0x000000885d00780c */ /* 0x000fc60003f84270 */
[----:B------:R1:W-:Y:S04]  /*75b20*/  @P5 STL [R1+0x2e28], R6 ;  /* 0x002e280601005387 */ /* 0x0003e80000100800 */
[----:B------:R-:W-:Y:S04]  /*75b30*/  @P5 STL [R1+0x2e2c], R40 ;  /* 0x002e2c2801005387 */ /* 0x000fe80000100800 */
[----:B------:R-:W3:Y:S01]  /*75b40*/  LDL.LU.64 R84, [R1+0x5550] ;  /* 0x0055500001547983 */ /* 0x000ee20000300a00 */
[----:B------:R-:W-:Y:S01]  /*75b50*/  ISETP.GT.AND P5, PT, R93, 0x89, PT ;  /* 0x000000895d00780c */ /* 0x000fe20003fa4270 */
[----:B0-----:R-:W-:-:S02]  /*75b60*/  IMAD.MOV.U32 R10, RZ, RZ, R5 ;  /* 0x000000ffff0a7224 */ /* 0x001fc400078e0005 */
[----:B------:R-:W-:Y:S01]  /*75b70*/  IMAD.MOV.U32 R11, RZ, RZ, R25 ;  /* 0x000000ffff0b7224 */ /* 0x000fe200078e0019 */
[----:B------:R-:W3:Y:S04]  /*75b80*/  @P4 LDG.E.U16 R64, desc[UR6][R18.64] ;  /* 0x0000000612404981 */ /* 0x000ee8000c1e1500 */
[----:B------:R-:W3:Y:S04]  /*75b90*/  @P4 LDG.E.U16 R82, desc[UR6][R70.64] ;  /* 0x0000000646524981 */ /* 0x000ee8000c1e1500 */
[----:B-1----:R-:W3:Y:S04]  /*75ba0*/  LDL.64 R6, [R1+0x1598] ;  /* 0x0015980001067983 */ /* 0x002ee80000100a00 */
[----:B------:R-:W3:Y:S04]  /*75bb0*/  LDL.LU.64 R90, [R1+0x5548] ;  /* 0x00554800015a7983 */ /* 0x000ee80000300a00 */
[----:B------:R-:W3:Y:S04]  /*75bc0*/  LDL.LU.64 R80, [R1+0x5540] ;  /* 0x0055400001507983 */ /* 0x000ee80000300a00 */
[----:B------:R-:W3:Y:S04]  /*75bd0*/  LDL R38, [R1+0x2dec] ;  /* 0x002dec0001267983 */ /* 0x000ee80000100800 */
[----:B------:R0:W-:Y:S04]  /*75be0*/  @P3 STL [R1+0x2e1c], R39 ;  /* 0x002e1c2701003387 */ /* 0x0001e80000100800 */
[----:B------:R-:W3:Y:S04]  /*75bf0*/  @P4 LDG.E.U16 R12, desc[UR6][R10.64] ;  /* 0x000000060a0c4981 */ /* 0x000ee8000c1e1500 */
[----:B------:R-:W3:Y:S04]  /*75c00*/  @P5 LDG.E.U16 R65, desc[UR6][R32.64] ;  /* 0x0000000620415981 */ /* 0x000ee8000c1e1500 */
[----:B0-----:R-:W3:Y:S04]  /*75c10*/  LDL R39, [R1+0x2de8] ;  /* 0x002de80001277983 */ /* 0x001ee80000100800 */
[----:B------:R0:W-:Y:S04]  /*75c20*/  @P3 STL [R1+0x2e18], R4 ;  /* 0x002e180401003387 */ /* 0x0001e80000100800 */
[----:B0-----:R-:W3:Y:S04]  /*75c30*/  LDL R4, [R1+0x2de4] ;  /* 0x002de40001047983 */ /* 0x001ee80000100800 */
[----:B--2---:R0:W-:Y:S04]  /*75c40*/  @P3 STL [R1+0x2e14], R0 ;  /* 0x002e140001003387 */ /* 0x0041e80000100800 */
[----:B0-----:R-:W2:Y:S04]  /*75c50*/  LDL R0, [R1+0x2de0] ;  /* 0x002de00001007983 */ /* 0x001ea80000100800 */
[----:B------:R-:W2:Y:S04]  /*75c60*/  LDL.LU.64 R78, [R1+0x5538] ;  /* 0x00553800014e7983 */ /* 0x000ea80000300a00 */
[----:B----4-:R0:W-:Y:S04]  /*75c70*/  @P3 STL [R1+0x2e10], R8 ;  /* 0x002e100801003387 */ /* 0x0101e80000100800 */
[----:B------:R-:W-:Y:S01]  /*75c80*/  STL.64 [R1+0x15d0], R10 ;  /* 0x0015d00a01007387 */ /* 0x000fe20000100a00 */
[----:B0-----:R-:W-:-:S05]  /*75c90*/  IMAD.MOV.U32 R8, RZ, RZ, R24 ;  /* 0x000000ffff087224 */ /* 0x001fca00078e0018 */
[----:B------:R-:W4:Y:S04]  /*75ca0*/  @P4 LDG.E.U16 R13, desc[UR6][R8.64] ;  /* 0x00000006080d4981 */ /* 0x000f28000c1e1500 */
[----:B------:R-:W-:Y:S04]  /*75cb0*/  STL.64 [R1+0x15c8], R8 ;  /* 0x0015c80801007387 */ /* 0x000fe80000100a00 */
[----:B------:R-:W2:Y:S04]  /*75cc0*/  LDL.LU.64 R70, [R1+0x5530] ;  /* 0x0055300001467983 */ /* 0x000ea80000300a00 */
[----:B------:R-:W2:Y:S04]  /*75cd0*/  LDL.LU.64 R18, [R1+0x5528] ;  /* 0x0055280001127983 */ /* 0x000ea80000300a00 */
[----:B---3--:R-:W-:Y:S04]  /*75ce0*/  STL [R1+0x4c30], R64 ;  /* 0x004c304001007387 */ /* 0x008fe80000100800 */
[----:B------:R-:W-:Y:S04]  /*75cf0*/  @P4 STL [R1+0x2e04], R82 ;  /* 0x002e045201004387 */ /* 0x000fe80000100800 */
[----:B----4-:R-:W-:Y:S04]  /*75d00*/  @P4 STL [R1+0x2e08], R13 ;  /* 0x002e080d01004387 */ /* 0x010fe80000100800 */
[----:B------:R0:W-:Y:S04]  /*75d10*/  @P4 STL [R1+0x2e0c], R12 ;  /* 0x002e0c0c01004387 */ /* 0x0001e80000100800 */
[----:B------:R-:W3:Y:S04]  /*75d20*/  LDL.LU.64 R32, [R1+0x5520] ;  /* 0x0055200001207983 */ /* 0x000ee80000300a00 */
[----:B------:R-:W-:Y:S04]  /*75d30*/  STL [R1+0x4c34], R65 ;  /* 0x004c344101007387 */ /* 0x000fe80000100800 */
[----:B------:R-:W-:Y:S04]  /*75d40*/  STL.64 [R1+0x4cb8], R64 ;  /* 0x004cb84001007387 */ /* 0x000fe80000100a00 */
[----:B------:R-:W-:Y:S04]  /*75d50*/  STL.64 [R1+0x4ff0], R64 ;  /* 0x004ff04001007387 */ /* 0x000fe80000100a00 */
[----:B--2---:R-:W2:Y:S04]  /*75d60*/  @P5 LDG.E.U16 R70, desc[UR6][R72.64] ;  /* 0x0000000648465981 */ /* 0x004ea8000c1e1500 */
[----:B------:R-:W4:Y:S04]  /*75d70*/  @P5 LDG.E.U16 R71, desc[UR6][R86.64] ;  /* 0x0000000656475981 */ /* 0x000f28000c1e1500 */
[----:B------:R-:W2:Y:S01]  /*75d80*/  LDL.LU.64 R72, [R1+0x5518] ;  /* 0x0055180001487983 */ /* 0x000ea20000300a00 */
[----:B------:R-:W-:-:S13]  /*75d90*/  ISETP.GT.AND P3, PT, R93, 0x8a, PT ;  /* 0x0000008a5d00780c */ /* 0x000fda0003f64270 */
[----:B------:R-:W3:Y:S04]  /*75da0*/  @P3 LDG.E.U16 R38, desc[UR6][R20.64] ;  /* 0x0000000614263981 */ /* 0x000ee8000c1e1500 */
[----:B------:R-:W3:Y:S04]  /*75db0*/  @P3 LDG.E.U16 R39, desc[UR6][R88.64] ;  /* 0x0000000658273981 */ /* 0x000ee8000c1e1500 */
[----:B------:R-:W3:Y:S04]  /*75dc0*/  @P3 LDG.E.U16 R4, desc[UR6][R2.64] ;  /* 0x0000000602043981 */ /* 0x000ee8000c1e1500 */
[----:B------:R-:W3:Y:S04]  /*75dd0*/  @P3 LDG.E.U16 R0, desc[UR6][R34.64] ;  /* 0x0000000622003981 */ /* 0x000ee8000c1e1500 */
[----:B--2---:R-:W2:Y:S04]  /*75de0*/  @P5 LDG.E.U16 R72, desc[UR6][R6.64] ;  /* 0x0000000606485981 */ /* 0x004ea8000c1e1500 */
[----:B------:R-:W-:Y:S04]  /*75df0*/  STL [R1+0x4c38], R70 ;  /* 0x004c384601007387 */ /* 0x000fe80000100800 */
[----:B------:R-:W3:Y:S04]  /*75e00*/  LDL.LU.64 R86, [R1+0x5510] ;  /* 0x0055100001567983 */ /* 0x000ee80000300a00 */
[----:B------:R-:W3:Y:S04]  /*75e10*/  LDL.LU R5, [R1+0x3b70] ;  /* 0x003b700001057983 */ /* 0x000ee80000300800 */
[----:B0-----:R-:W3:Y:S04]  /*75e20*/  LDL.LU R12, [R1+0x3b9c] ;  /* 0x003b9c00010c7983 */ /* 0x001ee80000300800 */
[----:B------:R-:W3:Y:S04]  /*75e30*/  LDL.LU R13, [R1+0x3b74] ;  /* 0x003b7400010d7983 */ /* 0x000ee80000300800 */
[----:B------:R-:W3:Y:S04]  /*75e40*/  LDL.LU R82, [R1+0x3ba0] ;  /* 0x003ba00001527983 */ /* 0x000ee80000300800 */
[----:B----4-:R-:W-:Y:S04]  /*75e50*/  STL [R1+0x4c3c], R71 ;  /* 0x004c3c4701007387 */ /* 0x010fe80000100800 */
[----:B------:R-:W-:Y:S04]  /*75e60*/  STL.64 [R1+0x4ce8], R70 ;  /* 0x004ce84601007387 */ /* 0x000fe80000100a00 */
[----:B------:R-:W-:Y:S04]  /*75e70*/  STL.64 [R1+0x4f20], R70 ;  /* 0x004f204601007387 */ /* 0x000fe80000100a00 */
[----:B--2---:R-:W-:Y:S04]  /*75e80*/  STL [R1+0x4c40], R72 ;  /* 0x004c404801007387 */ /* 0x004fe80000100800 */
[----:B------:R-:W2:Y:S04]  /*75e90*/  LDL.LU.64 R20, [R1+0x5508] ;  /* 0x0055080001147983 */ /* 0x000ea80000300a00 */
[----:B------:R-:W4:Y:S04]  /*75ea0*/  LDL.LU.64 R88, [R1+0x5500] ;  /* 0x0055000001587983 */ /* 0x000f280000300a00 */
[----:B------:R-:W2:Y:S04]  /*75eb0*/  LDL.LU.64 R2, [R1+0x54f8] ;  /* 0x0054f80001027983 */ /* 0x000ea80000300a00 */
[----:B------:R-:W2:Y:S04]  /*75ec0*/  LDL.LU.64 R34, [R1+0x54f0] ;  /* 0x0054f00001227983 */ /* 0x000ea80000300a00 */
[----:B------:R-:W2:Y:S04]  /*75ed0*/  LDL R53, [R1+0x2dd0] ;  /* 0x002dd00001357983 */ /* 0x000ea80000100800 */
[----:B------:R-:W4:Y:S04]  /*75ee0*/  LDL R52, [R1+0x2dd4] ;  /* 0x002dd40001347983 */ /* 0x000f280000100800 */
        /* <DEDUP_REMOVED lines=8> */
[----:B------:R-:W4:Y:S04]  /*75f70*/  LDL.64 R40, [R1+0x1520] ;  /* 0x0015200001287983 */ /* 0x000f280000100a00 */
[----:B------:R-:W4:Y:S04]  /*75f80*/  LDL R8, [R1+0x2db4] ;  /* 0x002db40001087983 */ /* 0x000f280000100800 */
[----:B------:R-:W4:Y:S04]  /*75f90*/  LDL R43, [R1+0x2db8] ;  /* 0x002db800012b7983 */ /* 0x000f280000100800 */
[----:B------:R-:W4:Y:S01]  /*75fa0*/  LDL R42, [R1+0x2dbc] ;  /* 0x002dbc00012a7983 */ /* 0x000f220000100800 */
[----:B---3--:R-:W-:-:S02]  /*75fb0*/  IMAD.MOV.U32 R10, RZ, RZ, R12 ;  /* 0x000000ffff0a7224 */ /* 0x008fc400078e000c */
[----:B------:R-:W-:Y:S02]  /*75fc0*/  IMAD.MOV.U32 R11, RZ, RZ, R5 ;  /* 0x000000ffff0b7224 */ /* 0x000fe400078e0005 */
[----:B------:R-:W-:Y:S02]  /*75fd0*/  IMAD.MOV.U32 R14, RZ, RZ, R82 ;  /* 0x000000ffff0e7224 */ /* 0x000fe400078e0052 */
[----:B------:R-:W-:Y:S01]  /*75fe0*/  IMAD.MOV.U32 R15, RZ, RZ, R13 ;  /* 0x000000ffff0f7224 */ /* 0x000fe200078e000d */
[----:B------:R-:W3:Y:S04]  /*75ff0*/  LDL.LU R6, [R1+0x3ba8] ;  /* 0x003ba80001067983 */ /* 0x000ee80000300800 */
[----:B------:R-:W3:Y:S04]  /*76000*/  LDL.LU R7, [R1+0x3bd4] ;  /* 0x003bd40001077983 */ /* 0x000ee80000300800 */
[----:B------:R-:W3:Y:S04]  /*76010*/  LDL.LU R24, [R1+0x3bac] ;  /* 0x003bac0001187983 */ /* 0x000ee80000300800 */
[----:B------:R-:W3:Y:S01]  /*76020*/  LDL.LU R25, [R1+0x3bd8] ;  /* 0x003bd80001197983 */ /* 0x000ee20000300800 */
[----:B------:R-:W-:-:S03]  /*76030*/  ISETP.GT.AND P5, PT, R93, 0x8c, PT ;  /* 0x0000008c5d00780c */ /* 0x000fc60003fa4270 */
[----:B------:R0:W-:Y:S04]  /*76040*/  @P3 STL [R1+0x2dec], R38 ;  /* 0x002dec2601003387 */ /* 0x0001e80000100800 */
[----:B0-----:R-:W3:Y:S04]  /*76050*/  LDL R38, [R1+0x2dac] ;  /* 0x002dac0001267983 */ /* 0x001ee80000100800 */
[----:B--2---:R-:W2:Y:S04]  /*76060*/  @P4 LDG.E.U16 R53, desc[UR6][R22.64] ;  /* 0x0000000616354981 */ /* 0x004ea8000c1e1500 */
[----:B----4-:R-:W4:Y:S04]  /*76070*/  @P4 LDG.E.U16 R52, desc[UR6][R36.64] ;  /* 0x0000000624344981 */ /* 0x010f28000c1e1500 */
[----:B------:R-:W3:Y:S04]  /*76080*/  @P4 LDG.E.U16 R59, desc[UR6][R10.64] ;  /* 0x000000060a3b4981 */ /* 0x000ee8000c1e1500 */
[----:B------:R-:W3:Y:S04]  /*76090*/  @P4 LDG.E.U16 R58, desc[UR6][R14.64] ;  /* 0x000000060e3a4981 */ /* 0x000ee8000c1e1500 */
[----:B------:R0:W-:Y:S04]  /*760a0*/  @P3 STL [R1+0x2de8], R39 ;  /* 0x002de82701003387 */ /* 0x0001e80000100800 */
[----:B------:R-:W3:Y:S04]  /*760b0*/  @P5 LDG.E.U16 R45, desc[UR6][R78.64] ;  /* 0x000000064e2d5981 */ /* 0x000ee8000c1e1500 */
[----:B------:R-:W3:Y:S04]  /*760c0*/  @P5 LDG.E.U16 R44, desc[UR6][R80.64] ;  /* 0x00000006502c5981 */ /* 0x000ee8000c1e1500 */
[----:B------:R-:W3:Y:S04]  /*760d0*/  @P5 LDG.E.U16 R51, desc[UR6][R90.64] ;  /* 0x000000065a335981 */ /* 0x000ee8000c1e1500 */
[----:B------:R-:W3:Y:S04]  /*760e0*/  @P5 LDG.E.U16 R50, desc[UR6][R84.64] ;  /* 0x0000000654325981 */ /* 0x000ee8000c1e1500 */
[----:B0-----:R-:W3:Y:S04]  /*760f0*/  LDL R39, [R1+0x2da8] ;  /* 0x002da80001277983 */ /* 0x001ee80000100800 */
[----:B------:R0:W-:Y:S04]  /*76100*/  @P3 STL [R1+0x2de0], R0 ;  /* 0x002de00001003387 */ /* 0x0001e80000100800 */
[----:B0-----:R-:W3:Y:S04]  /*76110*/  LDL R0, [R1+0x2da4] ;  /* 0x002da40001007983 */ /* 0x001ee80000100800 */
[----:B------:R0:W-:Y:S01]  /*76120*/  @P3 STL [R1+0x2de4], R4 ;  /* 0x002de40401003387 */ /* 0x0001e20000100800 */
[----:B------:R-:W-:-:S03]  /*76130*/  ISETP.GT.AND P3, PT, R93, 0x8d, PT ;  /* 0x0000008d5d00780c */ /* 0x000fc60003f64270 */
[----:B------:R-:W3:Y:S04]  /*76140*/  LDL R5, [R1+0x2d9c] ;  /* 0x002d9c0001057983 */ /* 0x000ee80000100800 */
[----:B0-----:R-:W3:Y:S06]  /*76150*/  LDL R4, [R1+0x2da0] ;  /* 0x002da00001047983 */ /* 0x001eec0000100800 */
[----:B------:R-:W3:Y:S04]  /*76160*/  @P3 LDG.E.U16 R9, desc[UR6][R86.64] ;  /* 0x0000000656093981 */ /* 0x000ee8000c1e1500 */
[----:B------:R-:W3:Y:S04]  /*76170*/  @P3 LDG.E.U16 R8, desc[UR6][R40.64] ;  /* 0x0000000628083981 */ /* 0x000ee8000c1e1500 */
[----:B------:R-:W3:Y:S04]  /*76180*/  @P3 LDG.E.U16 R43, desc[UR6][R32.64] ;  /* 0x00000006202b3981 */ /* 0x000ee8000c1e1500 */
[----:B------:R-:W3:Y:S04]  /*76190*/  @P3 LDG.E.U16 R42, desc[UR6][R18.64] ;  /* 0x00000006122a3981 */ /* 0x000ee8000c1e1500 */
[----:B------:R-:W-:Y:S04]  /*761a0*/  STL.64 [R1+0x1568], R10 ;  /* 0x0015680a01007387 */ /* 0x000fe80000100a00 */
[----:B------:R-:W-:Y:S04]  /*761b0*/  STL.64 [R1+0x1570], R14 ;  /* 0x0015700e01007387 */ /* 0x000fe80000100a00 */
[----:B------:R-:W3:Y:S04]  /*761c0*/  LDL R12, [R1+0x2d98] ;  /* 0x002d9800010c7983 */ /* 0x000ee80000100800 */
[----:B------:R-:W3:Y:S04]  /*761d0*/  LDL R13, [R1+0x2d94] ;  /* 0x002d9400010d7983 */ /* 0x000ee80000100800 */
[----:B------:R-:W3:Y:S04]  /*761e0*/  LDL R82, [R1+0x2d90] ;  /* 0x002d900001527983 */ /* 0x000ee80000100800 */
[----:B------:R-:W3:Y:S04]  /*761f0*/  LDL.LU R63, [R1+0x2d8c] ;  /* 0x002d8c00013f7983 */ /* 0x000ee80000300800 */
[----:B------:R-:W3:Y:S04]  /*76200*/  LDL.LU R62, [R1+0x2d88] ;  /* 0x002d8800013e7983 */ /* 0x000ee80000300800 */
[----:B------:R-:W3:Y:S04]  /*76210*/  LDL.LU R57, [R1+0x2d84] ;  /* 0x002d840001397983 */ /* 0x000ee80000300800 */
[----:B------:R-:W3:Y:S04]  /*76220*/  LDL.LU R56, [R1+0x2d80] ;  /* 0x002d800001387983 */ /* 0x000ee80000300800 */
[----:B------:R-:W3:Y:S04]  /*76230*/  LDL.LU.64 R36, [R1+0x54e8] ;  /* 0x0054e80001247983 */ /* 0x000ee80000300a00 */
[----:B------:R-:W3:Y:S04]  /*76240*/  LDL.LU.64 R22, [R1+0x54e0] ;  /* 0x0054e00001167983 */ /* 0x000ee80000300a00 */
[----:B--2---:R-:W-:Y:S04]  /*76250*/  @P4 STL [R1+0x2dd0], R53 ;  /* 0x002dd03501004387 */ /* 0x004fe80000100800 */
[----:B----4-:R-:W-:Y:S04]  /*76260*/  @P4 STL [R1+0x2dd4], R52 ;  /* 0x002dd43401004387 */ /* 0x010fe80000100800 */
[----:B---3--:R-:W-:Y:S04]  /*76270*/  @P4 STL [R1+0x2dd8], R59 ;  /* 0x002dd83b01004387 */ /* 0x008fe80000100800 */
[----:B------:R-:W-:Y:S04]  /*76280*/  @P4 STL [R1+0x2ddc], R58 ;  /* 0x002ddc3a01004387 */ /* 0x000fe80000100800 */
[----:B------:R-:W2:Y:S04]  /*76290*/  LDL.LU.64 R84, [R1+0x54d8] ;  /* 0x0054d80001547983 */ /* 0x000ea80000300a00 */
[----:B------:R-:W3:Y:S04]  /*762a0*/  LDL.LU.64 R90, [R1+0x54d0] ;  /* 0x0054d000015a7983 */ /* 0x000ee80000300a00 */
[----:B------:R-:W4:Y:S01]  /*762b0*/  LDL.LU.64 R80, [R1+0x54c8] ;  /* 0x0054c80001507983 */ /* 0x000f220000300a00 */
[----:B------:R-:W-:-:S03]  /*762c0*/  ISETP.GT.AND P4, PT, R93, 0x8e, PT ;  /* 0x0000008e5d00780c */ /* 0x000fc60003f84270 */
[----:B------:R-:W4:Y:S04]  /*762d0*/  LDL.LU.64 R78, [R1+0x54c0] ;  /* 0x0054c000014e7983 */ /* 0x000f280000300a00 */
[----:B------:R-:W-:Y:S01]  /*762e0*/  @P5 STL [R1+0x2dc0], R45 ;  /* 0x002dc02d01005387 */ /* 0x000fe20000100800 */
[----:B------:R-:W-:-:S03]  /*762f0*/  LOP3.LUT R7, R7, R6, RZ, 0x3c, !PT ;  /* 0x0000000607077212 */ /* 0x000fc600078e3cff */
[----:B------:R-:W-:Y:S04]  /*76300*/  @P5 STL [R1+0x2dc4], R44 ;  /* 0x002dc42c01005387 */ /* 0x000fe80000100800 */
[----:B------:R-:W-:Y:S04]  /*76310*/  @P5 STL [R1+0x2dc8], R51 ;  /* 0x002dc83301005387 */ /* 0x000fe80000100800 */
[----:B------:R-:W-:Y:S04]  /*76320*/  @P5 STL [R1+0x2dcc], R50 ;  /* 0x002dcc3201005387 */ /* 0x000fe80000100800 */
[----:B------:R-:W4:Y:S01]  /*76330*/  LDL.LU.64 R18, [R1+0x54b8] ;  /* 0x0054b80001127983 */ /* 0x000f220000300a00 */
[----:B------:R-:W-:-:S03]  /*76340*/  LOP3.LUT R6, R7, R6, RZ, 0x3c, !PT ;  /* 0x0000000607067212 */ /* 0x000fc600078e3cff */
[----:B------:R-:W4:Y:S01]  /*76350*/  LDL.LU.64 R32, [R1+0x54b0] ;  /* 0x0054b00001207983 */ /* 0x000f220000300a00 */
[----:B------:R-:W-:-:S03]  /*76360*/  ISETP.GT.AND P5, PT, R93, 0x8f, PT ;  /* 0x0000008f5d00780c */ /* 0x000fc60003fa4270 */
[----:B------:R-:W4:Y:S01]  /*76370*/  LDL.LU.64 R86, [R1+0x54a8] ;  /* 0x0054a80001567983 */ /* 0x000f220000300a00 */
[----:B------:R-:W-:-:S05]  /*76380*/  LOP3.LUT R7, R7, R6, RZ, 0x3c, !PT ;  /* 0x0000000607077212 */ /* 0x000fca00078e3cff */
[----:B------:R-:W4:Y:S04]  /*76390*/  @P4 LDG.E.U16 R39, desc[UR6][R6.64] ;  /* 0x0000000606274981 */ /* 0x000f28000c1e1500 */
[----:B------:R-:W4:Y:S04]  /*763a0*/  @P4 LDG.E.U16 R0, desc[UR6][R20.64] ;  /* 0x0000000614004981 */ /* 0x000f28000c1e1500 */
[----:B------:R-:W4:Y:S04]  /*763b0*/  @P5 LDG.E.U16 R5, desc[UR6][R2.64] ;  /* 0x0000000602055981 */ /* 0x000f28000c1e1500 */
[----:B------:R-:W4:Y:S04]  /*763c0*/  @P4 LDG.E.U16 R4, desc[UR6][R88.64] ;  /* 0x0000000658044981 */ /* 0x000f28000c1e1500 */
[----:B------:R0:W-:Y:S04]  /*763d0*/  @P3 STL [R1+0x2db0], R9 ;  /* 0x002db00901003387 */ /* 0x0001e80000100800 */
[----:B------:R1:W-:Y:S04]  /*763e0*/  @P3 STL [R1+0x2db4], R8 ;  /* 0x002db40801003387 */ /* 0x0003e80000100800 */
[----:B------:R-:W-:Y:S04]  /*763f0*/  @P3 STL [R1+0x2db8], R43 ;  /* 0x002db82b01003387 */ /* 0x000fe80000100800 */
[----:B------:R-:W-:Y:S01]  /*76400*/  @P3 STL [R1+0x2dbc], R42 ;  /* 0x002dbc2a01003387 */ /* 0x000fe20000100800 */
[----:B------:R-:W-:-:S03]  /*76410*/  ISETP.GT.AND P3, PT, R93, 0x90, PT ;  /* 0x000000905d00780c */ /* 0x000fc60003f64270 */
[----:B------:R-:W4:Y:S01]  /*76420*/  @P5 LDG.E.U16 R12, desc[UR6][R34.64] ;  /* 0x00000006220c5981 */ /* 0x000f22000c1e1500 */
[----:B0-----:R-:W-:Y:S02]  /*76430*/  IMAD.MOV.U32 R9, RZ, RZ, R24 ;  /* 0x000000ffff097224 */ /* 0x001fe400078e0018 */
[----:B-1----:R-:W-:Y:S01]  /*76440*/  IMAD.MOV.U32 R8, RZ, RZ, R25 ;  /* 0x000000ffff087224 */ /* 0x002fe200078e0019 */
[----:B------:R-:W4:Y:S04]  /*76450*/  @P5 LDG.E.U16 R13, desc[UR6][R36.64] ;  /* 0x00000006240d5981 */ /* 0x000f28000c1e1500 */
[----:B------:R-:W4:Y:S04]  /*76460*/  @P4 LDG.E.U16 R38, desc[UR6][R8.64] ;  /* 0x0000000608264981 */ /* 0x000f28000c1e1500 */
[----:B------:R-:W4:Y:S04]  /*76470*/  @P5 LDG.E.U16 R82, desc[UR6][R22.64] ;  /* 0x0000000616525981 */ /* 0x000f28000c1e1500 */
[----:B--2---:R-:W2:Y:S04]  /*76480*/  @P3 LDG.E.U16 R63, desc[UR6][R84.64] ;  /* 0x00000006543f3981 */ /* 0x004ea8000c1e1500 */
[----:B---3--:R-:W3:Y:S04]  /*76490*/  @P3 LDG.E.U16 R62, desc[UR6][R90.64] ;  /* 0x000000065a3e3981 */ /* 0x008ee8000c1e1500 */
[----:B----4-:R-:W4:Y:S04]  /*764a0*/  @P3 LDG.E.U16 R57, desc[UR6][R80.64] ;  /* 0x0000000650393981 */ /* 0x010f28000c1e1500 */
[----:B------:R-:W-:Y:S04]  /*764b0*/  STL.64 [R1+0x1510], R8 ;  /* 0x0015100801007387 */ /* 0x000fe80000100a00 */
[----:B------:R0:W-:Y:S04]  /*764c0*/  STL.64 [R1+0x1508], R6 ;  /* 0x0015080601007387 */ /* 0x0001e80000100a00 */
[----:B------:R-:W4:Y:S04]  /*764d0*/  LDL.LU.64 R20, [R1+0x54a0] ;  /* 0x0054a00001147983 */ /* 0x000f280000300a00 */
[----:B------:R-:W4:Y:S04]  /*764e0*/  @P3 LDG.E.U16 R56, desc[UR6][R78.64] ;  /* 0x000000064e383981 */ /* 0x000f28000c1e1500 */
[----:B0-----:R-:W4:Y:S04]  /*764f0*/  LDL.LU R6, [R1+0x3be0] ;  /* 0x003be00001067983 */ /* 0x001f280000300800 */
[----:B------:R-:W4:Y:S04]  /*76500*/  LDL.LU R7, [R1+0x3c0c] ;  /* 0x003c0c0001077983 */ /* 0x000f280000300800 */
[----:B------:R-:W4:Y:S04]  /*76510*/  LDL.LU R25, [R1+0x3be4] ;  /* 0x003be40001197983 */ /* 0x000f280000300800 */
[----:B------:R0:W-:Y:S04]  /*76520*/  @P4 STL [R1+0x2da4], R0 ;  /* 0x002da40001004387 */ /* 0x0001e80000100800 */
[----:B0-----:R-:W4:Y:S04]  /*76530*/  LDL.LU R0, [R1+0x3c10] ;  /* 0x003c100001007983 */ /* 0x001f280000300800 */
[----:B------:R-:W4:Y:S04]  /*76540*/  LDL.LU.64 R88, [R1+0x5498] ;  /* 0x0054980001587983 */ /* 0x000f280000300a00 */
[----:B------:R-:W-:Y:S04]  /*76550*/  @P4 STL [R1+0x2da0], R4 ;  /* 0x002da00401004387 */ /* 0x000fe80000100800 */
[----:B------:R-:W-:Y:S04]  /*76560*/  @P4 STL [R1+0x2da8], R39 ;  /* 0x002da82701004387 */ /* 0x000fe80000100800 */
[----:B------:R0:W-:Y:S04]  /*76570*/  @P4 STL [R1+0x2dac], R38 ;  /* 0x002dac2601004387 */ /* 0x0001e80000100800 */
[----:B------:R-:W4:Y:S04]  /*76580*/  LDL.LU.64 R2, [R1+0x5490] ;  /* 0x0054900001027983 */ /* 0x000f280000300a00 */
[----:B------:R-:W4:Y:S04]  /*76590*/  LDL.LU.64 R34, [R1+0x5488] ;  /* 0x0054880001227983 */ /* 0x000f280000300a00 */
[----:B------:R-:W4:Y:S04]  /*765a0*/  LDL.LU.64 R36, [R1+0x5480] ;  /* 0x0054800001247983 */ /* 0x000f280000300a00 */
[----:B------:R-:W4:Y:S04]  /*765b0*/  LDL.LU.64 R22, [R1+0x5478] ;  /* 0x0054780001167983 */ /* 0x000f280000300a00 */
[----:B------:R-:W-:Y:S04]  /*765c0*/  @P5 STL [R1+0x2d90], R82 ;  /* 0x002d905201005387 */ /* 0x000fe80000100800 */
[----:B------:R-:W-:Y:S04]  /*765d0*/  @P5 STL [R1+0x2d94], R13 ;  /* 0x002d940d01005387 */ /* 0x000fe80000100800 */
[----:B------:R-:W-:Y:S04]  /*765e0*/  @P5 STL [R1+0x2d98], R12 ;  /* 0x002d980c01005387 */ /* 0x000fe80000100800 */
[----:B------:R1:W-:Y:S04]  /*765f0*/  @P5 STL [R1+0x2d9c], R5 ;  /* 0x002d9c0501005387 */ /* 0x0003e80000100800 */
[----:B------:R-:W4:Y:S04]  /*76600*/  LDL.LU.64 R84, [R1+0x5470] ;  /* 0x0054700001547983 */ /* 0x000f280000300a00 */
[----:B--2---:R-:W-:Y:S04]  /*76610*/  STL [R1+0x4c44], R63 ;  /* 0x004c443f01007387 */ /* 0x004fe80000100800 */
[----:B------:R-:W2:Y:S04]  /*76620*/  LDL.LU.64 R90, [R1+0x5468] ;  /* 0x00546800015a7983 */ /* 0x000ea80000300a00 */
[----:B---3--:R-:W-:Y:S04]  /*76630*/  STL [R1+0x4c48], R62 ;  /* 0x004c483e01007387 */ /* 0x008fe80000100800 */
[----:B------:R-:W-:Y:S04]  /*76640*/  STL [R1+0x4d98], R62 ;  /* 0x004d983e01007387 */ /* 0x000fe80000100800 */
[----:B------:R-:W-:Y:S04]  /*76650*/  STL.64 [R1+0x4eb8], R62 ;  /* 0x004eb83e01007387 */ /* 0x000fe80000100a00 */
[----:B------:R-:W-:Y:S04]  /*76660*/  STL [R1+0x5008], R62 ;  /* 0x0050083e01007387 */ /* 0x000fe80000100800 */
[----:B------:R-:W-:Y:S04]  /*76670*/  STL [R1+0x4ff8], R63 ;  /* 0x004ff83f01007387 */ /* 0x000fe80000100800 */
[----:B------:R-:W3:Y:S04]  /*76680*/  LDL.LU.64 R80, [R1+0x5460] ;  /* 0x0054600001507983 */ /* 0x000ee80000300a00 */
[----:B0-----:R-:W2:Y:S04]  /*76690*/  LDL.64 R38, [R1+0x1490] ;  /* 0x0014900001267983 */ /* 0x001ea80000100a00 */
[----:B------:R-:W2:Y:S04]  /*766a0*/  LDL R4, [R1+0x2d6c] ;  /* 0x002d6c0001047983 */ /* 0x000ea80000100800 */
[----:B-1----:R-:W2:Y:S04]  /*766b0*/  LDL R5, [R1+0x2d68] ;  /* 0x002d680001057983 */ /* 0x002ea80000100800 */
[----:B------:R-:W2:Y:S04]  /*766c0*/  LDL R12, [R1+0x2d64] ;  /* 0x002d6400010c7983 */ /* 0x000ea80000100800 */
[----:B------:R-:W2:Y:S04]  /*766d0*/  LDL R13, [R1+0x2d60] ;  /* 0x002d6000010d7983 */ /* 0x000ea80000100800 */
[----:B----4-:R-:W-:Y:S04]  /*766e0*/  STL [R1+0x4c4c], R57 ;  /* 0x004c4c3901007387 */ /* 0x010fe80000100800 */
[----:B------:R-:W4:Y:S01]  /*766f0*/  LDL.LU.64 R78, [R1+0x5458] ;  /* 0x00545800014e7983 */ /* 0x000f220000300a00 */
[----:B------:R-:W-:-:S02]  /*76700*/  ISETP.GT.AND P4, PT, R93, 0x91, PT ;  /* 0x000000915d00780c */ /* 0x000fc40003f84270 */
[-C--:B------:R-:W-:Y:S01]  /*76710*/  LOP3.LUT R7, R7, R6.reuse, RZ, 0x3c, !PT ;  /* 0x0000000607077212 */ /* 0x080fe200078e3cff */
[----:B------:R-:W-:Y:S01]  /*76720*/  IMAD.MOV.U32 R9, RZ, RZ, R25 ;  /* 0x000000ffff097224 */ /* 0x000fe200078e0019 */
[----:B------:R-:W-:Y:S01]  /*76730*/  ISETP.GT.AND P5, PT, R93, 0x92, PT ;  /* 0x000000925d00780c */ /* 0x000fe20003fa4270 */
[----:B------:R-:W4:Y:S01]  /*76740*/  LDL R82, [R1+0x2d5c] ;  /* 0x002d5c0001527983 */ /* 0x000f220000100800 */
[----:B------:R-:W-:-:S04]  /*76750*/  LOP3.LUT R6, R7, R6, RZ, 0x3c, !PT ;  /* 0x0000000607067212 */ /* 0x000fc800078e3cff */
[----:B------:R-:W-:Y:S01]  /*76760*/  LOP3.LUT R7, R7, R6, RZ, 0x3c, !PT ;  /* 0x0000000607077212 */ /* 0x000fe200078e3cff */
[----:B------:R-:W-:-:S05]  /*76770*/  IMAD.MOV.U32 R8, RZ, RZ, R0 ;  /* 0x000000ffff087224 */ /* 0x000fca00078e0000 */
[----:B------:R-:W4:Y:S04]  /*76780*/  @P4 LDG.E.U16 R73, desc[UR6][R8.64] ;  /* 0x0000000608494981 */ /* 0x000f28000c1e1500 */
[----:B---3--:R-:W3:Y:S04]  /*76790*/  @P4 LDG.E.U16 R80, desc[UR6][R32.64] ;  /* 0x0000000620504981 */ /* 0x008ee8000c1e1500 */
[----:B--2---:R-:W2:Y:S04]  /*767a0*/  @P5 LDG.E.U16 R5, desc[UR6][R86.64] ;  /* 0x0000000656055981 */ /* 0x004ea8000c1e1500 */
[----:B------:R-:W2:Y:S04]  /*767b0*/  @P5 LDG.E.U16 R12, desc[UR6][R20.64] ;  /* 0x00000006140c5981 */ /* 0x000ea8000c1e1500 */
[----:B------:R-:W2:Y:S04]  /*767c0*/  @P5 LDG.E.U16 R13, desc[UR6][R88.64] ;  /* 0x00000006580d5981 */ /* 0x000ea8000c1e1500 */
[----:B------:R-:W2:Y:S04]  /*767d0*/  @P5 LDG.E.U16 R4, desc[UR6][R38.64] ;  /* 0x0000000626045981 */ /* 0x000ea8000c1e1500 */
[----:B----4-:R-:W4:Y:S04]  /*767e0*/  @P4 LDG.E.U16 R78, desc[UR6][R6.64] ;  /* 0x00000006064e4981 */ /* 0x010f28000c1e1500 */
[----:B------:R-:W2:Y:S04]  /*767f0*/  @P4 LDG.E.U16 R79, desc[UR6][R18.64] ;  /* 0x00000006124f4981 */ /* 0x000ea8000c1e1500 */
[----:B------:R-:W-:Y:S04]  /*76800*/  STL [R1+0x4c50], R56 ;  /* 0x004c503801007387 */ /* 0x000fe80000100800 */
[----:B------:R-:W-:Y:S04]  /*76810*/  STL.64 [R1+0x4cc0], R56 ;  /* 0x004cc03801007387 */ /* 0x000fe80000100a00 */
[----:B------:R-:W-:Y:S04]  /*76820*/  STL.64 [R1+0x4eb0], R56 ;  /* 0x004eb03801007387 */ /* 0x000fe80000100a00 */
[----:B------:R-:W-:Y:S04]  /*76830*/  STL.64 [R1+0x5000], R56 ;  /* 0x0050003801007387 */ /* 0x000fe80000100a00 */
[----:B------:R0:W-:Y:S04]  /*76840*/  STL.64 [R1+0x14b0], R8 ;  /* 0x0014b00801007387 */ /* 0x0001e80000100a00 */
[----:B------:R-:W3:Y:S04]  /*76850*/  LDL R0, [R1+0x2d58] ;  /* 0x002d580001007983 */ /* 0x000ee80000100800 */
[----:B------:R1:W-:Y:S01]  /*76860*/  STL.64 [R1+0x14a8], R6 ;  /* 0x0014a80601007387 */ /* 0x0003e20000100a00 */
[----:B------:R-:W-:-:S13]  /*76870*/  ISETP.GT.AND P3, PT, R93, 0x93, PT ;  /* 0x000000935d00780c */ /* 0x000fda0003f64270 */
[----:B------:R-:W3:Y:S04]  /*76880*/  @P3 LDG.E.U16 R82, desc[UR6][R2.64] ;  /* 0x0000000602523981 */ /* 0x000ee8000c1e1500 */
[----:B------:R-:W-:Y:S04]  /*76890*/  STL [R1+0x4c54], R73 ;  /* 0x004c544901007387 */ /* 0x000fe80000100800 */
[----:B------:R-:W-:Y:S04]  /*768a0*/  STL [R1+0x4cb0], R73 ;  /* 0x004cb04901007387 */ /* 0x000fe80000100800 */
[----:B------:R-:W-:Y:S04]  /*768b0*/  STL.64 [R1+0x4e10], R72 ;  /* 0x004e104801007387 */ /* 0x000fe80000100a00 */
[----:B------:R-:W-:Y:S04]  /*768c0*/  STL.64 [R1+0x4ec0], R72 ;  /* 0x004ec04801007387 */ /* 0x000fe80000100a00 */
[----:B------:R-:W-:Y:S04]  /*768d0*/  STL.64 [R1+0x5010], R72 ;  /* 0x0050104801007387 */ /* 0x000fe80000100a00 */
[----:B----4-:R-:W-:Y:S04]  /*768e0*/  STL [R1+0x4c58], R78 ;  /* 0x004c584e01007387 */ /* 0x010fe80000100800 */
[----:B------:R-:W4:Y:S04]  /*768f0*/  LDL.LU.64 R18, [R1+0x5450] ;  /* 0x0054500001127983 */ /* 0x000f280000300a00 */
[----:B--2---:R-:W-:Y:S04]  /*76900*/  STL [R1+0x4c5c], R79 ;  /* 0x004c5c4f01007387 */ /* 0x004fe80000100800 */
[----:B------:R-:W-:Y:S04]  /*76910*/  STL.64 [R1+0x4d28], R78 ;  /* 0x004d284e01007387 */ /* 0x000fe80000100a00 */
[----:B------:R-:W-:Y:S04]  /*76920*/  STL.64 [R1+0x4de0], R78 ;  /* 0x004de04e01007387 */ /* 0x000fe80000100a00 */
[----:B------:R-:W-:Y:S04]  /*76930*/  STL.64 [R1+0x4e20], R78 ;  /* 0x004e204e01007387 */ /* 0x000fe80000100a00 */
[----:B------:R-:W-:Y:S04]  /*76940*/  STL.64 [R1+0x5020], R78 ;  /* 0x0050204e01007387 */ /* 0x000fe80000100a00 */
[----:B------:R-:W2:Y:S04]  /*76950*/  LDL.LU.64 R32, [R1+0x5448] ;  /* 0x0054480001207983 */ /* 0x000ea80000300a00 */
[----:B---3--:R-:W-:Y:S04]  /*76960*/  STL [R1+0x4c60], R80 ;  /* 0x004c605001007387 */ /* 0x008fe80000100800 */
[----:B------:R-:W3:Y:S04]  /*76970*/  LDL.LU.64 R86, [R1+0x5440] ;  /* 0x0054400001567983 */ /* 0x000ee80000300a00 */
[----:B------:R-:W2:Y:S04]  /*76980*/  LDL.LU.64 R20, [R1+0x5438] ;  /* 0x0054380001147983 */ /* 0x000ea80000300a00 */
[----:B------:R-:W2:Y:S04]  /*76990*/  LDL.LU.64 R88, [R1+0x5430] ;  /* 0x0054300001587983 */ /* 0x000ea80000300a00 */
[----:B------:R-:W-:Y:S04]  /*769a0*/  @P5 STL [R1+0x2d60], R13 ;  /* 0x002d600d01005387 */ /* 0x000fe80000100800 */
[----:B------:R-:W-:Y:S04]  /*769b0*/  @P5 STL [R1+0x2d64], R12 ;  /* 0x002d640c01005387 */ /* 0x000fe80000100800 */
[----:B------:R-:W-:Y:S04]  /*769c0*/  @P5 STL [R1+0x2d68], R5 ;  /* 0x002d680501005387 */ /* 0x000fe80000100800 */
[----:B------:R0:W-:Y:S04]  /*769d0*/  @P5 STL [R1+0x2d6c], R4 ;  /* 0x002d6c0401005387 */ /* 0x0001e80000100800 */
[----:B------:R-:W2:Y:S04]  /*769e0*/  LDL.LU.64 R2, [R1+0x5428] ;  /* 0x0054280001027983 */ /* 0x000ea80000300a00 */
[----:B------:R-:W2:Y:S04]  /*769f0*/  LDL R66, [R1+0x2d50] ;  /* 0x002d500001427983 */ /* 0x000ea80000100800 */
[----:B------:R-:W3:Y:S04]  /*76a00*/  LDL R67, [R1+0x2d54] ;  /* 0x002d540001437983 */ /* 0x000ee80000100800 */
[----:B------:R-:W4:Y:S04]  /*76a10*/  LDL.LU R61, [R1+0x3c18] ;  /* 0x003c1800013d7983 */ /* 0x000f280000300800 */
[----:B------:R-:W4:Y:S04]  /*76a20*/  LDL.LU R60, [R1+0x3c44] ;  /* 0x003c4400013c7983 */ /* 0x000f280000300800 */
[----:B------:R-:W4:Y:S04]  /*76a30*/  LDL.LU R58, [R1+0x3c1c] ;  /* 0x003c1c00013a7983 */ /* 0x000f280000300800 */
[----:B------:R-:W4:Y:S04]  /*76a40*/  LDL.LU R59, [R1+0x3c48] ;  /* 0x003c4800013b7983 */ /* 0x000f280000300800 */
[----:B------:R-:W4:Y:S04]  /*76a50*/  LDL.64 R50, [R1+0x1438] ;  /* 0x0014380001327983 */ /* 0x000f280000100a00 */
[----:B------:R-:W4:Y:S04]  /*76a60*/  LDL R45, [R1+0x2d40] ;  /* 0x002d4000012d7983 */ /* 0x000f280000100800 */
[----:B------:R-:W4:Y:S04]  /*76a70*/  LDL R44, [R1+0x2d44] ;  /* 0x002d4400012c7983 */ /* 0x000f280000100800 */
[----:B------:R-:W4:Y:S04]  /*76a80*/  LDL R53, [R1+0x2d48] ;  /* 0x002d480001357983 */ /* 0x000f280000100800 */
[----:B------:R-:W4:Y:S04]  /*76a90*/  LDL R52, [R1+0x2d4c] ;  /* 0x002d4c0001347983 */ /* 0x000f280000100800 */
[----:B------:R-:W4:Y:S04]  /*76aa0*/  @P3 LDG.E.U16 R0, desc[UR6][R34.64] ;  /* 0x0000000622003981 */ /* 0x000f28000c1e1500 */
[----:B------:R-:W4:Y:S04]  /*76ab0*/  LDL.LU.64 R34, [R1+0x5420] ;  /* 0x0054200001227983 */ /* 0x000f280000300a00 */
[----:B------:R-:W4:Y:S04]  /*76ac0*/  LDL R40, [R1+0x2d30] ;  /* 0x002d300001287983 */ /* 0x000f280000100800 */
[----:B------:R-:W4:Y:S04]  /*76ad0*/  LDL R41, [R1+0x2d34] ;  /* 0x002d340001297983 */ /* 0x000f280000100800 */
[----:B------:R-:W4:Y:S04]  /*76ae0*/  LDL R43, [R1+0x2d38] ;  /* 0x002d3800012b7983 */ /* 0x000f280000100800 */
[----:B------:R-:W4:Y:S04]  /*76af0*/  LDL R42, [R1+0x2d3c] ;  /* 0x002d3c00012a7983 */ /* 0x000f280000100800 */
[----:B------:R-:W4:Y:S04]  /*76b00*/  LDL R25, [R1+0x2d20] ;  /* 0x002d200001197983 */ /* 0x000f280000100800 */
[----:B------:R-:W4:Y:S04]  /*76b10*/  LDL R24, [R1+0x2d24] ;  /* 0x002d240001187983 */ /* 0x000f280000100800 */
[----:B0-----:R-:W4:Y:S01]  /*76b20*/  LDL R9, [R1+0x2d28] ;  /* 0x002d280001097983 */ /* 0x001f220000100800 */
[----:B------:R-:W-:-:S03]  /*76b30*/  ISETP.GT.AND P4, PT, R93, 0x94, PT ;  /* 0x000000945d00780c */ /* 0x000fc60003f84270 */
[----:B------:R-:W4:Y:S04]  /*76b40*/  LDL R8, [R1+0x2d2c] ;  /* 0x002d2c0001087983 */ /* 0x000f280000100800 */
[----:B-1----:R-:W4:Y:S04]  /*76b50*/  LDL.LU R6, [R1+0x3c50] ;  /* 0x003c500001067983 */ /* 0x002f280000300800 */
[----:B------:R-:W4:Y:S04]  /*76b60*/  LDL.LU R7, [R1+0x3c7c] ;  /* 0x003c7c0001077983 */ /* 0x000f280000300800 */
[----:B------:R-:W4:Y:S04]  /*76b70*/  LDL.LU R38, [R1+0x3c54] ;  /* 0x003c540001267983 */ /* 0x000f280000300800 */
[----:B------:R-:W4:Y:S04]  /*76b80*/  LDL.LU R39, [R1+0x3c80] ;  /* 0x003c800001277983 */ /* 0x000f280000300800 */
[----:B------:R-:W4:Y:S04]  /*76b90*/  LDL R4, [R1+0x2d1c] ;  /* 0x002d1c0001047983 */ /* 0x000f280000100800 */
[----:B------:R-:W4:Y:S04]  /*76ba0*/  LDL R5, [R1+0x2d18] ;  /* 0x002d180001057983 */ /* 0x000f280000100800 */
[----:B--2---:R-:W2:Y:S04]  /*76bb0*/  @P3 LDG.E.U16 R66, desc[UR6][R22.64] ;  /* 0x0000000616423981 */ /* 0x004ea8000c1e1500 */
[----:B---3--:R-:W3:Y:S01]  /*76bc0*/  @P3 LDG.E.U16 R67, desc[UR6][R36.64] ;  /* 0x0000000624433981 */ /* 0x008ee2000c1e1500 */
[----:B----4-:R-:W-:-:S02]  /*76bd0*/  IMAD.MOV.U32 R11, RZ, RZ, R61 ;  /* 0x000000ffff0b7224 */ /* 0x010fc400078e003d */
[----:B------:R-:W-:Y:S02]  /*76be0*/  IMAD.MOV.U32 R10, RZ, RZ, R60 ;  /* 0x000000ffff0a7224 */ /* 0x000fe400078e003c */
[----:B------:R-:W-:Y:S02]  /*76bf0*/  IMAD.MOV.U32 R15, RZ, RZ, R58 ;  /* 0x000000ffff0f7224 */ /* 0x000fe400078e003a */
[----:B------:R-:W-:Y:S01]  /*76c00*/  IMAD.MOV.U32 R14, RZ, RZ, R59 ;  /* 0x000000ffff0e7224 */ /* 0x000fe200078e003b */
[----:B------:R-:W4:Y:S04]  /*76c10*/  @P4 LDG.E.U16 R45, desc[UR6][R50.64] ;  /* 0x00000006322d4981 */ /* 0x000f28000c1e1500 */
[----:B------:R-:W4:Y:S04]  /*76c20*/  @P4 LDG.E.U16 R44, desc[UR6][R84.64] ;  /* 0x00000006542c4981 */ /* 0x000f28000c1e1500 */
[----:B------:R-:W4:Y:S04]  /*76c30*/  @P4 LDG.E.U16 R53, desc[UR6][R10.64] ;  /* 0x000000060a354981 */ /* 0x000f28000c1e1500 */
[----:B------:R-:W4:Y:S04]  /*76c40*/  @P4 LDG.E.U16 R52, desc[UR6][R14.64] ;  /* 0x000000060e344981 */ /* 0x000f28000c1e1500 */
[----:B------:R0:W-:Y:S01]  /*76c50*/  @P3 STL [R1+0x2d5c], R82 ;  /* 0x002d5c5201003387 */ /* 0x0001e20000100800 */
[----:B------:R-:W-:-:S03]  /*76c60*/  ISETP.GT.AND P5, PT, R93, 0x95, PT ;  /* 0x000000955d00780c */ /* 0x000fc60003fa4270 */
[----:B0-----:R-:W4:Y:S04]  /*76c70*/  LDL R82, [R1+0x2d14] ;  /* 0x002d140001527983 */ /* 0x001f280000100800 */
[----:B------:R0:W-:Y:S04]  /*76c80*/  @P3 STL [R1+0x2d58], R0 ;  /* 0x002d580001003387 */ /* 0x0001e80000100800 */
[----:B------:R-:W4:Y:S04]  /*76c90*/  LDL.64 R12, [R1+0x13c8] ;  /* 0x0013c800010c7983 */ /* 0x000f280000100a00 */
[----:B------:R-:W4:Y:S04]  /*76ca0*/  @P5 LDG.E.U16 R40, desc[UR6][R86.64] ;  /* 0x0000000656285981 */ /* 0x000f28000c1e1500 */
        /* <DEDUP_REMOVED lines=8> */
[----:B------:R-:W4:Y:S04]  /*76d30*/  LDL.LU.64 R36, [R1+0x5418] ;  /* 0x0054180001247983 */ /* 0x000f280000300a00 */
[----:B------:R-:W4:Y:S04]  /*76d40*/  LDL.LU.64 R22, [R1+0x5410] ;  /* 0x0054100001167983 */ /* 0x000f280000300a00 */
[----:B--2---:R-:W-:Y:S04]  /*76d50*/  @P3 STL [R1+0x2d50], R66 ;  /* 0x002d504201003387 */ /* 0x004fe80000100800 */
[----:B---3--:R-:W-:Y:S01]  /*76d60*/  @P3 STL [R1+0x2d54], R67 ;  /* 0x002d544301003387 */ /* 0x008fe20000100800 */
[----:B------:R-:W-:-:S03]  /*76d70*/  ISETP.GT.AND P3, PT, R93, 0x96, PT ;  /* 0x000000965d00780c */ /* 0x000fc60003f64270 */
[----:B------:R-:W-:Y:S04]  /*76d80*/  STL.64 [R1+0x1450], R14 ;  /* 0x0014500e01007387 */ /* 0x000fe80000100a00 */
[----:B------:R-:W-:Y:S04]  /*76d90*/  STL.64 [R1+0x1448], R10 ;  /* 0x0014480a01007387 */ /* 0x000fe80000100a00 */
[----:B------:R-:W2:Y:S04]  /*76da0*/  LDL.LU.64 R84, [R1+0x5408] ;  /* 0x0054080001547983 */ /* 0x000ea80000300a00 */
[----:B------:R-:W3:Y:S04]  /*76db0*/  @P3 LDG.E.U16 R25, desc[UR6][R34.64] ;  /* 0x0000000622193981 */ /* 0x000ee8000c1e1500 */
[----:B------:R-:W3:Y:S04]  /*76dc0*/  @P3 LDG.E.U16 R24, desc[UR6][R2.64] ;  /* 0x0000000602183981 */ /* 0x000ee8000c1e1500 */
[----:B------:R-:W3:Y:S04]  /*76dd0*/  @P3 LDG.E.U16 R9, desc[UR6][R88.64] ;  /* 0x0000000658093981 */ /* 0x000ee8000c1e1500 */
[----:B------:R-:W3:Y:S04]  /*76de0*/  @P3 LDG.E.U16 R8, desc[UR6][R20.64] ;  /* 0x0000000614083981 */ /* 0x000ee8000c1e1500 */
[----:B----4-:R-:W-:Y:S04]  /*76df0*/  @P4 STL [R1+0x2d40], R45 ;  /* 0x002d402d01004387 */ /* 0x010fe80000100800 */
[----:B------:R-:W-:Y:S04]  /*76e00*/  @P4 STL [R1+0x2d44], R44 ;  /* 0x002d442c01004387 */ /* 0x000fe80000100800 */
[----:B------:R-:W-:Y:S04]  /*76e10*/  @P4 STL [R1+0x2d48], R53 ;  /* 0x002d483501004387 */ /* 0x000fe80000100800 */
[----:B------:R-:W-:Y:S04]  /*76e20*/  @P4 STL [R1+0x2d4c], R52 ;  /* 0x002d4c3401004387 */ /* 0x000fe80000100800 */
[----:B------:R-:W4:Y:S04]  /*76e30*/  LDL.LU.64 R90, [R1+0x5400] ;  /* 0x00540000015a7983 */ /* 0x000f280000300a00 */
[----:B------:R-:W4:Y:S04]  /*76e40*/  LDL.LU.64 R18, [R1+0x53f8] ;  /* 0x0053f80001127983 */ /* 0x000f280000300a00 */
[----:B------:R-:W4:Y:S04]  /*76e50*/  LDL.LU.64 R32, [R1+0x53f0] ;  /* 0x0053f00001207983 */ /* 0x000f280000300a00 */
[----:B------:R-:W4:Y:S04]  /*76e60*/  LDL.LU.64 R86, [R1+0x53e8] ;  /* 0x0053e80001567983 */ /* 0x000f280000300a00 */
[----:B------:R-:W-:Y:S01]  /*76e70*/  @P5 STL [R1+0x2d30], R40 ;  /* 0x002d302801005387 */ /* 0x000fe20000100800 */
[----:B------:R-:W-:-:S03]  /*76e80*/  ISETP.GT.AND P4, PT, R93, 0x97, PT ;  /* 0x000000975d00780c */ /* 0x000fc60003f84270 */
[----:B------:R-:W-:Y:S04]  /*76e90*/  @P5 STL [R1+0x2d34], R41 ;  /* 0x002d342901005387 */ /* 0x000fe80000100800 */
[----:B------:R-:W-:Y:S04]  /*76ea0*/  @P5 STL [R1+0x2d38], R43 ;  /* 0x002d382b01005387 */ /* 0x000fe80000100800 */
[----:B------:R-:W-:Y:S01]  /*76eb0*/  @P5 STL [R1+0x2d3c], R42 ;  /* 0x002d3c2a01005387 */ /* 0x000fe20000100800 */
[----:B------:R-:W-:-:S03]  /*76ec0*/  LOP3.LUT R7, R7, R6, RZ, 0x3c, !PT ;  /* 0x0000000607077212 */ /* 0x000fc600078e3cff */
[----:B------:R-:W4:Y:S04]  /*76ed0*/  LDL.LU.64 R20, [R1+0x53e0] ;  /* 0x0053e00001147983 */ /* 0x000f280000300a00 */
[----:B------:R-:W4:Y:S01]  /*76ee0*/  LDL.LU.64 R88, [R1+0x53d8] ;  /* 0x0053d80001587983 */ /* 0x000f220000300a00 */
[----:B------:R-:W-:-:S03]  /*76ef0*/  ISETP.GT.AND P5, PT, R93, 0x98, PT ;  /* 0x000000985d00780c */ /* 0x000fc60003fa4270 */
[----:B------:R-:W4:Y:S04]  /*76f00*/  LDL.LU.64 R2, [R1+0x53d0] ;  /* 0x0053d00001027983 */ /* 0x000f280000300a00 */
[----:B------:R-:W4:Y:S01]  /*76f10*/  LDL.LU.64 R34, [R1+0x53c8] ;  /* 0x0053c80001227983 */ /* 0x000f220000300a00 */
[----:B------:R-:W-:-:S03]  /*76f20*/  LOP3.LUT R6, R7, R6, RZ, 0x3c, !PT ;  /* 0x0000000607067212 */ /* 0x000fc600078e3cff */
[----:B------:R-:W4:Y:S01]  /*76f30*/  @P4 LDG.E.U16 R0, desc[UR6][R22.64] ;  /* 0x0000000616004981 */ /* 0x000f22000c1e1500 */
[----:B------:R-:W-:-:S03]  /*76f40*/  LOP3.LUT R7, R7, R6, RZ, 0x3c, !PT ;  /* 0x0000000607077212 */ /* 0x000fc600078e3cff */
[----:B------:R-:W4:Y:S04]  /*76f50*/  @P4 LDG.E.U16 R82, desc[UR6][R36.64] ;  /* 0x0000000624524981 */ /* 0x000f28000c1e1500 */
[----:B------:R-:W4:Y:S04]  /*76f60*/  @P4 LDG.E.U16 R5, desc[UR6][R6.64] ;  /* 0x0000000606054981 */ /* 0x000f28000c1e1500 */
[----:B------:R-:W4:Y:S04]  /*76f70*/  @P5 LDG.E.U16 R54, desc[UR6][R12.64] ;  /* 0x000000060c365981 */ /* 0x000f28000c1e1500 */
[----:B--2---:R-:W2:Y:S04]  /*76f80*/  @P5 LDG.E.U16 R55, desc[UR6][R84.64] ;  /* 0x0000000654375981 */ /* 0x004ea8000c1e1500 */
[----:B---3--:R-:W-:Y:S04]  /*76f90*/  @P3 STL [R1+0x2d20], R25 ;  /* 0x002d201901003387 */ /* 0x008fe80000100800 */
[----:B------:R-:W-:Y:S04]  /*76fa0*/  @P3 STL [R1+0x2d24], R24 ;  /* 0x002d241801003387 */ /* 0x000fe80000100800 */
[----:B------:R0:W-:Y:S04]  /*76fb0*/  @P3 STL [R1+0x2d28], R9 ;  /* 0x002d280901003387 */ /* 0x0001e80000100800 */
[----:B------:R1:W-:Y:S04]  /*76fc0*/  @P3 STL [R1+0x2d2c], R8 ;  /* 0x002d2c0801003387 */ /* 0x0003e80000100800 */
[----:B----4-:R-:W3:Y:S04]  /*76fd0*/  @P5 LDG.E.U16 R49, desc[UR6][R90.64] ;  /* 0x000000065a315981 */ /* 0x010ee8000c1e1500 */
[----:B------:R-:W4:Y:S01]  /*76fe0*/  @P5 LDG.E.U16 R48, desc[UR6][R18.64] ;  /* 0x0000000612305981 */ /* 0x000f22000c1e1500 */
[----:B0-----:R-:W-:-:S02]  /*76ff0*/  IMAD.MOV.U32 R9, RZ, RZ, R38 ;  /* 0x000000ffff097224 */ /* 0x001fc400078e0026 */
[----:B-1----:R-:W-:-:S05]  /*77000*/  IMAD.MOV.U32 R8, RZ, RZ, R39 ;  /* 0x000000ffff087224 */ /* 0x002fca00078e0027 */
[----:B------:R-:W2:Y:S04]  /*77010*/  @P4 LDG.E.U16 R4, desc[UR6][R8.64] ;  /* 0x0000000608044981 */ /* 0x000ea8000c1e1500 */
[----:B------:R-:W-:Y:S04]  /*77020*/  STL.64 [R1+0x13f0], R8 ;  /* 0x0013f00801007387 */ /* 0x000fe80000100a00 */
[----:B------:R0:W-:Y:S04]  /*77030*/  STL.64 [R1+0x13e8], R6 ;  /* 0x0013e80601007387 */ /* 0x0001e80000100a00 */
[----:B------:R-:W3:Y:S04]  /*77040*/  LDL.LU.64 R36, [R1+0x53c0] ;  /* 0x0053c00001247983 */ /* 0x000ee80000300a00 */
[----:B------:R-:W3:Y:S04]  /*77050*/  LDL.LU.64 R22, [R1+0x53b8] ;  /* 0x0053b80001167983 */ /* 0x000ee80000300a00 */
[----:B------:R-:W-:Y:S04]  /*77060*/  @P4 STL [R1+0x2d10], R0 ;  /* 0x002d100001004387 */ /* 0x000fe80000100800 */
[----:B------:R-:W-:Y:S04]  /*77070*/  @P4 STL [R1+0x2d14], R82 ;  /* 0x002d145201004387 */ /* 0x000fe80000100800 */
[----:B------:R-:W-:Y:S01]  /*77080*/  @P4 STL [R1+0x2d18], R5 ;  /* 0x002d180501004387 */ /* 0x000fe20000100800 */
[----:B------:R-:W-:-:S13]  /*77090*/  ISETP.GT.AND P3, PT, R93, 0x99, PT ;  /* 0x000000995d00780c */ /* 0x000fda0003f64270 */
[----:B------:R-:W4:Y:S04]  /*770a0*/  @P3 LDG.E.U16 R81, desc[UR6][R32.64] ;  /* 0x0000000620513981 */ /* 0x000f28000c1e1500 */
[----:B--2---:R1:W-:Y:S04]  /*770b0*/  @P4 STL [R1+0x2d1c], R4 ;  /* 0x002d1c0401004387 */ /* 0x0043e80000100800 */
[----:B------:R-:W2:Y:S04]  /*770c0*/  LDL.LU.64 R84, [R1+0x53b0] ;  /* 0x0053b00001547983 */ /* 0x000ea80000300a00 */
        /* <DEDUP_REMOVED lines=8> */
[----:B------:R-:W2:Y:S04]  /*77150*/  LDL.LU.64 R90, [R1+0x53a8] ;  /* 0x0053a800015a7983 */ /* 0x000ea80000300a00 */
[----:B---3--:R-:W-:Y:S04]  /*77160*/  STL [R1+0x4c6c], R49 ;  /* 0x004c6c3101007387 */ /* 0x008fe80000100800 */
[----:B------:R-:W3:Y:S04]  /*77170*/  LDL.LU.64 R18, [R1+0x53a0] ;  /* 0x0053a00001127983 */ /* 0x000ee80000300a00 */
        /* <DEDUP_REMOVED lines=8> */
[----:B------:R-:W2:Y:S04]  /*77200*/  LDL.64 R12, [R1+0x1370] ;  /* 0x00137000010c7983 */ /* 0x000ea80000100a00 */
[----:B------:R-:W2:Y:S04]  /*77210*/  LDL R82, [R1+0x2cdc] ;  /* 0x002cdc0001527983 */ /* 0x000ea80000100800 */
[----:B------:R-:W2:Y:S04]  /*77220*/  LDL R0, [R1+0x2cd8] ;  /* 0x002cd80001007983 */ /* 0x000ea80000100800 */
[----:B----4-:R-:W-:Y:S04]  /*77230*/  STL [R1+0x4c70], R48 ;  /* 0x004c703001007387 */ /* 0x010fe80000100800 */
[----:B------:R-:W-:Y:S04]  /*77240*/  STL.64 [R1+0x4c88], R48 ;  /* 0x004c883001007387 */ /* 0x000fe80000100a00 */
[----:B------:R-:W-:Y:S04]  /*77250*/  STL.64 [R1+0x4cf8], R48 ;  /* 0x004cf83001007387 */ /* 0x000fe80000100a00 */
[----:B------:R-:W-:Y:S04]  /*77260*/  STL.64 [R1+0x4d38], R48 ;  /* 0x004d383001007387 */ /* 0x000fe80000100a00 */
[----:B------:R-:W-:Y:S04]  /*77270*/  STL.64 [R1+0x4d80], R48 ;  /* 0x004d803001007387 */ /* 0x000fe80000100a00 */
[----:B------:R-:W-:Y:S04]  /*77280*/  STL.64 [R1+0x4dc8], R48 ;  /* 0x004dc83001007387 */ /* 0x000fe80000100a00 */
[----:B------:R-:W-:Y:S04]  /*77290*/  STL.64 [R1+0x4df8], R48 ;  /* 0x004df83001007387 */ /* 0x000fe80000100a00 */
[----:B------:R-:W-:Y:S04]  /*772a0*/  STL.64 [R1+0x5040], R48 ;  /* 0x0050403001007387 */ /* 0x000fe80000100a00 */
[----:B------:R-:W4:Y:S01]  /*772b0*/  LDL.LU.64 R32, [R1+0x5398] ;  /* 0x0053980001207983 */ /* 0x000f220000300a00 */
[----:B------:R-:W-:-:S03]  /*772c0*/  ISETP.GT.AND P4, PT, R93, 0x9a, PT ;  /* 0x0000009a5d00780c */ /* 0x000fc60003f84270 */
[----:B---3--:R-:W3:Y:S04]  /*772d0*/  @P3 LDG.E.U16 R18, desc[UR6][R86.64] ;  /* 0x0000000656123981 */ /* 0x008ee8000c1e1500 */
[----:B------:R-:W3:Y:S01]  /*772e0*/  @P3 LDG.E.U16 R19, desc[UR6][R20.64] ;  /* 0x0000000614133981 */ /* 0x000ee2000c1e1500 */
[----:B--2---:R-:W-:-:S04]  /*772f0*/  LOP3.LUT R7, R7, R6, RZ, 0x3c, !PT ;  /* 0x0000000607077212 */ /* 0x004fc800078e3cff */
[C---:B------:R-:W-:Y:S01]  /*77300*/  LOP3.LUT R6, R7.reuse, R6, RZ, 0x3c, !PT ;  /* 0x0000000607067212 */ /* 0x040fe200078e3cff */
[----:B------:R-:W-:Y:S02]  /*77310*/  IMAD.MOV.U32 R8, RZ, RZ, R25 ;  /* 0x000000ffff087224 */ /* 0x000fe400078e0019 */
[----:B------:R-:W-:Y:S01]  /*77320*/  IMAD.MOV.U32 R9, RZ, RZ, R24 ;  /* 0x000000ffff097224 */ /* 0x000fe200078e0018 */
[----:B------:R-:W2:Y:S01]  /*77330*/  @P4 LDG.E.U16 R5, desc[UR6][R34.64] ;  /* 0x0000000622054981 */ /* 0x000ea2000c1e1500 */
[----:B------:R-:W-:-:S03]  /*77340*/  LOP3.LUT R7, R7, R6, RZ, 0x3c, !PT ;  /* 0x0000000607077212 */ /* 0x000fc600078e3cff */
[----:B------:R-:W2:Y:S04]  /*77350*/  @P4 LDG.E.U16 R4, desc[UR6][R2.64] ;  /* 0x0000000602044981 */ /* 0x000ea8000c1e1500 */
[----:B------:R-:W2:Y:S04]  /*77360*/  @P4 LDG.E.U16 R38, desc[UR6][R8.64] ;  /* 0x0000000608264981 */ /* 0x000ea8000c1e1500 */
[----:B------:R-:W2:Y:S04]  /*77370*/  @P4 LDG.E.U16 R39, desc[UR6][R6.64] ;  /* 0x0000000606274981 */ /* 0x000ea8000c1e1500 */
[----:B----4-:R-:W4:Y:S04]  /*77380*/  @P3 LDG.E.U16 R32, desc[UR6][R88.64] ;  /* 0x0000000658203981 */ /* 0x010f28000c1e1500 */
[----:B------:R-:W-:Y:S04]  /*77390*/  STL [R1+0x4c74], R81 ;  /* 0x004c745101007387 */ /* 0x000fe80000100800 */
[----:B------:R-:W-:Y:S04]  /*773a0*/  STL.64 [R1+0x4d00], R80 ;  /* 0x004d005001007387 */ /* 0x000fe80000100a00 */
[----:B------:R-:W-:Y:S04]  /*773b0*/  STL.64 [R1+0x4d68], R80 ;  /* 0x004d685001007387 */ /* 0x000fe80000100a00 */
[----:B------:R-:W-:Y:S04]  /*773c0*/  STL.64 [R1+0x4da0], R80 ;  /* 0x004da05001007387 */ /* 0x000fe80000100a00 */
[----:B------:R-:W-:Y:S04]  /*773d0*/  STL.64 [R1+0x4dd0], R80 ;  /* 0x004dd05001007387 */ /* 0x000fe80000100a00 */
[----:B------:R-:W-:Y:S04]  /*773e0*/  STL.64 [R1+0x4e00], R80 ;  /* 0x004e005001007387 */ /* 0x000fe80000100a00 */
[----:B------:R-:W-:Y:S01]  /*773f0*/  STL.64 [R1+0x5050], R80 ;  /* 0x0050505001007387 */ /* 0x000fe20000100a00 */
[----:B------:R-:W-:-:S03]  /*77400*/  ISETP.GT.AND P5, PT, R93, 0x9b, PT ;  /* 0x0000009b5d00780c */ /* 0x000fc60003fa4270 */
[----:B------:R-:W2:Y:S10]  /*77410*/  LDL.LU.64 R86, [R1+0x5390] ;  /* 0x0053900001567983 */ /* 0x000eb40000300a00 */
[----:B------:R-:W2:Y:S04]  /*77420*/  @P5 LDG.E.U16 R0, desc[UR6][R36.64] ;  /* 0x0000000624005981 */ /* 0x000ea8000c1e1500 */
[----:B------:R-:W2:Y:S04]  /*77430*/  @P5 LDG.E.U16 R82, desc[UR6][R12.64] ;  /* 0x000000060c525981 */ /* 0x000ea8000c1e1500 */
[----:B---3--:R-:W-:Y:S04]  /*77440*/  STL [R1+0x4c78], R18 ;  /* 0x004c781201007387 */ /* 0x008fe80000100800 */
[----:B------:R-:W3:Y:S04]  /*77450*/  LDL.LU.64 R20, [R1+0x5388] ;  /* 0x0053880001147983 */ /* 0x000ee80000300a00 */
[----:B------:R-:W-:Y:S04]  /*77460*/  STL [R1+0x4c7c], R19 ;  /* 0x004c7c1301007387 */ /* 0x000fe80000100800 */
[----:B------:R-:W3:Y:S04]  /*77470*/  LDL.LU.64 R88, [R1+0x5380] ;  /* 0x0053800001587983 */ /* 0x000ee80000300a00 */
[----:B----4-:R-:W-:Y:S04]  /*77480*/  STL [R1+0x4c80], R32 ;  /* 0x004c802001007387 */ /* 0x010fe80000100800 */
[----:B------:R0:W-:Y:S04]  /*77490*/  STL.64 [R1+0x1390], R8 ;  /* 0x0013900801007387 */ /* 0x0001e80000100a00 */
[----:B------:R-:W-:Y:S04]  /*774a0*/  STL.64 [R1+0x1388], R6 ;  /* 0x0013880601007387 */ /* 0x000fe80000100a00 */
[----:B------:R-:W4:Y:S04]  /*774b0*/  LDL.LU.64 R2, [R1+0x5378] ;  /* 0x0053780001027983 */ /* 0x000f280000300a00 */
[----:B------:R-:W3:Y:S04]  /*774c0*/  LDL.LU.64 R34, [R1+0x5370] ;  /* 0x0053700001227983 */ /* 0x000ee80000300a00 */
[----:B--2---:R-:W-:Y:S04]  /*774d0*/  @P4 STL [R1+0x2ce0], R5 ;  /* 0x002ce00501004387 */ /* 0x004fe80000100800 */
[----:B------:R-:W-:Y:S04]  /*774e0*/  @P4 STL [R1+0x2ce4], R4 ;  /* 0x002ce40401004387 */ /* 0x000fe80000100800 */
[----:B------:R-:W-:Y:S04]  /*774f0*/  @P4 STL [R1+0x2ce8], R39 ;  /* 0x002ce82701004387 */ /* 0x000fe80000100800 */
[----:B------:R1:W-:Y:S04]  /*77500*/  @P4 STL [R1+0x2cec], R38 ;  /* 0x002cec2601004387 */ /* 0x0003e80000100800 */
[----:B------:R-:W2:Y:S04]  /*77510*/  LDL.LU.64 R36, [R1+0x5368] ;  /* 0x0053680001247983 */ /* 0x000ea80000300a00 */
[----:B------:R-:W2:Y:S04]  /*77520*/  LDL R66, [R1+0x2cd0] ;  /* 0x002cd00001427983 */ /* 0x000ea80000100800 */
[----:B------:R-:W3:Y:S04]  /*77530*/  LDL R67, [R1+0x2cd4] ;  /* 0x002cd40001437983 */ /* 0x000ee80000100800 */
[----:B------:R-:W4:Y:S04]  /*77540*/  LDL R59, [R1+0x2cc0] ;  /* 0x002cc000013b7983 */ /* 0x000f280000100800 */
[----:B------:R-:W4:Y:S04]  /*77550*/  LDL R58, [R1+0x2cc4] ;  /* 0x002cc400013a7983 */ /* 0x000f280000100800 */
[----:B------:R-:W4:Y:S04]  /*77560*/  LDL R60, [R1+0x2cc8] ;  /* 0x002cc800013c7983 */ /* 0x000f280000100800 */
[----:B------:R-:W4:Y:S04]  /*77570*/  LDL R61, [R1+0x2ccc] ;  /* 0x002ccc00013d7983 */ /* 0x000f280000100800 */
[----:B------:R-:W4:Y:S04]  /*77580*/  LDL.LU R52, [R1+0x3cc0] ;  /* 0x003cc00001347983 */ /* 0x000f280000300800 */
[----:B------:R-:W4:Y:S04]  /*77590*/  LDL.LU R53, [R1+0x3cec] ;  /* 0x003cec0001357983 */ /* 0x000f280000300800 */
[----:B------:R-:W4:Y:S04]  /*775a0*/  LDL.LU R50, [R1+0x3cc4] ;  /* 0x003cc40001327983 */ /* 0x000f280000300800 */
[----:B------:R-:W4:Y:S04]  /*775b0*/  LDL.LU R51, [R1+0x3cf0] ;  /* 0x003cf00001337983 */ /* 0x000f280000300800 */
[----:B------:R-:W4:Y:S04]  /*775c0*/  LDL R40, [R1+0x2cb0] ;  /* 0x002cb00001287983 */ /* 0x000f280000100800 */
[----:B------:R-:W4:Y:S04]  /*775d0*/  LDL.64 R42, [R1+0x12d8] ;  /* 0x0012d800012a7983 */ /* 0x000f280000100a00 */
[----:B------:R-:W4:Y:S04]  /*775e0*/  LDL R41, [R1+0x2cb4] ;  /* 0x002cb40001297983 */ /* 0x000f280000100800 */
[----:B------:R-:W4:Y:S04]  /*775f0*/  LDL R45, [R1+0x2cb8] ;  /* 0x002cb800012d7983 */ /* 0x000f280000100800 */
[----:B------:R-:W4:Y:S01]  /*77600*/  LDL R44, [R1+0x2cbc] ;  /* 0x002cbc00012c7983 */ /* 0x000f220000100800 */
[----:B------:R-:W-:-:S03]  /*77610*/  ISETP.GT.AND P3, PT, R93, 0x9c, PT ;  /* 0x0000009c5d00780c */ /* 0x000fc60003f64270 */
[----:B0-----:R-:W4:Y:S04]  /*77620*/  LDL R8, [R1+0x2cac] ;  /* 0x002cac0001087983 */ /* 0x001f280000100800 */
[----:B------:R-:W4:Y:S04]  /*77630*/  LDL R9, [R1+0x2ca8] ;  /* 0x002ca80001097983 */ /* 0x000f280000100800 */
[----:B------:R-:W4:Y:S04]  /*77640*/  LDL R24, [R1+0x2ca4] ;  /* 0x002ca40001187983 */ /* 0x000f280000100800 */
[----:B------:R-:W4:Y:S04]  /*77650*/  LDL R25, [R1+0x2ca0] ;  /* 0x002ca00001197983 */ /* 0x000f280000100800 */
[----:B-1----:R-:W4:Y:S04]  /*77660*/  LDL R38, [R1+0x2c9c] ;  /* 0x002c9c0001267983 */ /* 0x002f280000100800 */
[----:B------:R-:W4:Y:S04]  /*77670*/  LDL R5, [R1+0x2c98] ;  /* 0x002c980001057983 */ /* 0x000f280000100800 */
[----:B------:R-:W4:Y:S04]  /*77680*/  LDL.64 R6, [R1+0x11d8] ;  /* 0x0011d80001067983 */ /* 0x000f280000100a00 */
[----:B------:R-:W4:Y:S04]  /*77690*/  LDL R12, [R1+0x2c94] ;  /* 0x002c9400010c7983 */ /* 0x000f280000100800 */
[----:B------:R-:W4:Y:S04]  /*776a0*/  LDL R39, [R1+0x2c90] ;  /* 0x002c900001277983 */ /* 0x000f280000100800 */
[----:B------:R-:W4:Y:S04]  /*776b0*/  LDL.LU R4, [R1+0x3cf8] ;  /* 0x003cf80001047983 */ /* 0x000f280000300800 */
[----:B------:R-:W4:Y:S04]  /*776c0*/  LDL.LU R13, [R1+0x3d24] ;  /* 0x003d2400010d7983 */ /* 0x000f280000300800 */
[----:B--2---:R-:W2:Y:S04]  /*776d0*/  @P5 LDG.E.U16 R66, desc[UR6][R84.64] ;  /* 0x0000000654425981 */ /* 0x004ea8000c1e1500 */
[----:B---3--:R-:W3:Y:S04]  /*776e0*/  @P5 LDG.E.U16 R67, desc[UR6][R22.64] ;  /* 0x0000000616435981 */ /* 0x008ee8000c1e1500 */
[----:B----4-:R-:W4:Y:S04]  /*776f0*/  @P3 LDG.E.U16 R59, desc[UR6][R88.64] ;  /* 0x00000006583b3981 */ /* 0x010f28000c1e1500 */
[----:B------:R0:W-:Y:S04]  /*77700*/  @P5 STL [R1+0x2cdc], R82 ;  /* 0x002cdc5201005387 */ /* 0x0001e80000100800 */
[----:B------:R-:W4:Y:S04]  /*77710*/  @P3 LDG.E.U16 R58, desc[UR6][R20.64] ;  /* 0x00000006143a3981 */ /* 0x000f28000c1e1500 */
[----:B------:R-:W4:Y:S04]  /*77720*/  @P3 LDG.E.U16 R60, desc[UR6][R86.64] ;  /* 0x00000006563c3981 */ /* 0x000f28000c1e1500 */
[----:B------:R-:W4:Y:S01]  /*77730*/  @P3 LDG.E.U16 R61, desc[UR6][R90.64] ;  /* 0x000000065a3d3981 */ /* 0x000f22000c1e1500 */
[----:B------:R-:W-:-:S03]  /*77740*/  ISETP.GT.AND P4, PT, R93, 0x9d, PT ;  /* 0x0000009d5d00780c */ /* 0x000fc60003f84270 */
[----:B0-----:R-:W4:Y:S04]  /*77750*/  LDL.LU R82, [R1+0x3cfc] ;  /* 0x003cfc0001527983 */ /* 0x001f280000300800 */
[----:B------:R0:W-:Y:S01]  /*77760*/  @P5 STL [R1+0x2cd8], R0 ;  /* 0x002cd80001005387 */ /* 0x0001e20000100800 */
[----:B------:R-:W-:Y:S02]  /*77770*/  IMAD.MOV.U32 R10, RZ, RZ, R53 ;  /* 0x000000ffff0a7224 */ /* 0x000fe400078e0035 */
[----:B------:R-:W-:Y:S02]  /*77780*/  IMAD.MOV.U32 R11, RZ, RZ, R52 ;  /* 0x000000ffff0b7224 */ /* 0x000fe400078e0034 */
[----:B------:R-:W-:Y:S02]  /*77790*/  IMAD.MOV.U32 R14, RZ, RZ, R51 ;  /* 0x000000ffff0e7224 */ /* 0x000fe400078e0033 */
[----:B------:R-:W-:Y:S01]  /*777a0*/  IMAD.MOV.U32 R15, RZ, RZ, R50 ;  /* 0x000000ffff0f7224 */ /* 0x000fe200078e0032 */
[----:B------:R-:W4:Y:S04]  /*777b0*/  @P4 LDG.E.U16 R40, desc[UR6][R2.64] ;  /* 0x0000000602284981 */ /* 0x000f28000c1e1500 */
[----:B------:R-:W4:Y:S04]  /*777c0*/  @P4 LDG.E.U16 R41, desc[UR6][R42.64] ;  /* 0x000000062a294981 */ /* 0x000f28000c1e1500 */
[----:B0-----:R-:W4:Y:S04]  /*777d0*/  LDL.LU R0, [R1+0x3d28] ;  /* 0x003d280001007983 */ /* 0x001f280000300800 */
[----:B------:R-:W4:Y:S04]  /*777e0*/  LDL.LU R47, [R1+0x2c8c] ;  /* 0x002c8c00012f7983 */ /* 0x000f280000300800 */
[----:B------:R-:W4:Y:S04]  /*777f0*/  LDL.LU R46, [R1+0x2c88] ;  /* 0x002c8800012e7983 */ /* 0x000f280000300800 */
[----:B------:R-:W4:Y:S04]  /*77800*/  LDL.LU R31, [R1+0x2c84] ;  /* 0x002c8400011f7983 */ /* 0x000f280000300800 */
[----:B------:R-:W4:Y:S04]  /*77810*/  LDL.LU R30, [R1+0x2c80] ;  /* 0x002c8000011e7983 */ /* 0x000f280000300800 */
[----:B------:R-:W4:Y:S04]  /*77820*/  LDL.LU.64 R22, [R1+0x5360] ;  /* 0x0053600001167983 */ /* 0x000f280000300a00 */
[----:B------:R-:W4:Y:S04]  /*77830*/  LDL.LU.64 R84, [R1+0x5358] ;  /* 0x0053580001547983 */ /* 0x000f280000300a00 */
[----:B------:R-:W4:Y:S04]  /*77840*/  @P4 LDG.E.U16 R45, desc[UR6][R10.64] ;  /* 0x000000060a2d4981 */ /* 0x000f28000c1e1500 */
[----:B------:R-:W4:Y:S04]  /*77850*/  @P4 LDG.E.U16 R44, desc[UR6][R14.64] ;  /* 0x000000060e2c4981 */ /* 0x000f28000c1e1500 */
[----:B--2---:R-:W-:Y:S04]  /*77860*/  @P5 STL [R1+0x2cd0], R66 ;  /* 0x002cd04201005387 */ /* 0x004fe80000100800 */
[----:B---3--:R-:W-:Y:S04]  /*77870*/  @P5 STL [R1+0x2cd4], R67 ;  /* 0x002cd44301005387 */ /* 0x008fe80000100800 */
[----:B------:R-:W2:Y:S04]  /*77880*/  LDL.LU.64 R90, [R1+0x5350] ;  /* 0x00535000015a7983 */ /* 0x000ea80000300a00 */
[----:B------:R-:W3:Y:S04]  /*77890*/  LDL.LU.64 R86, [R1+0x5348] ;  /* 0x0053480001567983 */ /* 0x000ee80000300a00 */
[----:B------:R-:W3:Y:S01]  /*778a0*/  LDL.LU.64 R20, [R1+0x5340] ;  /* 0x0053400001147983 */ /* 0x000ee20000300a00 */
[----:B------:R-:W-:-:S03]  /*778b0*/  ISETP.GT.AND P5, PT, R93, 0x9e, PT ;  /* 0x0000009e5d00780c */ /* 0x000fc60003fa4270 */
[----:B------:R-:W3:Y:S04]  /*778c0*/  LDL.LU.64 R88, [R1+0x5338] ;  /* 0x0053380001587983 */ /* 0x000ee80000300a00 */
[----:B----4-:R-:W-:Y:S04]  /*778d0*/  @P3 STL [R1+0x2cc0], R59 ;  /* 0x002cc03b01003387 */ /* 0x010fe80000100800 */
[----:B------:R-:W-:Y:S04]  /*778e0*/  @P3 STL [R1+0x2cc4], R58 ;  /* 0x002cc43a01003387 */ /* 0x000fe80000100800 */
[----:B------:R-:W-:Y:S04]  /*778f0*/  @P3 STL [R1+0x2cc8], R60 ;  /* 0x002cc83c01003387 */ /* 0x000fe80000100800 */
[----:B------:R-:W-:Y:S01]  /*77900*/  @P3 STL [R1+0x2ccc], R61 ;  /* 0x002ccc3d01003387 */ /* 0x000fe20000100800 */
[----:B------:R-:W-:-:S03]  /*77910*/  ISETP.GT.AND P3, PT, R93, 0x9f, PT ;  /* 0x0000009f5d00780c */ /* 0x000fc60003f64270 */
[----:B------:R-:W-:Y:S04]  /*77920*/  STL.64 [R1+0x1320], R14 ;  /* 0x0013200e01007387 */ /* 0x000fe80000100a00 */
[----:B------:R0:W-:Y:S04]  /*77930*/  STL.64 [R1+0x12f8], R10 ;  /* 0x0012f80a01007387 */ /* 0x0001e80000100a00 */
[----:B------:R-:W4:Y:S04]  /*77940*/  LDL.LU.64 R2, [R1+0x5330] ;  /* 0x0053300001027983 */ /* 0x000f280000300a00 */
[----:B------:R-:W4:Y:S04]  /*77950*/  @P5 LDG.E.U16 R9, desc[UR6][R36.64] ;  /* 0x0000000624095981 */ /* 0x000f28000c1e1500 */
[----:B------:R-:W4:Y:S04]  /*77960*/  @P5 LDG.E.U16 R8, desc[UR6][R34.64] ;  /* 0x0000000622085981 */ /* 0x000f28000c1e1500 */
[----:B------:R-:W-:Y:S04]  /*77970*/  @P4 STL [R1+0x2cb0], R40 ;  /* 0x002cb02801004387 */ /* 0x000fe80000100800 */
[----:B------:R-:W4:Y:S04]  /*77980*/  @P5 LDG.E.U16 R24, desc[UR6][R22.64] ;  /* 0x0000000616185981 */ /* 0x000f28000c1e1500 */
[----:B------:R-:W4:Y:S04]  /*77990*/  @P5 LDG.E.U16 R25, desc[UR6][R84.64] ;  /* 0x0000000654195981 */ /* 0x000f28000c1e1500 */
[----:B------:R-:W-:Y:S04]  /*779a0*/  @P4 STL [R1+0x2cb4], R41 ;  /* 0x002cb42901004387 */ /* 0x000fe80000100800 */
[----:B------:R-:W-:Y:S04]  /*779b0*/  @P4 STL [R1+0x2cb8], R45 ;  /* 0x002cb82d01004387 */ /* 0x000fe80000100800 */
[----:B------:R-:W4:Y:S04]  /*779c0*/  @P3 LDG.E.U16 R12, desc[UR6][R6.64] ;  /* 0x00000006060c3981 */ /* 0x000f28000c1e1500 */
[----:B------:R-:W-:Y:S01]  /*779d0*/  @P4 STL [R1+0x2cbc], R44 ;  /* 0x002cbc2c01004387 */ /* 0x000fe20000100800 */
[----:B------:R-:W-:Y:S01]  /*779e0*/  ISETP.GT.AND P4, PT, R93, 0xa0, PT ;  /* 0x000000a05d00780c */ /* 0x000fe20003f84270 */
[----:B0-----:R-:W-:-:S02]  /*779f0*/  IMAD.MOV.U32 R10, RZ, RZ, R0 ;  /* 0x000000ffff0a7224 */ /* 0x001fc400078e0000 */
[----:B------:R-:W-:Y:S01]  /*77a00*/  IMAD.MOV.U32 R11, RZ, RZ, R82 ;  /* 0x000000ffff0b7224 */ /* 0x000fe200078e0052 */
[----:B------:R-:W4:Y:S04]  /*77a10*/  LDL.LU.64 R34, [R1+0x5328] ;  /* 0x0053280001227983 */ /* 0x000f280000300a00 */
[----:B------:R-:W4:Y:S04]  /*77a20*/  LDL.LU.64 R36, [R1+0x5320] ;  /* 0x0053200001247983 */ /* 0x000f280000300a00 */
[----:B------:R-:W4:Y:S04]  /*77a30*/  LDL.LU.64 R22, [R1+0x5318] ;  /* 0x0053180001167983 */ /* 0x000f280000300a00 */
[----:B------:R-:W4:Y:S04]  /*77a40*/  LDL.LU.64 R84, [R1+0x5310] ;  /* 0x0053100001547983 */ /* 0x000f280000300a00 */
[----:B------:R-:W4:Y:S04]  /*77a50*/  @P4 LDG.E.U16 R47, desc[UR6][R10.64] ;  /* 0x000000060a2f4981 */ /* 0x000f28000c1e1500 */
[----:B--2---:R-:W2:Y:S04]  /*77a60*/  @P3 LDG.E.U16 R38, desc[UR6][R90.64] ;  /* 0x000000065a263981 */ /* 0x004ea8000c1e1500 */
[----:B---3--:R-:W3:Y:S04]  /*77a70*/  @P3 LDG.E.U16 R5, desc[UR6][R86.64] ;  /* 0x0000000656053981 */ /* 0x008ee8000c1e1500 */
[----:B------:R-:W2:Y:S04]  /*77a80*/  @P3 LDG.E.U16 R39, desc[UR6][R20.64] ;  /* 0x0000000614273981 */ /* 0x000ea8000c1e1500 */
[----:B------:R-:W2:Y:S04]  /*77a90*/  @P4 LDG.E.U16 R31, desc[UR6][R88.64] ;  /* 0x00000006581f4981 */ /* 0x000ea8000c1e1500 */
[----:B----4-:R-:W4:Y:S04]  /*77aa0*/  @P4 LDG.E.U16 R30, desc[UR6][R2.64] ;  /* 0x00000006021e4981 */ /* 0x010f28000c1e1500 */
[----:B------:R-:W-:Y:S04]  /*77ab0*/  @P5 STL [R1+0x2ca0], R25 ;  /* 0x002ca01901005387 */ /* 0x000fe80000100800 */
[----:B------:R0:W-:Y:S04]  /*77ac0*/  @P5 STL [R1+0x2ca4], R24 ;  /* 0x002ca41801005387 */ /* 0x0001e80000100800 */
[----:B------:R1:W-:Y:S04]  /*77ad0*/  @P5 STL [R1+0x2ca8], R9 ;  /* 0x002ca80901005387 */ /* 0x0003e80000100800 */
[----:B------:R0:W-:Y:S04]  /*77ae0*/  @P5 STL [R1+0x2cac], R8 ;  /* 0x002cac0801005387 */ /* 0x0001e80000100800 */
[----:B------:R-:W4:Y:S04]  /*77af0*/  LDL.LU.64 R90, [R1+0x5308] ;  /* 0x00530800015a7983 */ /* 0x000f280000300a00 */
[----:B------:R-:W4:Y:S04]  /*77b00*/  LDL.LU.64 R86, [R1+0x5300] ;  /* 0x0053000001567983 */ /* 0x000f280000300a00 */
[----:B0-----:R-:W4:Y:S01]  /*77b10*/  LDL.64 R24, [R1+0x10a0] ;  /* 0x0010a00001187983 */ /* 0x001f220000100a00 */
[----:B-1----:R-:W-:Y:S01]  /*77b20*/  MOV R9, R4 ;  /* 0x0000000400097202 */ /* 0x002fe20000000f00 */
[----:B------:R-:W-:Y:S01]  /*77b30*/  IMAD.MOV.U32 R8, RZ, RZ, R13 ;  /* 0x000000ffff087224 */ /* 0x000fe200078e000d */
[----:B------:R-:W-:-:S04]  /*77b40*/  ISETP.GT.AND P5, PT, R93, 0xa1, PT ;  /* 0x000000a15d00780c */ /* 0x000fc80003fa4270 */
[----:B------:R-:W4:Y:S09]  /*77b50*/  @P4 LDG.E.U16 R46, desc[UR6][R8.64] ;  /* 0x00000006082e4981 */ /* 0x000f32000c1e1500 */
[----:B------:R-:W4:Y:S04]  /*77b60*/  @P5 LDG.E.U16 R33, desc[UR6][R34.64] ;  /* 0x0000000622215981 */ /* 0x000f28000c1e1500 */
[----:B---3--:R0:W-:Y:S04]  /*77b70*/  @P3 STL [R1+0x2c98], R5 ;  /* 0x002c980501003387 */ /* 0x0081e80000100800 */
[----:B0-----:R-:W3:Y:S04]  /*77b80*/  LDL R5, [R1+0x2c6c] ;  /* 0x002c6c0001057983 */ /* 0x001ee80000100800 */
[----:B------:R0:W-:Y:S04]  /*77b90*/  @P3 STL [R1+0x2c94], R12 ;  /* 0x002c940c01003387 */ /* 0x0001e80000100800 */
[----:B0-----:R-:W3:Y:S04]  /*77ba0*/  LDL R12, [R1+0x2c68] ;  /* 0x002c6800010c7983 */ /* 0x001ee80000100800 */
[----:B------:R-:W3:Y:S04]  /*77bb0*/  LDL.LU.64 R20, [R1+0x52f8] ;  /* 0x0052f80001147983 */ /* 0x000ee80000300a00 */
[----:B--2---:R-:W-:Y:S04]  /*77bc0*/  @P3 STL [R1+0x2c90], R39 ;  /* 0x002c902701003387 */ /* 0x004fe80000100800 */
[----:B------:R0:W-:Y:S04]  /*77bd0*/  @P3 STL [R1+0x2c9c], R38 ;  /* 0x002c9c2601003387 */ /* 0x0001e80000100800 */
[----:B------:R-:W2:Y:S04]  /*77be0*/  LDL R6, [R1+0x2c64] ;  /* 0x002c640001067983 */ /* 0x000ea80000100800 */
[----:B------:R-:W2:Y:S04]  /*77bf0*/  LDL R7, [R1+0x2c60] ;  /* 0x002c600001077983 */ /* 0x000ea80000100800 */
[----:B------:R-:W-:Y:S04]  /*77c00*/  STL.64 [R1+0x1178], R8 ;  /* 0x0011780801007387 */ /* 0x000fe80000100a00 */
[----:B------:R1:W-:Y:S04]  /*77c10*/  STL.64 [R1+0x11a0], R10 ;  /* 0x0011a00a01007387 */ /* 0x0003e80000100a00 */
[----:B0-----:R-:W2:Y:S04]  /*77c20*/  LDL.LU R38, [R1+0x3d30] ;  /* 0x003d300001267983 */ /* 0x001ea80000300800 */
[----:B------:R-:W1:Y:S04]  /*77c30*/  LDL.LU R13, [R1+0x3d5c] ;  /* 0x003d5c00010d7983 */ /* 0x000e680000300800 */
[----:B------:R-:W-:Y:S04]  /*77c40*/  STL [R1+0x4c84], R47 ;  /* 0x004c842f01007387 */ /* 0x000fe80000100800 */
[----:B------:R-:W2:Y:S01]  /*77c50*/  LDL.LU.64 R88, [R1+0x52f0] ;  /* 0x0052f00001587983 */ /* 0x000ea20000300a00 */
[----:B------:R-:W-:-:S03]  /*77c60*/  ISETP.GT.AND P3, PT, R93, 0xa2, PT ;  /* 0x000000a25d00780c */ /* 0x000fc60003f64270 */
[----:B------:R-:W2:Y:S04]  /*77c70*/  LDL.LU.64 R2, [R1+0x52e8] ;  /* 0x0052e80001027983 */ /* 0x000ea80000300a00 */
[----:B----4-:R-:W-:Y:S04]  /*77c80*/  STL.64 [R1+0x4ca8], R30 ;  /* 0x004ca81e01007387 */ /* 0x010fe80000100a00 */
[----:B------:R-:W-:Y:S04]  /*77c90*/  STL.64 [R1+0x4cd0], R30 ;  /* 0x004cd01e01007387 */ /* 0x000fe80000100a00 */
[----:B------:R-:W-:Y:S04]  /*77ca0*/  STL.64 [R1+0x4d18], R30 ;  /* 0x004d181e01007387 */ /* 0x000fe80000100a00 */
[----:B------:R-:W-:Y:S04]  /*77cb0*/  STL.64 [R1+0x4d58], R30 ;  /* 0x004d581e01007387 */ /* 0x000fe80000100a00 */
[----:B------:R-:W4:Y:S04]  /*77cc0*/  LDL.LU.64 R34, [R1+0x52e0] ;  /* 0x0052e00001227983 */ /* 0x000f280000300a00 */
[----:B---3--:R-:W3:Y:S04]  /*77cd0*/  @P3 LDG.E.U16 R5, desc[UR6][R24.64] ;  /* 0x0000000618053981 */ /* 0x008ee8000c1e1500 */
[----:B------:R-:W3:Y:S04]  /*77ce0*/  @P3 LDG.E.U16 R12, desc[UR6][R90.64] ;  /* 0x000000065a0c3981 */ /* 0x000ee8000c1e1500 */
[----:B------:R-:W3:Y:S04]  /*77cf0*/  @P5 LDG.E.U16 R20, desc[UR6][R36.64] ;  /* 0x0000000624145981 */ /* 0x000ee8000c1e1500 */
[----:B------:R-:W3:Y:S04]  /*77d00*/  @P5 LDG.E.U16 R21, desc[UR6][R22.64] ;  /* 0x0000000616155981 */ /* 0x000ee8000c1e1500 */
[----:B--2---:R-:W2:Y:S04]  /*77d10*/  @P3 LDG.E.U16 R6, desc[UR6][R86.64] ;  /* 0x0000000656063981 */ /* 0x004ea8000c1e1500 */
[----:B------:R-:W2:Y:S04]  /*77d20*/  LDL.LU.64 R36, [R1+0x52d8] ;  /* 0x0052d80001247983 */ /* 0x000ea80000300a00 */
[----:B------:R-:W2:Y:S04]  /*77d30*/  LDL.LU.64 R22, [R1+0x52d0] ;  /* 0x0052d00001167983 */ /* 0x000ea80000300a00 */
[----:B------:R-:W2:Y:S04]  /*77d40*/  LDL.LU R82, [R1+0x3d34] ;  /* 0x003d340001527983 */ /* 0x000ea80000300800 */
[----:B------:R-:W2:Y:S04]  /*77d50*/  LDL.LU R0, [R1+0x3d60] ;  /* 0x003d600001007983 */ /* 0x000ea80000300800 */
[----:B------:R-:W2:Y:S04]  /*77d60*/  @P3 LDG.E.U16 R7, desc[UR6][R88.64] ;  /* 0x0000000658073981 */ /* 0x000ea8000c1e1500 */
[----:B----4-:R-:W4:Y:S01]  /*77d70*/  @P5 LDG.E.U16 R34, desc[UR6][R84.64] ;  /* 0x0000000654225981 */ /* 0x010f22000c1e1500 */
[----:B-1----:R-:W-:-:S02]  /*77d80*/  IMAD.MOV.U32 R10, RZ, RZ, R13 ;  /* 0x000000ffff0a7224 */ /* 0x002fc400078e000d */
[----:B------:R-:W-:Y:S01]  /*77d90*/  IMAD.MOV.U32 R11, RZ, RZ, R38 ;  /* 0x000000ffff0b7224 */ /* 0x000fe200078e0026 */
[----:B---3--:R-:W-:Y:S04]  /*77da0*/  STL.64 [R1+0x4ce0], R20 ;  /* 0x004ce01401007387 */ /* 0x008fe80000100a00 */
[----:B------:R-:W-:Y:S04]  /*77db0*/  STL.64 [R1+0x4d20], R20 ;  /* 0x004d201401007387 */ /* 0x000fe80000100a00 */
[----:B------:R-:W-:Y:S04]  /*77dc0*/  STL.64 [R1+0x4d60], R20 ;  /* 0x004d601401007387 */ /* 0x000fe80000100a00 */
[----:B------:R-:W-:Y:S04]  /*77dd0*/  STL.64 [R1+0x4d88], R20 ;  /* 0x004d881401007387 */ /* 0x000fe80000100a00 */
[----:B------:R-:W3:Y:S04]  /*77de0*/  LDL.LU.64 R84, [R1+0x52c8] ;  /* 0x0052c80001547983 */ /* 0x000ee80000300a00 */
[----:B------:R-:W3:Y:S04]  /*77df0*/  LDL.LU.64 R90, [R1+0x52c0] ;  /* 0x0052c000015a7983 */ /* 0x000ee80000300a00 */
[----:B------:R-:W3:Y:S04]  /*77e00*/  LDL R39, [R1+0x2c5c] ;  /* 0x002c5c0001277983 */ /* 0x000ee80000100800 */
[----:B------:R-:W4:Y:S04]  /*77e10*/  LDL R4, [R1+0x2c58] ;  /* 0x002c580001047983 */ /* 0x000f280000100800 */
[----:B------:R0:W-:Y:S04]  /*77e20*/  @P3 STL [R1+0x2c6c], R5 ;  /* 0x002c6c0501003387 */ /* 0x0001e80000100800 */
[----:B0-----:R-:W4:Y:S04]  /*77e30*/  LDL R5, [R1+0x2c54] ;  /* 0x002c540001057983 */ /* 0x001f280000100800 */
[----:B------:R0:W-:Y:S04]  /*77e40*/  @P3 STL [R1+0x2c68], R12 ;  /* 0x002c680c01003387 */ /* 0x0001e80000100800 */
[----:B0-----:R-:W4:Y:S04]  /*77e50*/  LDL R12, [R1+0x2c50] ;  /* 0x002c5000010c7983 */ /* 0x001f280000100800 */
[----:B------:R-:W4:Y:S04]  /*77e60*/  LDL.LU.64 R86, [R1+0x52b8] ;  /* 0x0052b80001567983 */ /* 0x000f280000300a00 */
[----:B------:R-:W4:Y:S04]  /*77e70*/  LDL.LU.64 R88, [R1+0x52b0] ;  /* 0x0052b00001587983 */ /* 0x000f280000300a00 */
[----:B--2---:R-:W-:Y:S04]  /*77e80*/  @P3 STL [R1+0x2c60], R7 ;  /* 0x002c600701003387 */ /* 0x004fe80000100800 */
[----:B------:R0:W-:Y:S04]  /*77e90*/  @P3 STL [R1+0x2c64], R6 ;  /* 0x002c640601003387 */ /* 0x0001e80000100800 */
[----:B------:R-:W2:Y:S04]  /*77ea0*/  LDL R52, [R1+0x2c4c] ;  /* 0x002c4c0001347983 */ /* 0x000ea80000100800 */
[----:B------:R-:W2:Y:S04]  /*77eb0*/  LDL.64 R58, [R1+0xf78] ;  /* 0x000f7800013a7983 */ /* 0x000ea80000100a00 */
[----:B------:R-:W2:Y:S04]  /*77ec0*/  LDL R53, [R1+0x2c48] ;  /* 0x002c480001357983 */ /* 0x000ea80000100800 */
[----:B------:R-:W-:Y:S04]  /*77ed0*/  STL.64 [R1+0xff8], R10 ;  /* 0x000ff80a01007387 */ /* 0x000fe80000100a00 */
[----:B------:R-:W2:Y:S04]  /*77ee0*/  LDL R51, [R1+0x2c40] ;  /* 0x002c400001337983 */ /* 0x000ea80000100800 */
[----:B------:R-:W2:Y:S01]  /*77ef0*/  LDL R50, [R1+0x2c44] ;  /* 0x002c440001327983 */ /* 0x000ea20000100800 */
[----:B------:R-:W-:-:S03]  /*77f00*/  ISETP.GT.AND P4, PT, R93, 0xa3, PT ;  /* 0x000000a35d00780c */ /* 0x000fc60003f84270 */
[----:B------:R-:W2:Y:S04]  /*77f10*/  LDL R44, [R1+0x2c3c] ;  /* 0x002c3c00012c7983 */ /* 0x000ea80000100800 */
[----:B------:R-:W2:Y:S04]  /*77f20*/  LDL R45, [R1+0x2c38] ;  /* 0x002c3800012d7983 */ /* 0x000ea80000100800 */
[----:B------:R-:W2:Y:S04]  /*77f30*/  LDL R8, [R1+0x2c34] ;  /* 0x002c340001087983 */ /* 0x000ea80000100800 */
[----:B------:R-:W2:Y:S04]  /*77f40*/  LDL.64 R42, [R1+0xeb8] ;  /* 0x000eb800012a7983 */ /* 0x000ea80000100a00 */
[----:B------:R-:W2:Y:S04]  /*77f50*/  LDL R9, [R1+0x2c30] ;  /* 0x002c300001097983 */ /* 0x000ea80000100800 */
[----:B0-----:R-:W2:Y:S01]  /*77f60*/  LDL.LU R6, [R1+0x3d68] ;  /* 0x003d680001067983 */ /* 0x001ea20000300800 */
[----:B------:R-:W-:-:S02]  /*77f70*/  IMAD.MOV.U32 R14, RZ, RZ, R0 ;  /* 0x000000ffff0e7224 */ /* 0x000fc400078e0000 */
[----:B------:R-:W-:Y:S01]  /*77f80*/  IMAD.MOV.U32 R15, RZ, RZ, R82 ;  /* 0x000000ffff0f7224 */ /* 0x000fe200078e0052 */
[----:B------:R-:W2:Y:S04]  /*77f90*/  LDL.LU R7, [R1+0x3d94] ;  /* 0x003d940001077983 */ /* 0x000ea80000300800 */
[----:B------:R-:W2:Y:S01]  /*77fa0*/  LDL.LU R24, [R1+0x3d6c] ;  /* 0x003d6c0001187983 */ /* 0x000ea20000300800 */
[----:B------:R-:W-:-:S03]  /*77fb0*/  ISETP.GT.AND P5, PT, R93, 0xa4, PT ;  /* 0x000000a45d00780c */ /* 0x000fc60003fa4270 */
[----:B------:R-:W2:Y:S04]  /*77fc0*/  LDL.LU R25, [R1+0x3d98] ;  /* 0x003d980001197983 */ /* 0x000ea80000300800 */
[----:B------:R-:W2:Y:S04]  /*77fd0*/  LDL R41, [R1+0x2c2c] ;  /* 0x002c2c0001297983 */ /* 0x000ea80000100800 */
[----:B------:R-:W2:Y:S04]  /*77fe0*/  LDL R13, [R1+0x2c28] ;  /* 0x002c2800010d7983 */ /* 0x000ea80000100800 */
[----:B------:R-:W2:Y:S04]  /*77ff0*/  LDL R82, [R1+0x2c24] ;  /* 0x002c240001527983 */ /* 0x000ea80000100800 */
[----:B------:R-:W-:Y:S04]  /*78000*/  STL.64 [R1+0x1020], R14 ;  /* 0x0010200e01007387 */ /* 0x000fe80000100a00 */
[----:B------:R-:W2:Y:S04]  /*78010*/  LDL R0, [R1+0x2c20] ;  /* 0x002c200001007983 */ /* 0x000ea80000100800 */
[----:B------:R-:W2:Y:S04]  /*78020*/  LDL.LU R17, [R1+0x2c0c] ;  /* 0x002c0c0001117983 */ /* 0x000ea80000300800 */
[----:B------:R-:W2:Y:S04]  /*78030*/  LDL.LU R16, [R1+0x2c08] ;  /* 0x002c080001107983 */ /* 0x000ea80000300800 */
[----:B------:R-:W2:Y:S04]  /*78040*/  LDL.LU R29, [R1+0x2c04] ;  /* 0x002c0400011d7983 */ /* 0x000ea80000300800 */
[----:B------:R-:W2:Y:S04]  /*78050*/  LDL.LU R28, [R1+0x2c00] ;  /* 0x002c0000011c7983 */ /* 0x000ea80000300800 */
[----:B---3--:R-:W3:Y:S04]  /*78060*/  @P4 LDG.E.U16 R39, desc[UR6][R14.64] ;  /* 0x000000060e274981 */ /* 0x008ee8000c1e1500 */
[----:B----4-:R-:W4:Y:S04]  /*78070*/  @P4 LDG.E.U16 R4, desc[UR6][R10.64] ;  /* 0x000000060a044981 */ /* 0x010f28000c1e1500 */
[----:B------:R-:W4:Y:S04]  /*78080*/  @P4 LDG.E.U16 R5, desc[UR6][R2.64] ;  /* 0x0000000602054981 */ /* 0x000f28000c1e1500 */
[----:B------:R-:W4:Y:S04]  /*78090*/  LDL.LU.64 R2, [R1+0x52a8] ;  /* 0x0052a80001027983 */ /* 0x000f280000300a00 */
[----:B------:R-:W4:Y:S04]  /*780a0*/  @P4 LDG.E.U16 R12, desc[UR6][R36.64] ;  /* 0x00000006240c4981 */ /* 0x000f28000c1e1500 */
[----:B--2---:R-:W2:Y:S04]  /*780b0*/  @P5 LDG.E.U16 R52, desc[UR6][R22.64] ;  /* 0x0000000616345981 */ /* 0x004ea8000c1e1500 */
[----:B------:R-:W2:Y:S04]  /*780c0*/  @P5 LDG.E.U16 R53, desc[UR6][R58.64] ;  /* 0x000000063a355981 */ /* 0x000ea8000c1e1500 */
[----:B------:R-:W2:Y:S04]  /*780d0*/  @P5 LDG.E.U16 R51, desc[UR6][R90.64] ;  /* 0x000000065a335981 */ /* 0x000ea8000c1e1500 */
[----:B------:R-:W2:Y:S01]  /*780e0*/  @P5 LDG.E.U16 R50, desc[UR6][R84.64] ;  /* 0x0000000654325981 */ /* 0x000ea2000c1e1500 */
[----:B------:R-:W-:-:S03]  /*780f0*/  ISETP.GT.AND P3, PT, R93, 0xa5, PT ;  /* 0x000000a55d00780c */ /* 0x000fc60003f64270 */
[----:B------:R-:W2:Y:S04]  /*78100*/  LDL.LU.64 R36, [R1+0x52a0] ;  /* 0x0052a00001247983 */ /* 0x000ea80000300a00 */
[----:B------:R-:W2:Y:S04]  /*78110*/  LDL R40, [R1+0x2c1c] ;  /* 0x002c1c0001287983 */ /* 0x000ea80000100800 */
[----:B------:R-:W2:Y:S04]  /*78120*/  LDL R38, [R1+0x2c18] ;  /* 0x002c180001267983 */ /* 0x000ea80000100800 */
[----:B------:R-:W2:Y:S04]  /*78130*/  @P3 LDG.E.U16 R9, desc[UR6][R42.64] ;  /* 0x000000062a093981 */ /* 0x000ea8000c1e1500 */
[----:B------:R-:W2:Y:S04]  /*78140*/  @P3 LDG.E.U16 R45, desc[UR6][R88.64] ;  /* 0x00000006582d3981 */ /* 0x000ea8000c1e1500 */
[----:B------:R-:W2:Y:S04]  /*78150*/  @P3 LDG.E.U16 R44, desc[UR6][R86.64] ;  /* 0x00000006562c3981 */ /* 0x000ea8000c1e1500 */
[----:B---3--:R0:W-:Y:S04]  /*78160*/  @P4 STL [R1+0x2c5c], R39 ;  /* 0x002c5c2701004387 */ /* 0x0081e80000100800 */
[----:B0-----:R-:W3:Y:S04]  /*78170*/  LDL R39, [R1+0x2c14] ;  /* 0x002c140001277983 */ /* 0x001ee80000100800 */
[----:B----4-:R-:W4:Y:S04]  /*78180*/  @P3 LDG.E.U16 R8, desc[UR6][R2.64] ;  /* 0x0000000602083981 */ /* 0x010f28000c1e1500 */
[----:B------:R0:W-:Y:S04]  /*78190*/  @P4 STL [R1+0x2c50], R12 ;  /* 0x002c500c01004387 */ /* 0x0001e80000100800 */
[----:B0-----:R-:W3:Y:S04]  /*781a0*/  LDL R12, [R1+0x2c10] ;  /* 0x002c1000010c7983 */ /* 0x001ee80000100800 */
[----:B------:R-:W-:Y:S04]  /*781b0*/  @P4 STL [R1+0x2c54], R5 ;  /* 0x002c540501004387 */ /* 0x000fe80000100800 */
[----:B------:R0:W-:Y:S04]  /*781c0*/  @P4 STL [R1+0x2c58], R4 ;  /* 0x002c580401004387 */ /* 0x0001e80000100800 */
[----:B0-----:R-:W3:Y:S04]  /*781d0*/  LDL.64 R4, [R1+0xe18] ;  /* 0x000e180001047983 */ /* 0x001ee80000100a00 */
[----:B------:R-:W3:Y:S04]  /*781e0*/  LDL.LU.64 R22, [R1+0x5298] ;  /* 0x0052980001167983 */ /* 0x000ee80000300a00 */
[----:B------:R-:W3:Y:S04]  /*781f0*/  LDL.LU.64 R84, [R1+0x5290] ;  /* 0x0052900001547983 */ /* 0x000ee80000300a00 */
[----:B------:R-:W3:Y:S04]  /*78200*/  LDL.LU.64 R90, [R1+0x5288] ;  /* 0x00528800015a7983 */ /* 0x000ee80000300a00 */
[----:B--2---:R-:W-:Y:S04]  /*78210*/  @P5 STL [R1+0x2c40], R51 ;  /* 0x002c403301005387 */ /* 0x004fe80000100800 */
[----:B------:R-:W-:Y:S04]  /*78220*/  @P5 STL [R1+0x2c44], R50 ;  /* 0x002c443201005387 */ /* 0x000fe80000100800 */
[----:B------:R-:W-:Y:S04]  /*78230*/  @P5 STL [R1+0x2c48], R53 ;  /* 0x002c483501005387 */ /* 0x000fe80000100800 */
[----:B------:R-:W-:Y:S04]  /*78240*/  @P5 STL [R1+0x2c4c], R52 ;  /* 0x002c4c3401005387 */ /* 0x000fe80000100800 */
[----:B------:R-:W2:Y:S04]  /*78250*/  LDL.LU.64 R86, [R1+0x5280] ;  /* 0x0052800001567983 */ /* 0x000ea80000300a00 */
[----:B------:R-:W2:Y:S04]  /*78260*/  LDL.LU.64 R88, [R1+0x5278] ;  /* 0x0052780001587983 */ /* 0x000ea80000300a00 */
[----:B------:R-:W2:Y:S01]  /*78270*/  LDL.LU.64 R2, [R1+0x5270] ;  /* 0x0052700001027983 */ /* 0x000ea20000300a00 */
[----:B------:R-:W-:-:S02]  /*78280*/  ISETP.GT.AND P4, PT, R93, 0xa6, PT ;  /* 0x000000a65d00780c */ /* 0x000fc40003f84270 */
[----:B------:R-:W-:-:S04]  /*78290*/  LOP3.LUT R7, R7, R6, RZ, 0x3c, !PT ;  /* 0x0000000607077212 */ /* 0x000fc800078e3cff */
[----:B------:R-:W-:Y:S02]  /*782a0*/  LOP3.LUT R6, R7, R6, RZ, 0x3c, !PT ;  /* 0x0000000607067212 */ /* 0x000fe400078e3cff */
[----:B------:R-:W-:Y:S02]  /*782b0*/  ISETP.GT.AND P5, PT, R93, 0xa7, PT ;  /* 0x000000a75d00780c */ /* 0x000fe40003fa4270 */
[----:B------:R-:W-:Y:S01]  /*782c0*/  LOP3.LUT R7, R7, R6, RZ, 0x3c, !PT ;  /* 0x0000000607077212 */ /* 0x000fe200078e3cff */
[----:B------:R-:W-:Y:S01]  /*782d0*/  @P3 STL [R1+0x2c30], R9 ;  /* 0x002c300901003387 */ /* 0x000fe20000100800 */
[----:B------:R-:W-:Y:S02]  /*782e0*/  IMAD.MOV.U32 R10, RZ, RZ, R25 ;  /* 0x000000ffff0a7224 */ /* 0x000fe400078e0019 */
[----:B------:R-:W-:Y:S01]  /*782f0*/  IMAD.MOV.U32 R11, RZ, RZ, R24 ;  /* 0x000000ffff0b7224 */ /* 0x000fe200078e0018 */
[----:B------:R-:W2:Y:S04]  /*78300*/  @P4 LDG.E.U16 R82, desc[UR6][R36.64] ;  /* 0x0000000624524981 */ /* 0x000ea8000c1e1500 */
[----:B------:R-:W2:Y:S04]  /*78310*/  @P4 LDG.E.U16 R13, desc[UR6][R6.64] ;  /* 0x00000006060d4981 */ /* 0x000ea8000c1e1500 */
[----:B------:R0:W2:Y:S04]  /*78320*/  @P4 LDG.E.U16 R41, desc[UR6][R10.64] ;  /* 0x000000060a294981 */ /* 0x0000a8000c1e1500 */
[----:B----4-:R1:W-:Y:S04]  /*78330*/  @P3 STL [R1+0x2c34], R8 ;  /* 0x002c340801003387 */ /* 0x0103e80000100800 */
[----:B------:R-:W-:Y:S04]  /*78340*/  @P3 STL [R1+0x2c38], R45 ;  /* 0x002c382d01003387 */ /* 0x000fe80000100800 */
[----:B------:R-:W-:Y:S01]  /*78350*/  @P3 STL [R1+0x2c3c], R44 ;  /* 0x002c3c2c01003387 */ /* 0x000fe20000100800 */
[----:B------:R-:W-:-:S03]  /*78360*/  ISETP.GT.AND P3, PT, R93, 0xa8, PT ;  /* 0x000000a85d00780c */ /* 0x000fc60003f64270 */
[----:B-1----:R-:W4:Y:S04]  /*78370*/  LDL.LU R8, [R1+0x3da0] ;  /* 0x003da00001087983 */ /* 0x002f280000300800 */
[----:B------:R-:W4:Y:S04]  /*78380*/  LDL.LU R9, [R1+0x3dcc] ;  /* 0x003dcc0001097983 */ /* 0x000f280000300800 */
[----:B------:R1:W-:Y:S04]  /*78390*/  STL.64 [R1+0xe80], R6 ;  /* 0x000e800601007387 */ /* 0x0003e80000100a00 */
[----:B------:R-:W-:Y:S04]  /*783a0*/  STL.64 [R1+0xea0], R10 ;  /* 0x000ea00a01007387 */ /* 0x000fe80000100a00 */
[----:B------:R-:W0:Y:S04]  /*783b0*/  LDL.LU R24, [R1+0x3da4] ;  /* 0x003da40001187983 */ /* 0x000e280000300800 */
[----:B------:R-:W4:Y:S04]  /*783c0*/  LDL.LU R25, [R1+0x3dd0] ;  /* 0x003dd00001197983 */ /* 0x000f280000300800 */
[----:B------:R-:W4:Y:S04]  /*783d0*/  LDL.LU.64 R36, [R1+0x5268] ;  /* 0x0052680001247983 */ /* 0x000f280000300a00 */
[----:B---3--:R-:W3:Y:S04]  /*783e0*/  @P3 LDG.E.U16 R17, desc[UR6][R4.64] ;  /* 0x0000000604113981 */ /* 0x008ee8000c1e1500 */
[----:B------:R-:W3:Y:S04]  /*783f0*/  @P4 LDG.E.U16 R0, desc[UR6][R22.64] ;  /* 0x0000000616004981 */ /* 0x000ee8000c1e1500 */
[----:B------:R-:W3:Y:S04]  /*78400*/  @P5 LDG.E.U16 R38, desc[UR6][R90.64] ;  /* 0x000000065a265981 */ /* 0x000ee8000c1e1500 */
[----:B------:R-:W3:Y:S04]  /*78410*/  @P5 LDG.E.U16 R40, desc[UR6][R84.64] ;  /* 0x0000000654285981 */ /* 0x000ee8000c1e1500 */
[----:B--2---:R-:W2:Y:S04]  /*78420*/  @P5 LDG.E.U16 R39, desc[UR6][R86.64] ;  /* 0x0000000656275981 */ /* 0x004ea8000c1e1500 */
[----:B------:R-:W2:Y:S04]  /*78430*/  @P5 LDG.E.U16 R12, desc[UR6][R88.64] ;  /* 0x00000006580c5981 */ /* 0x000ea8000c1e1500 */
[----:B------:R-:W2:Y:S04]  /*78440*/  LDL.LU.64 R22, [R1+0x5260] ;  /* 0x0052600001167983 */ /* 0x000ea80000300a00 */
[----:B------:R-:W2:Y:S04]  /*78450*/  @P3 LDG.E.U16 R16, desc[UR6][R2.64] ;  /* 0x0000000602103981 */ /* 0x000ea8000c1e1500 */
[----:B-1----:R-:W2:Y:S04]  /*78460*/  LDL.64 R6, [R1+0xd98] ;  /* 0x000d980001067983 */ /* 0x002ea80000100a00 */
[----:B------:R1:W-:Y:S04]  /*78470*/  @P4 STL [R1+0x2c28], R13 ;  /* 0x002c280d01004387 */ /* 0x0003e80000100800 */
[----:B-1----:R-:W2:Y:S04]  /*78480*/  LDL R13, [R1+0x2bec] ;  /* 0x002bec00010d7983 */ /* 0x002ea80000100800 */
[----:B------:R1:W-:Y:S04]  /*78490*/  @P4 STL [R1+0x2c24], R82 ;  /* 0x002c245201004387 */ /* 0x0003e80000100800 */
[----:B-1----:R-:W2:Y:S01]  /*784a0*/  LDL R82, [R1+0x2be8] ;  /* 0x002be80001527983 */ /* 0x002ea20000100800 */
[----:B0-----:R-:W-:-:S02]  /*784b0*/  IMAD.MOV.U32 R11, RZ, RZ, R24 ;  /* 0x000000ffff0b7224 */ /* 0x001fc400078e0018 */
[----:B----4-:R-:W-:Y:S01]  /*784c0*/  IMAD.MOV.U32 R10, RZ, RZ, R25 ;  /* 0x000000ffff0a7224 */ /* 0x010fe200078e0019 */
[----:B------:R-:W4:Y:S04]  /*784d0*/  @P3 LDG.E.U16 R29, desc[UR6][R36.64] ;  /* 0x00000006241d3981 */ /* 0x000f28000c1e1500 */
[----:B---3--:R0:W-:Y:S04]  /*784e0*/  @P4 STL [R1+0x2c20], R0 ;  /* 0x002c200001004387 */ /* 0x0081e80000100800 */
[----:B--2---:R-:W4:Y:S04]  /*784f0*/  @P3 LDG.E.U16 R28, desc[UR6][R22.64] ;  /* 0x00000006161c3981 */ /* 0x004f28000c1e1500 */
[----:B0-----:R-:W2:Y:S04]  /*78500*/  LDL R0, [R1+0x2be4] ;  /* 0x002be40001007983 */ /* 0x001ea80000100800 */
[----:B------:R-:W-:Y:S01]  /*78510*/  @P4 STL [R1+0x2c2c], R41 ;  /* 0x002c2c2901004387 */ /* 0x000fe20000100800 */
[----:B------:R-:W-:-:S03]  /*78520*/  ISETP.GT.AND P4, PT, R93, 0xa9, PT ;  /* 0x000000a95d00780c */ /* 0x000fc60003f84270 */
[----:B------:R-:W3:Y:S04]  /*78530*/  LDL.LU.64 R84, [R1+0x5258] ;  /* 0x0052580001547983 */ /* 0x000ee80000300a00 */
[----:B------:R-:W2:Y:S04]  /*78540*/  LDL.LU.64 R90, [R1+0x5250] ;  /* 0x00525000015a7983 */ /* 0x000ea80000300a00 */
[----:B------:R-:W2:Y:S04]  /*78550*/  LDL.LU.64 R86, [R1+0x5248] ;  /* 0x0052480001567983 */ /* 0x000ea80000300a00 */
[----:B------:R-:W3:Y:S04]  /*78560*/  LDL.LU.64 R88, [R1+0x5240] ;  /* 0x0052400001587983 */ /* 0x000ee80000300a00 */
[----:B------:R0:W-:Y:S04]  /*78570*/  @P5 STL [R1+0x2c10], R12 ;  /* 0x002c100c01005387 */ /* 0x0001e80000100800 */
[----:B------:R-:W-:Y:S04]  /*78580*/  @P5 STL [R1+0x2c14], R39 ;  /* 0x002c142701005387 */ /* 0x000fe80000100800 */
[----:B------:R1:W-:Y:S04]  /*78590*/  @P5 STL [R1+0x2c18], R38 ;  /* 0x002c182601005387 */ /* 0x0003e80000100800 */
[----:B------:R-:W-:Y:S04]  /*785a0*/  @P5 STL [R1+0x2c1c], R40 ;  /* 0x002c1c2801005387 */ /* 0x000fe80000100800 */
[----:B------:R-:W3:Y:S04]  /*785b0*/  LDL.LU.64 R2, [R1+0x5238] ;  /* 0x0052380001027983 */ /* 0x000ee80000300a00 */
[----:B------:R-:W3:Y:S04]  /*785c0*/  LDL R4, [R1+0x2be0] ;  /* 0x002be00001047983 */ /* 0x000ee80000100800 */
[----:B------:R-:W3:Y:S04]  /*785d0*/  LDL R5, [R1+0x2bdc] ;  /* 0x002bdc0001057983 */ /* 0x000ee80000100800 */
[----:B------:R-:W3:Y:S04]  /*785e0*/  @P4 LDG.E.U16 R35, desc[UR6][R10.64] ;  /* 0x000000060a234981 */ /* 0x000ee8000c1e1500 */
[----:B0-----:R-:W3:Y:S04]  /*785f0*/  LDL R12, [R1+0x2bd8] ;  /* 0x002bd800010c7983 */ /* 0x001ee80000100800 */
[----:B-1----:R-:W3:Y:S04]  /*78600*/  LDL.64 R38, [R1+0xd80] ;  /* 0x000d800001267983 */ /* 0x002ee80000100a00 */
[----:B------:R-:W-:Y:S04]  /*78610*/  STL.64 [R1+0x4cf0], R16 ;  /* 0x004cf01001007387 */ /* 0x000fe80000100a00 */
[----:B------:R-:W-:Y:S04]  /*78620*/  STL.64 [R1+0x4d30], R16 ;  /* 0x004d301001007387 */ /* 0x000fe80000100a00 */
[----:B------:R-:W-:Y:S04]  /*78630*/  STL.64 [R1+0x4d70], R16 ;  /* 0x004d701001007387 */ /* 0x000fe80000100a00 */
[----:B------:R-:W3:Y:S04]  /*78640*/  LDL.LU.64 R36, [R1+0x5230] ;  /* 0x0052300001247983 */ /* 0x000ee80000300a00 */
[----:B------:R-:W3:Y:S01]  /*78650*/  LDL.LU.64 R22, [R1+0x5228] ;  /* 0x0052280001167983 */ /* 0x000ee20000300a00 */
[----:B------:R-:W-:-:S02]  /*78660*/  ISETP.GT.AND P5, PT, R93, 0xaa, PT ;  /* 0x000000aa5d00780c */ /* 0x000fc40003fa4270 */
[----:B------:R-:W-:-:S04]  /*78670*/  LOP3.LUT R9, R9, R8, RZ, 0x3c, !PT ;  /* 0x0000000809097212 */ /* 0x000fc800078e3cff */
[----:B------:R-:W-:-:S04]  /*78680*/  LOP3.LUT R8, R9, R8, RZ, 0x3c, !PT ;  /* 0x0000000809087212 */ /* 0x000fc800078e3cff */
[----:B------:R-:W-:-:S03]  /*78690*/  LOP3.LUT R9, R9, R8, RZ, 0x3c, !PT ;  /* 0x0000000809097212 */ /* 0x000fc600078e3cff */
[----:B------:R-:W3:Y:S04]  /*786a0*/  @P5 LDG.E.U16 R13, desc[UR6][R6.64] ;  /* 0x00000006060d5981 */ /* 0x000ee8000c1e1500 */
[----:B----4-:R-:W-:Y:S04]  /*786b0*/  STL.64 [R1+0x4d10], R28 ;  /* 0x004d101c01007387 */ /* 0x010fe80000100a00 */
[----:B------:R-:W-:Y:S04]  /*786c0*/  STL.64 [R1+0x4d50], R28 ;  /* 0x004d501c01007387 */ /* 0x000fe80000100a00 */
[----:B------:R-:W-:Y:S04]  /*786d0*/  STL.64 [R1+0x4d90], R28 ;  /* 0x004d901c01007387 */ /* 0x000fe80000100a00 */
[----:B--2---:R-:W2:Y:S04]  /*786e0*/  @P5 LDG.E.U16 R82, desc[UR6][R86.64] ;  /* 0x0000000656525981 */ /* 0x004ea8000c1e1500 */
[----:B---3--:R-:W3:Y:S04]  /*786f0*/  @P5 LDG.E.U16 R0, desc[UR6][R88.64] ;  /* 0x0000000658005981 */ /* 0x008ee8000c1e1500 */
[----:B------:R-:W-:Y:S04]  /*78700*/  STL.64 [R1+0xdb8], R10 ;  /* 0x000db80a01007387 */ /* 0x000fe80000100a00 */
[----:B------:R-:W-:Y:S04]  /*78710*/  STL.64 [R1+0x4d40], R34 ;  /* 0x004d402201007387 */ /* 0x000fe80000100a00 */
[----:B------:R0:W-:Y:S04]  /*78720*/  STL.64 [R1+0xdb0], R8 ;  /* 0x000db00801007387 */ /* 0x0001e80000100a00 */
[----:B------:R-:W4:Y:S04]  /*78730*/  @P5 LDG.E.U16 R4, desc[UR6][R38.64] ;  /* 0x0000000626045981 */ /* 0x000f28000c1e1500 */
[----:B------:R-:W4:Y:S04]  /*78740*/  @P4 LDG.E.U16 R36, desc[UR6][R90.64] ;  /* 0x000000065a244981 */ /* 0x000f28000c1e1500 */
[----:B------:R-:W4:Y:S04]  /*78750*/  @P4 LDG.E.U16 R23, desc[UR6][R84.64] ;  /* 0x0000000654174981 */ /* 0x000f28000c1e1500 */
[----:B------:R1:W4:Y:S04]  /*78760*/  @P4 LDG.E.U16 R22, desc[UR6][R8.64] ;  /* 0x0000000608164981 */ /* 0x000328000c1e1500 */
[----:B------:R-:W4:Y:S04]  /*78770*/  LDL.LU.64 R84, [R1+0x5220] ;  /* 0x0052200001547983 */ /* 0x000f280000300a00 */
[----:B------:R-:W4:Y:S04]  /*78780*/  LDL.LU.64 R90, [R1+0x5218] ;  /* 0x00521800015a7983 */ /* 0x000f280000300a00 */
[----:B------:R-:W4:Y:S04]  /*78790*/  LDL.LU.64 R86, [R1+0x5210] ;  /* 0x0052100001567983 */ /* 0x000f280000300a00 */
[----:B------:R-:W4:Y:S04]  /*787a0*/  LDL.LU.64 R88, [R1+0x5208] ;  /* 0x0052080001587983 */ /* 0x000f280000300a00 */
[----:B------:R-:W4:Y:S04]  /*787b0*/  LDL R58, [R1+0x2bd4] ;  /* 0x002bd400013a7983 */ /* 0x000f280000100800 */
[----:B------:R-:W4:Y:S04]  /*787c0*/  LDL.64 R60, [R1+0xd60] ;  /* 0x000d6000013c7983 */ /* 0x000f280000100a00 */
[----:B------:R-:W4:Y:S04]  /*787d0*/  LDL R59, [R1+0x2bd0] ;  /* 0x002bd000013b7983 */ /* 0x000f280000100800 */
[----:B0-----:R-:W1:Y:S04]  /*787e0*/  LDL.LU R8, [R1+0x3dd8] ;  /* 0x003dd80001087983 */ /* 0x001e680000300800 */
[----:B------:R-:W1:Y:S01]  /*787f0*/  LDL.LU R9, [R1+0x3e04] ;  /* 0x003e040001097983 */ /* 0x000e620000300800 */
[----:B------:R-:W-:-:S03]  /*78800*/  ISETP.GT.AND P3, PT, R93, 0xab, PT ;  /* 0x000000ab5d00780c */ /* 0x000fc60003f64270 */
[----:B------:R-:W4:Y:S04]  /*78810*/  LDL.LU R50, [R1+0x3ddc] ;  /* 0x003ddc0001327983 */ /* 0x000f280000300800 */
[----:B------:R-:W4:Y:S04]  /*78820*/  LDL.LU R40, [R1+0x3e08] ;  /* 0x003e080001287983 */ /* 0x000f280000300800 */
[----:B------:R0:W-:Y:S04]  /*78830*/  @P5 STL [R1+0x2bec], R13 ;  /* 0x002bec0d01005387 */ /* 0x0001e80000100800 */
[----:B0-----:R-:W4:Y:S04]  /*78840*/  LDL R13, [R1+0x2bcc] ;  /* 0x002bcc00010d7983 */ /* 0x001f280000100800 */
[----:B------:R-:W4:Y:S04]  /*78850*/  @P3 LDG.E.U16 R5, desc[UR6][R2.64] ;  /* 0x0000000602053981 */ /* 0x000f28000c1e1500 */
[----:B--2---:R0:W-:Y:S04]  /*78860*/  @P5 STL [R1+0x2be8], R82 ;  /* 0x002be85201005387 */ /* 0x0041e80000100800 */
[----:B0-----:R-:W2:Y:S04]  /*78870*/  LDL R82, [R1+0x2bc8] ;  /* 0x002bc80001527983 */ /* 0x001ea80000100800 */
[----:B---3--:R0:W-:Y:S04]  /*78880*/  @P5 STL [R1+0x2be4], R0 ;  /* 0x002be40001005387 */ /* 0x0081e80000100800 */
[----:B0-----:R-:W3:Y:S04]  /*78890*/  LDL R0, [R1+0x2bc4] ;  /* 0x002bc40001007983 */ /* 0x001ee80000100800 */
[----:B----4-:R0:W-:Y:S04]  /*788a0*/  @P5 STL [R1+0x2be0], R4 ;  /* 0x002be00401005387 */ /* 0x0101e80000100800 */
[----:B------:R-:W4:Y:S04]  /*788b0*/  LDL.LU.64 R2, [R1+0x5200] ;  /* 0x0052000001027983 */ /* 0x000f280000300a00 */
[----:B------:R-:W4:Y:S01]  /*788c0*/  @P3 LDG.E.U16 R12, desc[UR6][R84.64] ;  /* 0x00000006540c3981 */ /* 0x000f22000c1e1500 */
[----:B------:R-:W-:-:S03]  /*788d0*/  ISETP.GT.AND P4, PT, R93, 0xac, PT ;  /* 0x000000ac5d00780c */ /* 0x000fc60003f84270 */
[----:B------:R-:W4:Y:S04]  /*788e0*/  @P3 LDG.E.U16 R58, desc[UR6][R90.64] ;  /* 0x000000065a3a3981 */ /* 0x000f28000c1e1500 */
[----:B------:R-:W4:Y:S04]  /*788f0*/  @P3 LDG.E.U16 R59, desc[UR6][R60.64] ;  /* 0x000000063c3b3981 */ /* 0x000f28000c1e1500 */
[----:B------:R-:W4:Y:S04]  /*78900*/  LDL.LU.64 R84, [R1+0x51f8] ;  /* 0x0051f80001547983 */ /* 0x000f280000300a00 */
[----:B------:R-:W4:Y:S04]  /*78910*/  LDL R38, [R1+0x2bc0] ;  /* 0x002bc00001267983 */ /* 0x000f280000100800 */
[----:B------:R-:W4:Y:S01]  /*78920*/  LDL R39, [R1+0x2bbc] ;  /* 0x002bbc0001277983 */ /* 0x000f220000100800 */
[----:B-1----:R-:W-:Y:S01]  /*78930*/  LOP3.LUT R9, R9, R8, RZ, 0x3c, !PT ;  /* 0x0000000809097212 */ /* 0x002fe200078e3cff */
[----:B------:R-:W-:-:S02]  /*78940*/  IMAD.MOV.U32 R10, RZ, RZ, R40 ;  /* 0x000000ffff0a7224 */ /* 0x000fc400078e0028 */
[----:B------:R-:W-:Y:S01]  /*78950*/  IMAD.MOV.U32 R11, RZ, RZ, R50 ;  /* 0x000000ffff0b7224 */ /* 0x000fe200078e0032 */
[----:B------:R-:W-:Y:S02]  /*78960*/  ISETP.GT.AND P5, PT, R93, 0xad, PT ;  /* 0x000000ad5d00780c */ /* 0x000fe40003fa4270 */
[C---:B------:R-:W-:Y:S01]  /*78970*/  LOP3.LUT R8, R9.reuse, R8, RZ, 0x3c, !PT ;  /* 0x0000000809087212 */ /* 0x040fe200078e3cff */
[----:B------:R-:W4:Y:S04]  /*78980*/  LDL.64 R52, [R1+0xd30] ;  /* 0x000d300001347983 */ /* 0x000f280000100a00 */
[----:B------:R-:W4:Y:S04]  /*78990*/  LDL R51, [R1+0x2bb8] ;  /* 0x002bb80001337983 */ /* 0x000f280000100800 */
[----:B------:R-:W4:Y:S01]  /*789a0*/  @P4 LDG.E.U16 R13, desc[UR6][R10.64] ;  /* 0x000000060a0d4981 */ /* 0x000f22000c1e1500 */
[----:B------:R-:W-:-:S03]  /*789b0*/  LOP3.LUT R9, R9, R8, RZ, 0x3c, !PT ;  /* 0x0000000809097212 */ /* 0x000fc600078e3cff */
[----:B------:R-:W4:Y:S04]  /*789c0*/  LDL R44, [R1+0x2bb4] ;  /* 0x002bb400012c7983 */ /* 0x000f280000100800 */
[----:B------:R-:W4:Y:S04]  /*789d0*/  LDL R45, [R1+0x2bb0] ;  /* 0x002bb000012d7983 */ /* 0x000f280000100800 */
[----:B------:R-:W4:Y:S04]  /*789e0*/  LDL R41, [R1+0x2bac] ;  /* 0x002bac0001297983 */ /* 0x000f280000100800 */
[----:B------:R-:W4:Y:S04]  /*789f0*/  LDL.64 R42, [R1+0xce8] ;  /* 0x000ce800012a7983 */ /* 0x000f280000100a00 */
[----:B------:R-:W4:Y:S04]  /*78a00*/  LDL R24, [R1+0x2ba8] ;  /* 0x002ba80001187983 */ /* 0x000f280000100800 */
[----:B------:R-:W4:Y:S04]  /*78a10*/  LDL R25, [R1+0x2ba4] ;  /* 0x002ba40001197983 */ /* 0x000f280000100800 */
[----:B------:R-:W4:Y:S04]  /*78a20*/  LDL R6, [R1+0x2ba0] ;  /* 0x002ba00001067983 */ /* 0x000f280000100800 */
[----:B------:R-:W4:Y:S04]  /*78a30*/  LDL.LU R7, [R1+0x3e10] ;  /* 0x003e100001077983 */ /* 0x000f280000300800 */
[----:B0-----:R-:W4:Y:S04]  /*78a40*/  LDL.LU R4, [R1+0x3e3c] ;  /* 0x003e3c0001047983 */ /* 0x001f280000300800 */
[----:B------:R0:W-:Y:S04]  /*78a50*/  @P3 STL [R1+0x2bdc], R5 ;  /* 0x002bdc0501003387 */ /* 0x0001e80000100800 */
[----:B0-----:R-:W4:Y:S04]  /*78a60*/  LDL.LU R5, [R1+0x3e14] ;  /* 0x003e140001057983 */ /* 0x001f280000300800 */
[----:B--2---:R-:W2:Y:S04]  /*78a70*/  @P4 LDG.E.U16 R82, desc[UR6][R8.64] ;  /* 0x0000000608524981 */ /* 0x004ea8000c1e1500 */
[----:B---3--:R-:W3:Y:S04]  /*78a80*/  @P4 LDG.E.U16 R0, desc[UR6][R86.64] ;  /* 0x0000000656004981 */ /* 0x008ee8000c1e1500 */
[----:B----4-:R-:W4:Y:S04]  /*78a90*/  @P4 LDG.E.U16 R38, desc[UR6][R88.64] ;  /* 0x0000000658264981 */ /* 0x010f28000c1e1500 */
[----:B------:R-:W4:Y:S04]  /*78aa0*/  @P5 LDG.E.U16 R39, desc[UR6][R2.64] ;  /* 0x0000000602275981 */ /* 0x000f28000c1e1500 */
[----:B------:R0:W-:Y:S04]  /*78ab0*/  @P3 STL [R1+0x2bd8], R12 ;  /* 0x002bd80c01003387 */ /* 0x0001e80000100800 */
        /* <DEDUP_REMOVED lines=8> */
[----:B------:R-:W-:Y:S04]  /*78b40*/  @P3 STL [R1+0x2bd0], R59 ;  /* 0x002bd03b01003387 */ /* 0x000fe80000100800 */
[----:B------:R-:W-:Y:S04]  /*78b50*/  @P3 STL [R1+0x2bd4], R58 ;  /* 0x002bd43a01003387 */ /* 0x000fe80000100800 */
[----:B------:R-:W-:Y:S04]  /*78b60*/  STL.64 [R1+0xd58], R10 ;  /* 0x000d580a01007387 */ /* 0x000fe80000100a00 */
[----:B------:R0:W-:Y:S04]  /*78b70*/  STL.64 [R1+0xd50], R8 ;  /* 0x000d500801007387 */ /* 0x0001e80000100a00 */
[----:B------:R-:W4:Y:S04]  /*78b80*/  LDL.LU.64 R86, [R1+0x51e8] ;  /* 0x0051e80001567983 */ /* 0x000f280000300a00 */
[----:B--2---:R1:W-:Y:S04]  /*78b90*/  @P4 STL [R1+0x2bc8], R82 ;  /* 0x002bc85201004387 */ /* 0x0043e80000100800 */
[----:B------:R-:W2:Y:S04]  /*78ba0*/  LDL R40, [R1+0x2b98] ;  /* 0x002b980001287983 */ /* 0x000ea80000100800 */
[----:B0-----:R-:W2:Y:S04]  /*78bb0*/  LDL.64 R8, [R1+0xc80] ;  /* 0x000c800001087983 */ /* 0x001ea80000100a00 */
[----:B-1----:R-:W2:Y:S04]  /*78bc0*/  LDL R82, [R1+0x2b9c] ;  /* 0x002b9c0001527983 */ /* 0x002ea80000100800 */
[----:B------:R0:W-:Y:S04]  /*78bd0*/  @P4 STL [R1+0x2bcc], R13 ;  /* 0x002bcc0d01004387 */ /* 0x0001e80000100800 */
[----:B0-----:R-:W2:Y:S04]  /*78be0*/  LDL R13, [R1+0x2b94] ;  /* 0x002b9400010d7983 */ /* 0x001ea80000100800 */
[----:B---3--:R0:W-:Y:S04]  /*78bf0*/  @P4 STL [R1+0x2bc4], R0 ;  /* 0x002bc40001004387 */ /* 0x0081e80000100800 */
[----:B0-----:R-:W3:Y:S04]  /*78c00*/  LDL R0, [R1+0x2b90] ;  /* 0x002b900001007983 */ /* 0x001ee80000100800 */
[----:B------:R-:W3:Y:S04]  /*78c10*/  LDL.LU.64 R88, [R1+0x51e0] ;  /* 0x0051e00001587983 */ /* 0x000ee80000300a00 */
[----:B----4-:R-:W-:Y:S04]  /*78c20*/  @P4 STL [R1+0x2bc0], R38 ;  /* 0x002bc02601004387 */ /* 0x010fe80000100800 */
[----:B------:R-:W4:Y:S04]  /*78c30*/  LDL.LU.64 R2, [R1+0x51d8] ;  /* 0x0051d80001027983 */ /* 0x000f280000300a00 */
[----:B------:R0:W-:Y:S04]  /*78c40*/  @P5 STL [R1+0x2bbc], R39 ;  /* 0x002bbc2701005387 */ /* 0x0001e80000100800 */
[----:B------:R-:W4:Y:S04]  /*78c50*/  @P5 LDG.E.U16 R45, desc[UR6][R90.64] ;  /* 0x000000065a2d5981 */ /* 0x000f28000c1e1500 */
[----:B0-----:R-:W4:Y:S04]  /*78c60*/  LDL.64 R38, [R1+0xc30] ;  /* 0x000c300001267983 */ /* 0x001f280000100a00 */
[----:B------:R-:W4:Y:S01]  /*78c70*/  LDL.LU.64 R84, [R1+0x51d0] ;  /* 0x0051d00001547983 */ /* 0x000f220000300a00 */
[----:B------:R-:W-:-:S02]  /*78c80*/  ISETP.GT.AND P3, PT, R93, 0xae, PT ;  /* 0x000000ae5d00780c */ /* 0x000fc40003f64270 */
[C---:B------:R-:W-:Y:S01]  /*78c90*/  ISETP.GT.AND P4, PT, R93.reuse, 0xaf, PT ;  /* 0x000000af5d00780c */ /* 0x040fe20003f84270 */
[----:B------:R-:W-:Y:S02]  /*78ca0*/  IMAD.MOV.U32 R48, RZ, RZ, R12 ;  /* 0x000000ffff307224 */ /* 0x000fe400078e000c */
[----:B------:R-:W-:Y:S02]  /*78cb0*/  IMAD.MOV.U32 R49, RZ, RZ, R5 ;  /* 0x000000ffff317224 */ /* 0x000fe400078e0005 */
[----:B------:R-:W-:Y:S02]  /*78cc0*/  IMAD.MOV.U32 R10, RZ, RZ, R4 ;  /* 0x000000ffff0a7224 */ /* 0x000fe400078e0004 */
[----:B------:R-:W-:Y:S01]  /*78cd0*/  IMAD.MOV.U32 R11, RZ, RZ, R7 ;  /* 0x000000ffff0b7224 */ /* 0x000fe200078e0007 */
[----:B------:R-:W4:Y:S04]  /*78ce0*/  LDL.LU.64 R90, [R1+0x51c8] ;  /* 0x0051c800015a7983 */ /* 0x000f280000300a00 */
[----:B------:R-:W4:Y:S04]  /*78cf0*/  @P3 LDG.E.U16 R24, desc[UR6][R42.64] ;  /* 0x000000062a183981 */ /* 0x000f28000c1e1500 */
[----:B------:R-:W4:Y:S04]  /*78d00*/  @P3 LDG.E.U16 R41, desc[UR6][R86.64] ;  /* 0x0000000656293981 */ /* 0x000f28000c1e1500 */
[----:B--2---:R-:W2:Y:S04]  /*78d10*/  @P4 LDG.E.U16 R40, desc[UR6][R10.64] ;  /* 0x000000060a284981 */ /* 0x004ea8000c1e1500 */
[----:B------:R-:W2:Y:S04]  /*78d20*/  @P4 LDG.E.U16 R82, desc[UR6][R48.64] ;  /* 0x0000000630524981 */ /* 0x000ea8000c1e1500 */
[----:B------:R-:W2:Y:S04]  /*78d30*/  @P4 LDG.E.U16 R13, desc[UR6][R8.64] ;  /* 0x00000006080d4981 */ /* 0x000ea8000c1e1500 */
[----:B---3--:R-:W3:Y:S04]  /*78d40*/  @P3 LDG.E.U16 R25, desc[UR6][R88.64] ;  /* 0x0000000658193981 */ /* 0x008ee8000c1e1500 */
[----:B----4-:R-:W4:Y:S04]  /*78d50*/  @P3 LDG.E.U16 R6, desc[UR6][R2.64] ;  /* 0x0000000602063981 */ /* 0x010f28000c1e1500 */
[----:B------:R-:W2:Y:S04]  /*78d60*/  @P4 LDG.E.U16 R0, desc[UR6][R84.64] ;  /* 0x0000000654004981 */ /* 0x000ea8000c1e1500 */
[----:B------:R-:W-:Y:S04]  /*78d70*/  @P5 STL [R1+0x2bb0], R45 ;  /* 0x002bb02d01005387 */ /* 0x000fe80000100800 */
[----:B------:R-:W-:Y:S04]  /*78d80*/  @P5 STL [R1+0x2bb4], R44 ;  /* 0x002bb42c01005387 */ /* 0x000fe80000100800 */
[----:B------:R-:W-:Y:S04]  /*78d90*/  @P5 STL [R1+0x2bb8], R51 ;  /* 0x002bb83301005387 */ /* 0x000fe80000100800 */
[----:B------:R-:W2:Y:S04]  /*78da0*/  LDL.LU.64 R86, [R1+0x51c0] ;  /* 0x0051c00001567983 */ /* 0x000ea80000300a00 */
[----:B------:R-:W2:Y:S01]  /*78db0*/  LDL.LU.64 R88, [R1+0x51b8] ;  /* 0x0051b80001587983 */ /* 0x000ea20000300a00 */
[----:B------:R-:W-:-:S13]  /*78dc0*/  ISETP.GT.AND P5, PT, R93, 0xb0, PT ;  /* 0x000000b05d00780c */ /* 0x000fda0003fa4270 */
[----:B------:R-:W2:Y:S04]  /*78dd0*/  @P5 LDG.E.U16 R15, desc[UR6][R90.64] ;  /* 0x000000065a0f5981 */ /* 0x000ea8000c1e1500 */
[----:B------:R-:W2:Y:S04]  /*78de0*/  @P5 LDG.E.U16 R27, desc[UR6][R38.64] ;  /* 0x00000006261b5981 */ /* 0x000ea8000c1e1500 */
[----:B---3--:R-:W-:Y:S04]  /*78df0*/  @P3 STL [R1+0x2ba4], R25 ;  /* 0x002ba41901003387 */ /* 0x008fe80000100800 */
[----:B------:R0:W-:Y:S04]  /*78e00*/  @P3 STL [R1+0x2ba8], R24 ;  /* 0x002ba81801003387 */ /* 0x0001e80000100800 */
[----:B0-----:R-:W3:Y:S04]  /*78e10*/  LDL.64 R24, [R1+0xbe0] ;  /* 0x000be00001187983 */ /* 0x001ee80000100a00 */
[----:B------:R-:W3:Y:S04]  /*78e20*/  LDL.LU.64 R2, [R1+0x51b0] ;  /* 0x0051b00001027983 */ /* 0x000ee80000300a00 */
[----:B----4-:R0:W-:Y:S04]  /*78e30*/  @P3 STL [R1+0x2ba0], R6 ;  /* 0x002ba00601003387 */ /* 0x0101e80000100800 */
[----:B------:R-:W-:Y:S04]  /*78e40*/  @P3 STL [R1+0x2bac], R41 ;  /* 0x002bac2901003387 */ /* 0x000fe80000100800 */
[----:B------:R-:W4:Y:S04]  /*78e50*/  LDL.LU R50, [R1+0x3e48] ;  /* 0x003e480001327983 */ /* 0x000f280000300800 */
[----:B------:R-:W4:Y:S04]  /*78e60*/  LDL.LU R51, [R1+0x3e70] ;  /* 0x003e700001337983 */ /* 0x000f280000300800 */
[----:B------:R-:W-:Y:S04]  /*78e70*/  STL.64 [R1+0xc98], R10 ;  /* 0x000c980a01007387 */ /* 0x000fe80000100a00 */
[----:B------:R-:W-:Y:S04]  /*78e80*/  STL.64 [R1+0xcb0], R48 ;  /* 0x000cb03001007387 */ /* 0x000fe80000100a00 */
[----:B------:R-:W4:Y:S04]  /*78e90*/  LDL.LU R44, [R1+0x3e4c] ;  /* 0x003e4c00012c7983 */ /* 0x000f280000300800 */
[----:B------:R-:W4:Y:S04]  /*78ea0*/  LDL.LU R45, [R1+0x3e74] ;  /* 0x003e7400012d7983 */ /* 0x000f280000300800 */
[----:B------:R-:W4:Y:S04]  /*78eb0*/  LDL R42, [R1+0x2b6c] ;  /* 0x002b6c00012a7983 */ /* 0x000f280000100800 */
[----:B------:R-:W4:Y:S04]  /*78ec0*/  LDL R43, [R1+0x2b68] ;  /* 0x002b6800012b7983 */ /* 0x000f280000100800 */
[----:B------:R-:W4:Y:S04]  /*78ed0*/  LDL R4, [R1+0x2b64] ;  /* 0x002b640001047983 */ /* 0x000f280000100800 */
[----:B0-----:R-:W4:Y:S04]  /*78ee0*/  LDL.64 R6, [R1+0xb78] ;  /* 0x000b780001067983 */ /* 0x001f280000100a00 */
[----:B------:R-:W4:Y:S04]  /*78ef0*/  LDL R5, [R1+0x2b60] ;  /* 0x002b600001057983 */ /* 0x000f280000100800 */
[----:B------:R-:W4:Y:S04]  /*78f00*/  LDL R12, [R1+0x2b5c] ;  /* 0x002b5c00010c7983 */ /* 0x000f280000100800 */
[----:B--2---:R0:W-:Y:S04]  /*78f10*/  @P4 STL [R1+0x2b9c], R82 ;  /* 0x002b9c5201004387 */ /* 0x0041e80000100800 */
[----:B------:R-:W2:Y:S04]  /*78f20*/  @P5 LDG.E.U16 R14, desc[UR6][R86.64] ;  /* 0x00000006560e5981 */ /* 0x000ea8000c1e1500 */
[----:B------:R-:W2:Y:S04]  /*78f30*/  @P5 LDG.E.U16 R26, desc[UR6][R88.64] ;  /* 0x00000006581a5981 */ /* 0x000ea8000c1e1500 */
[----:B0-----:R-:W2:Y:S04]  /*78f40*/  LDL R82, [R1+0x2b58] ;  /* 0x002b580001527983 */ /* 0x001ea80000100800 */
[----:B------:R-:W2:Y:S04]  /*78f50*/  LDL.LU.64 R84, [R1+0x51a8] ;  /* 0x0051a80001547983 */ /* 0x000ea80000300a00 */
[----:B------:R0:W-:Y:S04]  /*78f60*/  @P4 STL [R1+0x2b90], R0 ;  /* 0x002b900001004387 */ /* 0x0001e80000100800 */
[----:B------:R1:W-:Y:S04]  /*78f70*/  @P4 STL [R1+0x2b94], R13 ;  /* 0x002b940d01004387 */ /* 0x0003e80000100800 */
[----:B------:R0:W-:Y:S04]  /*78f80*/  @P4 STL [R1+0x2b98], R40 ;  /* 0x002b982801004387 */ /* 0x0001e80000100800 */
[----:B------:R-:W2:Y:S04]  /*78f90*/  LDL.LU.64 R90, [R1+0x51a0] ;  /* 0x0051a000015a7983 */ /* 0x000ea80000300a00 */
[----:B------:R-:W4:Y:S01]  /*78fa0*/  LDL.LU.64 R86, [R1+0x5198] ;  /* 0x0051980001567983 */ /* 0x000f220000300a00 */
[----:B------:R-:W-:-:S03]  /*78fb0*/  ISETP.GT.AND P3, PT, R93, 0xb1, PT ;  /* 0x000000b15d00780c */ /* 0x000fc60003f64270 */
[----:B------:R-:W4:Y:S04]  /*78fc0*/  LDL.64 R38, [R1+0xb50] ;  /* 0x000b500001267983 */ /* 0x000f280000100a00 */
[----:B0-----:R-:W4:Y:S04]  /*78fd0*/  LDL R0, [R1+0x2b50] ;  /* 0x002b500001007983 */ /* 0x001f280000100800 */
[----:B-1----:R-:W4:Y:S04]  /*78fe0*/  LDL R13, [R1+0x2b54] ;  /* 0x002b5400010d7983 */ /* 0x002f280000100800 */
[----:B------:R-:W4:Y:S04]  /*78ff0*/  LDL.LU.64 R88, [R1+0x5190] ;  /* 0x0051900001587983 */ /* 0x000f280000300a00 */
[----:B---3--:R-:W3:Y:S04]  /*79000*/  @P3 LDG.E.U16 R37, desc[UR6][R2.64] ;  /* 0x0000000602253981 */ /* 0x008ee8000c1e1500 */
[----:B------:R-:W3:Y:S04]  /*79010*/  LDL.LU.64 R2, [R1+0x5188] ;  /* 0x0051880001027983 */ /* 0x000ee80000300a00 */
[----:B--2---:R-:W2:Y:S04]  /*79020*/  @P3 LDG.E.U16 R90, desc[UR6][R84.64] ;  /* 0x00000006545a3981 */ /* 0x004ea8000c1e1500 */
[----:B------:R-:W2:Y:S04]  /*79030*/  @P3 LDG.E.U16 R91, desc[UR6][R24.64] ;  /* 0x00000006185b3981 */ /* 0x000ea8000c1e1500 */
[----:B----4-:R-:W4:Y:S04]  /*79040*/  @P3 LDG.E.U16 R92, desc[UR6][R86.64] ;  /* 0x00000006565c3981 */ /* 0x010f28000c1e1500 */
[----:B------:R-:W2:Y:S04]  /*79050*/  LDL.LU.64 R84, [R1+0x5180] ;  /* 0x0051800001547983 */ /* 0x000ea80000300a00 */
[----:B------:R-:W4:Y:S04]  /*79060*/  LDL R41, [R1+0x2b4c] ;  /* 0x002b4c0001297983 */ /* 0x000f280000100800 */
[----:B------:R-:W4:Y:S04]  /*79070*/  LDL R40, [R1+0x2b48] ;  /* 0x002b480001287983 */ /* 0x000f280000100800 */
[----:B------:R-:W4:Y:S04]  /*79080*/  LDL.64 R8, [R1+0xb30] ;  /* 0x000b300001087983 */ /* 0x000f280000100a00 */
[----:B------:R-:W4:Y:S04]  /*79090*/  LDL R24, [R1+0x2b44] ;  /* 0x002b440001187983 */ /* 0x000f280000100800 */
[----:B------:R-:W4:Y:S04]  /*790a0*/  LDL R25, [R1+0x2b40] ;  /* 0x002b400001197983 */ /* 0x000f280000100800 */
[----:B------:R-:W4:Y:S01]  /*790b0*/  LDL.LU.64 R86, [R1+0x5178] ;  /* 0x0051780001567983 */ /* 0x000f220000300a00 */
[----:B------:R-:W-:-:S02]  /*790c0*/  ISETP.GT.AND P4, PT, R93, 0xb2, PT ;  /* 0x000000b25d00780c */ /* 0x000fc40003f84270 */
[-C--:B------:R-:W-:Y:S02]  /*790d0*/  LOP3.LUT R45, R45, R44.reuse, RZ, 0x3c, !PT ;  /* 0x0000002c2d2d7212 */ /* 0x080fe400078e3cff */
[----:B------:R-:W-:Y:S02]  /*790e0*/  ISETP.GT.AND P5, PT, R93, 0xb3, PT ;  /* 0x000000b35d00780c */ /* 0x000fe40003fa4270 */
[C---:B------:R-:W-:Y:S01]  /*790f0*/  LOP3.LUT R44, R45.reuse, R44, RZ, 0x3c, !PT ;  /* 0x0000002c2d2c7212 */ /* 0x040fe200078e3cff */
[----:B------:R-:W-:Y:S02]  /*79100*/  IMAD.MOV.U32 R10, RZ, RZ, R51 ;  /* 0x000000ffff0a7224 */ /* 0x000fe400078e0033 */
[----:B------:R-:W-:Y:S01]  /*79110*/  IMAD.MOV.U32 R11, RZ, RZ, R50 ;  /* 0x000000ffff0b7224 */ /* 0x000fe200078e0032 */
[----:B------:R-:W-:-:S03]  /*79120*/  LOP3.LUT R45, R45, R44, RZ, 0x3c, !PT ;  /* 0x0000002c2d2d7212 */ /* 0x000fc600078e3cff */
[----:B------:R-:W4:Y:S04]  /*79130*/  @P4 LDG.E.U16 R5, desc[UR6][R6.64] ;  /* 0x0000000606054981 */ /* 0x000f28000c1e1500 */
[----:B------:R-:W4:Y:S04]  /*79140*/  @P4 LDG.E.U16 R4, desc[UR6][R88.64] ;  /* 0x0000000658044981 */ /* 0x000f28000c1e1500 */
[----:B------:R-:W4:Y:S04]  /*79150*/  @P4 LDG.E.U16 R43, desc[UR6][R10.64] ;  /* 0x000000060a2b4981 */ /* 0x000f28000c1e1500 */
[----:B------:R-:W4:Y:S04]  /*79160*/  @P4 LDG.E.U16 R42, desc[UR6][R44.64] ;  /* 0x000000062c2a4981 */ /* 0x000f28000c1e1500 */
[----:B------:R-:W4:Y:S04]  /*79170*/  @P5 LDG.E.U16 R13, desc[UR6][R38.64] ;  /* 0x00000006260d5981 */ /* 0x000f28000c1e1500 */
[----:B---3--:R-:W3:Y:S04]  /*79180*/  @P5 LDG.E.U16 R12, desc[UR6][R2.64] ;  /* 0x00000006020c5981 */ /* 0x008ee8000c1e1500 */
[----:B--2---:R-:W2:Y:S04]  /*79190*/  @P5 LDG.E.U16 R82, desc[UR6][R84.64] ;  /* 0x0000000654525981 */ /* 0x004ea8000c1e1500 */
[----:B----4-:R-:W4:Y:S04]  /*791a0*/  @P5 LDG.E.U16 R0, desc[UR6][R86.64] ;  /* 0x0000000656005981 */ /* 0x010f28000c1e1500 */
[----:B------:R-:W-:Y:S04]  /*791b0*/  STL.64 [R1+0xbc0], R44 ;  /* 0x000bc02c01007387 */ /* 0x000fe80000100a00 */
[----:B------:R-:W-:Y:S04]  /*791c0*/  STL.64 [R1+0xba8], R10 ;  /* 0x000ba80a01007387 */ /* 0x000fe80000100a00 */
[----:B------:R-:W3:Y:S04]  /*791d0*/  LDL.LU.64 R88, [R1+0x5170] ;  /* 0x0051700001587983 */ /* 0x000ee80000300a00 */
[----:B------:R0:W-:Y:S04]  /*791e0*/  @P4 STL [R1+0x2b60], R5 ;  /* 0x002b600501004387 */ /* 0x0001e80000100800 */
[----:B------:R-:W-:Y:S04]  /*791f0*/  @P4 STL [R1+0x2b64], R4 ;  /* 0x002b640401004387 */ /* 0x000fe80000100800 */
[----:B------:R-:W-:Y:S04]  /*79200*/  @P4 STL [R1+0x2b68], R43 ;  /* 0x002b682b01004387 */ /* 0x000fe80000100800 */
[----:B------:R-:W-:Y:S04]  /*79210*/  @P4 STL [R1+0x2b6c], R42 ;  /* 0x002b6c2a01004387 */ /* 0x000fe80000100800 */
[----:B------:R-:W4:Y:S04]  /*79220*/  LDL.LU.64 R2, [R1+0x5168] ;  /* 0x0051680001027983 */ /* 0x000f280000300a00 */
[----:B------:R-:W4:Y:S04]  /*79230*/  LDL.LU.64 R84, [R1+0x5160] ;  /* 0x0051600001547983 */ /* 0x000f280000300a00 */
[----:B------:R-:W4:Y:S04]  /*79240*/  LDL.LU R6, [R1+0x3e7c] ;  /* 0x003e7c0001067983 */ /* 0x000f280000300800 */
[----:B------:R-:W4:Y:S04]  /*79250*/  LDL.LU R7, [R1+0x3ea0] ;  /* 0x003ea00001077983 */ /* 0x000f280000300800 */
[----:B0-----:R-:W4:Y:S04]  /*79260*/  LDL.LU R5, [R1+0x3e80] ;  /* 0x003e800001057983 */ /* 0x001f280000300800 */
[----:B--2---:R0:W-:Y:S04]  /*79270*/  @P5 STL [R1+0x2b58], R82 ;  /* 0x002b585201005387 */ /* 0x0041e80000100800 */
[----:B0-----:R-:W2:Y:S04]  /*79280*/  LDL.LU R82, [R1+0x3ea4] ;  /* 0x003ea40001527983 */ /* 0x001ea80000300800 */
[----:B------:R-:W2:Y:S04]  /*79290*/  LDL.LU R11, [R1+0x2b0c] ;  /* 0x002b0c00010b7983 */ /* 0x000ea80000300800 */
[----:B------:R-:W2:Y:S04]  /*792a0*/  LDL.LU R10, [R1+0x2b08] ;  /* 0x002b0800010a7983 */ /* 0x000ea80000300800 */
[----:B------:R-:W2:Y:S04]  /*792b0*/  LDL.LU R77, [R1+0x2b04] ;  /* 0x002b0400014d7983 */ /* 0x000ea80000300800 */
[----:B------:R-:W2:Y:S04]  /*792c0*/  LDL.LU R76, [R1+0x2b00] ;  /* 0x002b0000014c7983 */ /* 0x000ea80000300800 */
[----:B------:R-:W2:Y:S04]  /*792d0*/  LDL.LU.64 R86, [R1+0x5158] ;  /* 0x0051580001567983 */ /* 0x000ea80000300a00 */
[----:B------:R-:W2:Y:S04]  /*792e0*/  LDL R38, [R1+0x2b3c] ;  /* 0x002b3c0001267983 */ /* 0x000ea80000100800 */
[----:B------:R-:W2:Y:S04]  /*792f0*/  LDL R39, [R1+0x2b38] ;  /* 0x002b380001277983 */ /* 0x000ea80000100800 */
[----:B------:R-:W2:Y:S04]  /*79300*/  LDL R4, [R1+0x2b34] ;  /* 0x002b340001047983 */ /* 0x000ea80000100800 */
[----:B------:R-:W-:Y:S04]  /*79310*/  @P5 STL [R1+0x2b54], R13 ;  /* 0x002b540d01005387 */ /* 0x000fe80000100800 */
[----:B---3--:R0:W-:Y:S04]  /*79320*/  @P5 STL [R1+0x2b5c], R12 ;  /* 0x002b5c0c01005387 */ /* 0x0081e80000100800 */
[----:B0-----:R-:W3:Y:S04]  /*79330*/  LDL.64 R12, [R1+0xb68] ;  /* 0x000b6800010c7983 */ /* 0x001ee80000100a00 */
[----:B----4-:R0:W-:Y:S04]  /*79340*/  @P5 STL [R1+0x2b50], R0 ;  /* 0x002b500001005387 */ /* 0x0101e80000100800 */
[----:B0-----:R-:W3:Y:S01]  /*79350*/  LDL R0, [R1+0x2b30] ;  /* 0x002b300001007983 */ /* 0x001ee20000100800 */
[----:B------:R-:W-:-:S02]  /*79360*/  ISETP.GT.AND P3, PT, R93, 0xb4, PT ;  /* 0x000000b45d00780c */ /* 0x000fc40003f64270 */
[----:B------:R-:W-:Y:S01]  /*79370*/  ISETP.GT.AND P4, PT, R93, 0xb5, PT ;  /* 0x000000b55d00780c */ /* 0x000fe20003f84270 */
[----:B------:R-:W-:Y:S02]  /*79380*/  IMAD.MOV.U32 R48, RZ, RZ, R7 ;  /* 0x000000ffff307224 */ /* 0x000fe400078e0007 */
[----:B------:R-:W-:-:S08]  /*79390*/  IMAD.MOV.U32 R49, RZ, RZ, R6 ;  /* 0x000000ffff317224 */ /* 0x000fd000078e0006 */
[----:B------:R-:W4:Y:S04]  /*793a0*/  @P3 LDG.E.U16 R41, desc[UR6][R88.64] ;  /* 0x0000000658293981 */ /* 0x000f28000c1e1500 */
[----:B------:R-:W4:Y:S04]  /*793b0*/  @P3 LDG.E.U16 R40, desc[UR6][R2.64] ;  /* 0x0000000602283981 */ /* 0x000f28000c1e1500 */
[----:B------:R-:W4:Y:S04]  /*793c0*/  @P3 LDG.E.U16 R25, desc[UR6][R84.64] ;  /* 0x0000000654193981 */ /* 0x000f28000c1e1500 */
[----:B------:R-:W4:Y:S01]  /*793d0*/  @P3 LDG.E.U16 R24, desc[UR6][R8.64] ;  /* 0x0000000608183981 */ /* 0x000f22000c1e1500 */
[----:B------:R-:W-:-:S03]  /*793e0*/  IMAD.MOV.U32 R55, RZ, RZ, R5 ;  /* 0x000000ffff377224 */ /* 0x000fc600078e0005 */
[----:B------:R-:W4:Y:S04]  /*793f0*/  LDL.LU.64 R88, [R1+0x5150] ;  /* 0x0051500001587983 */ /* 0x000f280000300a00 */
[----:B------:R-:W4:Y:S04]  /*79400*/  LDL.LU.64 R2, [R1+0x5148] ;  /* 0x0051480001027983 */ /* 0x000f280000300a00 */
[----:B------:R-:W4:Y:S04]  /*79410*/  LDL.LU.64 R84, [R1+0x5140] ;  /* 0x0051400001547983 */ /* 0x000f280000300a00 */
[----:B------:R-:W4:Y:S04]  /*79420*/  LDL R59, [R1+0x2b20] ;  /* 0x002b2000013b7983 */ /* 0x000f280000100800 */
[----:B------:R-:W4:Y:S04]  /*79430*/  LDL R67, [R1+0x2b2c] ;  /* 0x002b2c0001437983 */ /* 0x000f280000100800 */
[----:B------:R-:W4:Y:S04]  /*79440*/  LDL.64 R60, [R1+0xb00] ;  /* 0x000b0000013c7983 */ /* 0x000f280000100a00 */
[----:B------:R-:W4:Y:S04]  /*79450*/  LDL R58, [R1+0x2b24] ;  /* 0x002b2400013a7983 */ /* 0x000f280000100800 */
[----:B------:R-:W4:Y:S04]  /*79460*/  LDL R66, [R1+0x2b28] ;  /* 0x002b280001427983 */ /* 0x000f280000100800 */
[----:B------:R-:W4:Y:S04]  /*79470*/  LDL R52, [R1+0x2b1c] ;  /* 0x002b1c0001347983 */ /* 0x000f280000100800 */
[----:B------:R-:W4:Y:S04]  /*79480*/  LDL R53, [R1+0x2b18] ;  /* 0x002b180001357983 */ /* 0x000f280000100800 */
[----:B------:R-:W4:Y:S04]  /*79490*/  LDL.64 R50, [R1+0xb80] ;  /* 0x000b800001327983 */ /* 0x000f280000100a00 */
[----:B------:R-:W4:Y:S04]  /*794a0*/  LDL R44, [R1+0x2b14] ;  /* 0x002b1400012c7983 */ /* 0x000f280000100800 */
[----:B------:R-:W4:Y:S01]  /*794b0*/  LDL R45, [R1+0x2b10] ;  /* 0x002b1000012d7983 */ /* 0x000f220000100800 */
[----:B--2---:R-:W-:-:S05]  /*794c0*/  IMAD.MOV.U32 R54, RZ, RZ, R82 ;  /* 0x000000ffff367224 */ /* 0x004fca00078e0052 */
[----:B------:R-:W2:Y:S04]  /*794d0*/  @P4 LDG.E.U16 R38, desc[UR6][R54.64] ;  /* 0x0000000636264981 */ /* 0x000ea8000c1e1500 */
[----:B------:R-:W2:Y:S04]  /*794e0*/  @P4 LDG.E.U16 R4, desc[UR6][R86.64] ;  /* 0x0000000656044981 */ /* 0x000ea8000c1e1500 */
[----:B------:R-:W2:Y:S04]  /*794f0*/  @P4 LDG.E.U16 R39, desc[UR6][R48.64] ;  /* 0x0000000630274981 */ /* 0x000ea8000c1e1500 */
[----:B---3--:R-:W3:Y:S01]  /*79500*/  @P4 LDG.E.U16 R0, desc[UR6][R12.64] ;  /* 0x000000060c004981 */ /* 0x008ee2000c1e1500 */
[----:B------:R-:W-:-:S03]  /*79510*/  ISETP.GT.AND P5, PT, R93, 0xb6, PT ;  /* 0x000000b65d00780c */ /* 0x000fc60003fa4270 */
[----:B----4-:R0:W-:Y:S04]  /*79520*/  @P3 STL [R1+0x2b4c], R41 ;  /* 0x002b4c2901003387 */ /* 0x0101e80000100800 */
[----:B0-----:R-:W4:Y:S04]  /*79530*/  LDL.LU R41, [R1+0x3eac] ;  /* 0x003eac0001297983 */ /* 0x001f280000300800 */
[----:B------:R0:W-:Y:S04]  /*79540*/  @P3 STL [R1+0x2b48], R40 ;  /* 0x002b482801003387 */ /* 0x0001e80000100800 */
[----:B------:R-:W4:Y:S04]  /*79550*/  @P5 LDG.E.U16 R59, desc[UR6][R84.64] ;  /* 0x00000006543b5981 */ /* 0x000f28000c1e1500 */
[----:B------:R-:W4:Y:S04]  /*79560*/  @P5 LDG.E.U16 R67, desc[UR6][R88.64] ;  /* 0x0000000658435981 */ /* 0x000f28000c1e1500 */
[----:B------:R-:W4:Y:S04]  /*79570*/  @P5 LDG.E.U16 R58, desc[UR6][R60.64] ;  /* 0x000000063c3a5981 */ /* 0x000f28000c1e1500 */
[----:B------:R-:W4:Y:S04]  /*79580*/  @P5 LDG.E.U16 R66, desc[UR6][R2.64] ;  /* 0x0000000602425981 */ /* 0x000f28000c1e1500 */
[----:B0-----:R-:W4:Y:S04]  /*79590*/  LDL.LU R40, [R1+0x3ed4] ;  /* 0x003ed40001287983 */ /* 0x001f280000300800 */
[----:B------:R-:W4:Y:S04]  /*795a0*/  LDL.LU R42, [R1+0x3eb0] ;  /* 0x003eb000012a7983 */ /* 0x000f280000300800 */
[----:B------:R-:W4:Y:S04]  /*795b0*/  LDL.LU R43, [R1+0x3ed8] ;  /* 0x003ed800012b7983 */ /* 0x000f280000300800 */
[----:B------:R-:W-:Y:S04]  /*795c0*/  @P3 STL [R1+0x2b40], R25 ;  /* 0x002b401901003387 */ /* 0x000fe80000100800 */
[----:B------:R0:W-:Y:S04]  /*795d0*/  @P3 STL [R1+0x2b44], R24 ;  /* 0x002b441801003387 */ /* 0x0001e80000100800 */
[----:B------:R-:W4:Y:S04]  /*795e0*/  LDL.64 R8, [R1+0xac8] ;  /* 0x000ac80001087983 */ /* 0x000f280000100a00 */
[----:B0-----:R-:W4:Y:S04]  /*795f0*/  LDL R24, [R1+0x2afc] ;  /* 0x002afc0001187983 */ /* 0x001f280000100800 */
[----:B------:R-:W-:Y:S04]  /*79600*/  STL.64 [R1+0xb18], R48 ;  /* 0x000b183001007387 */ /* 0x000fe80000100a00 */
[----:B------:R-:W-:Y:S04]  /*79610*/  STL.64 [R1+0xb20], R54 ;  /* 0x000b203601007387 */ /* 0x000fe80000100a00 */
[----:B------:R-:W4:Y:S04]  /*79620*/  LDL R25, [R1+0x2af8] ;  /* 0x002af80001197983 */ /* 0x000f280000100800 */
[----:B------:R-:W4:Y:S04]  /*79630*/  LDL.64 R6, [R1+0xb98] ;  /* 0x000b980001067983 */ /* 0x000f280000100a00 */
[----:B------:R-:W4:Y:S04]  /*79640*/  LDL R5, [R1+0x2af4] ;  /* 0x002af40001057983 */ /* 0x000f280000100800 */
[----:B------:R-:W4:Y:S04]  /*79650*/  LDL R82, [R1+0x2af0] ;  /* 0x002af00001527983 */ /* 0x000f280000100800 */
[----:B------:R-:W4:Y:S04]  /*79660*/  LDL.LU.64 R86, [R1+0x5138] ;  /* 0x0051380001567983 */ /* 0x000f280000300a00 */
[----:B--2---:R0:W-:Y:S04]  /*79670*/  @P4 STL [R1+0x2b34], R4 ;  /* 0x002b340401004387 */ /* 0x0041e80000100800 */
[----:B------:R-:W2:Y:S04]  /*79680*/  LDL R12, [R1+0x2ae8] ;  /* 0x002ae800010c7983 */ /* 0x000ea80000100800 */
[----:B0-----:R-:W2:Y:S04]  /*79690*/  LDL R4, [R1+0x2aec] ;  /* 0x002aec0001047983 */ /* 0x001ea80000100800 */
[----:B------:R-:W-:Y:S04]  /*796a0*/  @P4 STL [R1+0x2b38], R39 ;  /* 0x002b382701004387 */ /* 0x000fe80000100800 */
[----:B------:R0:W-:Y:S04]  /*796b0*/  @P4 STL [R1+0x2b3c], R38 ;  /* 0x002b3c2601004387 */ /* 0x0001e80000100800 */
[----:B------:R-:W2:Y:S04]  /*796c0*/  LDL R13, [R1+0x2ae4] ;  /* 0x002ae400010d7983 */ /* 0x000ea80000100800 */
[----:B0-----:R-:W2:Y:S04]  /*796d0*/  LDL.64 R38, [R1+0xaa0] ;  /* 0x000aa00001267983 */ /* 0x001ea80000100a00 */
[----:B---3--:R0:W-:Y:S04]  /*796e0*/  @P4 STL [R1+0x2b30], R0 ;  /* 0x002b300001004387 */ /* 0x0081e80000100800 */
[----:B0-----:R-:W3:Y:S04]  /*796f0*/  LDL R0, [R1+0x2ae0] ;  /* 0x002ae00001007983 */ /* 0x001ee80000100800 */
[----:B------:R-:W2:Y:S04]  /*79700*/  LDL.LU.64 R88, [R1+0x5130] ;  /* 0x0051300001587983 */ /* 0x000ea80000300a00 */
[----:B------:R-:W3:Y:S01]  /*79710*/  LDL.LU.64 R2, [R1+0x5128] ;  /* 0x0051280001027983 */ /* 0x000ee20000300a00 */
[----:B------:R-:W-:-:S03]  /*79720*/  ISETP.GT.AND P3, PT, R93, 0xb7, PT ;  /* 0x000000b75d00780c */ /* 0x000fc60003f64270 */
[----:B------:R-:W3:Y:S10]  /*79730*/  LDL.LU.64 R84, [R1+0x5120] ;  /* 0x0051200001547983 */ /* 0x000ef40000300a00 */
[----:B------:R-:W3:Y:S04]  /*79740*/  @P3 LDG.E.U16 R44, desc[UR6][R50.64] ;  /* 0x00000006322c3981 */ /* 0x000ee8000c1e1500 */
[----:B----4-:R-:W-:Y:S04]  /*79750*/  @P5 STL [R1+0x2b20], R59 ;  /* 0x002b203b01005387 */ /* 0x010fe80000100800 */
[----:B------:R-:W-:Y:S04]  /*79760*/  @P5 STL [R1+0x2b24], R58 ;  /* 0x002b243a01005387 */ /* 0x000fe80000100800 */
[----:B------:R-:W-:Y:S04]  /*79770*/  @P5 STL [R1+0x2b28], R66 ;  /* 0x002b284201005387 */ /* 0x000fe80000100800 */
[----:B------:R-:W-:Y:S04]  /*79780*/  @P5 STL [R1+0x2b2c], R67 ;  /* 0x002b2c4301005387 */ /* 0x000fe80000100800 */
[----:B------:R-:W4:Y:S04]  /*79790*/  @P3 LDG.E.U16 R52, desc[UR6][R86.64] ;  /* 0x0000000656343981 */ /* 0x000f28000c1e1500 */
[----:B------:R-:W4:Y:S04]  /*797a0*/  LDL.LU.64 R86, [R1+0x5118] ;  /* 0x0051180001567983 */ /* 0x000f280000300a00 */
[----:B--2---:R-:W2:Y:S04]  /*797b0*/  @P3 LDG.E.U16 R53, desc[UR6][R88.64] ;  /* 0x0000000658353981 */ /* 0x004ea8000c1e1500 */
[----:B---3--:R-:W3:Y:S04]  /*797c0*/  @P3 LDG.E.U16 R45, desc[UR6][R2.64] ;  /* 0x00000006022d3981 */ /* 0x008ee8000c1e1500 */
[----:B------:R-:W2:Y:S04]  /*797d0*/  LDL.LU.64 R88, [R1+0x5110] ;  /* 0x0051100001587983 */ /* 0x000ea80000300a00 */
[----:B------:R-:W2:Y:S01]  /*797e0*/  LDL.LU.64 R2, [R1+0x5108] ;  /* 0x0051080001027983 */ /* 0x000ea20000300a00 */
[----:B------:R-:W-:-:S02]  /*797f0*/  ISETP.GT.AND P5, PT, R93, 0xb9, PT ;  /* 0x000000b95d00780c */ /* 0x000fc40003fa4270 */
[-C--:B------:R-:W-:Y:S02]  /*79800*/  LOP3.LUT R43, R43, R42.reuse, RZ, 0x3c, !PT ;  /* 0x0000002a2b2b7212 */ /* 0x080fe400078e3cff */
[----:B------:R-:W-:Y:S02]  /*79810*/  ISETP.GT.AND P4, PT, R93, 0xb8, PT ;  /* 0x000000b85d00780c */ /* 0x000fe40003f84270 */
[----:B------:R-:W-:-:S04]  /*79820*/  LOP3.LUT R42, R43, R42, RZ, 0x3c, !PT ;  /* 0x0000002a2b2a7212 */ /* 0x000fc800078e3cff */
[----:B------:R-:W-:-:S03]  /*79830*/  LOP3.LUT R43, R43, R42, RZ, 0x3c, !PT ;  /* 0x0000002a2b2b7212 */ /* 0x000fc600078e3cff */
[----:B------:R-:W2:Y:S04]  /*79840*/  @P5 LDG.E.U16 R5, desc[UR6][R6.64] ;  /* 0x0000000606055981 */ /* 0x000ea8000c1e1500 */
[----:B------:R-:W2:Y:S04]  /*79850*/  @P4 LDG.E.U16 R77, desc[UR6][R84.64] ;  /* 0x00000006544d4981 */ /* 0x000ea8000c1e1500 */
[----:B------:R-:W2:Y:S04]  /*79860*/  @P4 LDG.E.U16 R11, desc[UR6][R42.64] ;  /* 0x000000062a0b4981 */ /* 0x000ea8000c1e1500 */
[----:B------:R-:W2:Y:S04]  /*79870*/  @P4 LDG.E.U16 R10, desc[UR6][R40.64] ;  /* 0x00000006280a4981 */ /* 0x000ea8000c1e1500 */
[----:B------:R0:W2:Y:S04]  /*79880*/  @P4 LDG.E.U16 R76, desc[UR6][R8.64] ;  /* 0x00000006084c4981 */ /* 0x0000a8000c1e1500 */
[----:B----4-:R-:W4:Y:S04]  /*79890*/  @P5 LDG.E.U16 R24, desc[UR6][R86.64] ;  /* 0x0000000656185981 */ /* 0x010f28000c1e1500 */
[----:B---3--:R-:W-:Y:S04]  /*798a0*/  @P3 STL [R1+0x2b10], R45 ;  /* 0x002b102d01003387 */ /* 0x008fe80000100800 */
[----:B------:R-:W-:Y:S04]  /*798b0*/  @P3 STL [R1+0x2b14], R44 ;  /* 0x002b142c01003387 */ /* 0x000fe80000100800 */
[----:B--2---:R-:W-:Y:S04]  /*798c0*/  @P3 STL [R1+0x2b18], R53 ;  /* 0x002b183501003387 */ /* 0x004fe80000100800 */
[----:B------:R-:W-:Y:S04]  /*798d0*/  @P3 STL [R1+0x2b1c], R52 ;  /* 0x002b1c3401003387 */ /* 0x000fe80000100800 */
[----:B------:R-:W-:Y:S04]  /*798e0*/  STL.64 [R1+0xae0], R42 ;  /* 0x000ae02a01007387 */ /* 0x000fe80000100a00 */
[----:B------:R-:W-:Y:S04]  /*798f0*/  STL.64 [R1+0xad8], R40 ;  /* 0x000ad82801007387 */ /* 0x000fe80000100a00 */
[----:B------:R-:W2:Y:S04]  /*79900*/  LDL.LU.64 R84, [R1+0x5100] ;  /* 0x0051000001547983 */ /* 0x000ea80000300a00 */
[----:B------:R-:W3:Y:S04]  /*79910*/  LDL.LU.64 R86, [R1+0x50f8] ;  /* 0x0050f80001567983 */ /* 0x000ee80000300a00 */
[----:B------:R-:W4:Y:S04]  /*79920*/  @P5 LDG.E.U16 R25, desc[UR6][R88.64] ;  /* 0x0000000658195981 */ /* 0x000f28000c1e1500 */
[----:B------:R-:W4:Y:S04]  /*79930*/  @P5 LDG.E.U16 R82, desc[UR6][R2.64] ;  /* 0x0000000602525981 */ /* 0x000f28000c1e1500 */
[----:B------:R-:W4:Y:S01]  /*79940*/  LDL.LU.64 R88, [R1+0x50f0] ;  /* 0x0050f00001587983 */ /* 0x000f220000300a00 */
[----:B------:R-:W-:-:S03]  /*79950*/  ISETP.GT.AND P3, PT, R93, 0xba, PT ;  /* 0x000000ba5d00780c */ /* 0x000fc60003f64270 */
[----:B------:R-:W4:Y:S04]  /*79960*/  LDL.LU.64 R2, [R1+0x50e8] ;  /* 0x0050e80001027983 */ /* 0x000f280000300a00 */
[----:B------:R-:W4:Y:S04]  /*79970*/  LDL.LU R69, [R1+0x3ee0] ;  /* 0x003ee00001457983 */ /* 0x000f280000300800 */
[----:B------:R-:W4:Y:S04]  /*79980*/  LDL.LU R68, [R1+0x3f04] ;  /* 0x003f040001447983 */ /* 0x000f280000300800 */
[----:B------:R1:W-:Y:S01]  /*79990*/  @P5 STL [R1+0x2af4], R5 ;  /* 0x002af40501005387 */ /* 0x0003e20000100800 */
[----:B------:R-:W-:-:S03]  /*799a0*/  ISETP.GT.AND P4, PT, R93, 0xbb, PT ;  /* 0x000000bb5d00780c */ /* 0x000fc60003f84270 */
[----:B------:R-:W4:Y:S04]  /*799b0*/  @P3 LDG.E.U16 R13, desc[UR6][R38.64] ;  /* 0x00000006260d3981 */ /* 0x000f28000c1e1500 */
[----:B-1----:R-:W4:Y:S04]  /*799c0*/  LDL.LU R5, [R1+0x3ee4] ;  /* 0x003ee40001057983 */ /* 0x002f280000300800 */
[----:B--2---:R-:W2:Y:S04]  /*799d0*/  @P3 LDG.E.U16 R4, desc[UR6][R84.64] ;  /* 0x0000000654043981 */ /* 0x004ea8000c1e1500 */
[----:B---3--:R-:W3:Y:S04]  /*799e0*/  @P3 LDG.E.U16 R12, desc[UR6][R86.64] ;  /* 0x00000006560c3981 */ /* 0x008ee8000c1e1500 */
[----:B----4-:R1:W-:Y:S04]  /*799f0*/  @P5 STL [R1+0x2af0], R82 ;  /* 0x002af05201005387 */ /* 0x0103e80000100800 */
[----:B-1----:R-:W4:Y:S04]  /*79a00*/  LDL.LU R82, [R1+0x3f08] ;  /* 0x003f080001527983 */ /* 0x002f280000300800 */
[----:B------:R-:W-:Y:S04]  /*79a10*/  @P5 STL [R1+0x2af8], R25 ;  /* 0x002af81901005387 */ /* 0x000fe80000100800 */
[----:B------:R-:W-:Y:S04]  /*79a20*/  @P5 STL [R1+0x2afc], R24 ;  /* 0x002afc1801005387 */ /* 0x000fe80000100800 */
[----:B------:R-:W2:Y:S04]  /*79a30*/  LDL.LU.64 R84, [R1+0x50e0] ;  /* 0x0050e00001547983 */ /* 0x000ea80000300a00 */
[----:B------:R-:W2:Y:S04]  /*79a40*/  LDL.LU.64 R86, [R1+0x50d8] ;  /* 0x0050d80001567983 */ /* 0x000ea80000300a00 */
[----:B------:R-:W2:Y:S04]  /*79a50*/  @P3 LDG.E.U16 R0, desc[UR6][R88.64] ;  /* 0x0000000658003981 */ /* 0x000ea8000c1e1500 */
[----:B------:R-:W2:Y:S04]  /*79a60*/  LDL.LU.64 R88, [R1+0x50d0] ;  /* 0x0050d00001587983 */ /* 0x000ea80000300a00 */
[----:B------:R-:W2:Y:S04]  /*79a70*/  LDL.64 R60, [R1+0xbb8] ;  /* 0x000bb800013c7983 */ /* 0x000ea80000100a00 */
[----:B------:R-:W2:Y:S04]  /*79a80*/  LDL R59, [R1+0x2ad0] ;  /* 0x002ad000013b7983 */ /* 0x000ea80000100800 */
[----:B------:R-:W3:Y:S04]  /*79a90*/  LDL R58, [R1+0x2ad4] ;  /* 0x002ad400013a7983 */ /* 0x000ee80000100800 */
[----:B------:R-:W3:Y:S04]  /*79aa0*/  LDL R66, [R1+0x2ad8] ;  /* 0x002ad80001427983 */ /* 0x000ee80000100800 */
[----:B------:R-:W3:Y:S01]  /*79ab0*/  LDL R67, [R1+0x2adc] ;  /* 0x002adc0001437983 */ /* 0x000ee20000100800 */
[----:B------:R-:W-:-:S02]  /*79ac0*/  IMAD.MOV.U32 R48, RZ, RZ, R68 ;  /* 0x000000ffff307224 */ /* 0x000fc400078e0044 */
[----:B------:R-:W-:Y:S01]  /*79ad0*/  IMAD.MOV.U32 R49, RZ, RZ, R69 ;  /* 0x000000ffff317224 */ /* 0x000fe200078e0045 */
[----:B------:R-:W-:Y:S01]  /*79ae0*/  MOV R55, R5 ;  /* 0x0000000500377202 */ /* 0x000fe20000000f00 */
[----:B------:R-:W3:Y:S04]  /*79af0*/  LDL R52, [R1+0x2acc] ;  /* 0x002acc0001347983 */ /* 0x000ee80000100800 */
[----:B------:R-:W3:Y:S04]  /*79b00*/  LDL R53, [R1+0x2ac8] ;  /* 0x002ac80001357983 */ /* 0x000ee80000100800 */
[----:B------:R-:W3:Y:S04]  /*79b10*/  LDL.64 R50, [R1+0xa70] ;  /* 0x000a700001327983 */ /* 0x000ee80000100a00 */
[----:B------:R-:W3:Y:S04]  /*79b20*/  LDL R44, [R1+0x2ac4] ;  /* 0x002ac400012c7983 */ /* 0x000ee80000100800 */
[----:B------:R-:W3:Y:S04]  /*79b30*/  LDL R45, [R1+0x2ac0] ;  /* 0x002ac000012d7983 */ /* 0x000ee80000100800 */
[----:B------:R-:W3:Y:S04]  /*79b40*/  LDL R42, [R1+0x2abc] ;  /* 0x002abc00012a7983 */ /* 0x000ee80000100800 */
[----:B------:R-:W3:Y:S01]  /*79b50*/  LDL R43, [R1+0x2ab8] ;  /* 0x002ab800012b7983 */ /* 0x000ee20000100800 */
[----:B----4-:R-:W-:-:S03]  /*79b60*/  IMAD.MOV.U32 R54, RZ, RZ, R82 ;  /* 0x000000ffff367224 */ /* 0x010fc600078e0052 */
[----:B--2---:R-:W2:Y:S04]  /*79b70*/  @P4 LDG.E.U16 R59, desc[UR6][R60.64] ;  /* 0x000000063c3b4981 */ /* 0x004ea8000c1e1500 */
[----:B---3--:R-:W3:Y:S04]  /*79b80*/  @P4 LDG.E.U16 R58, desc[UR6][R2.64] ;  /* 0x00000006023a4981 */ /* 0x008ee8000c1e1500 */
[----:B------:R-:W4:Y:S04]  /*79b90*/  @P4 LDG.E.U16 R66, desc[UR6][R48.64] ;  /* 0x0000000630424981 */ /* 0x000f28000c1e1500 */
[----:B------:R-:W4:Y:S04]  /*79ba0*/  @P4 LDG.E.U16 R67, desc[UR6][R54.64] ;  /* 0x0000000636434981 */ /* 0x000f28000c1e1500 */
[----:B------:R-:W-:Y:S04]  /*79bb0*/  @P3 STL [R1+0x2ae4], R13 ;  /* 0x002ae40d01003387 */ /* 0x000fe80000100800 */
[----:B------:R1:W-:Y:S01]  /*79bc0*/  @P3 STL [R1+0x2ae8], R12 ;  /* 0x002ae80c01003387 */ /* 0x0003e20000100800 */
[----:B------:R-:W-:-:S03]  /*79bd0*/  ISETP.GT.AND P5, PT, R93, 0xbc, PT ;  /* 0x000000bc5d00780c */ /* 0x000fc60003fa4270 */
[----:B-1----:R-:W4:Y:S04]  /*79be0*/  LDL.64 R12, [R1+0xbd0] ;  /* 0x000bd000010c7983 */ /* 0x002f280000100a00 */
[----:B------:R1:W-:Y:S04]  /*79bf0*/  @P3 STL [R1+0x2ae0], R0 ;  /* 0x002ae00001003387 */ /* 0x0003e80000100800 */
[----:B------:R-:W4:Y:S04]  /*79c00*/  LDL R41, [R1+0x2ab0] ;  /* 0x002ab00001297983 */ /* 0x000f280000100800 */
[----:B------:R-:W4:Y:S04]  /*79c10*/  @P5 LDG.E.U16 R52, desc[UR6][R84.64] ;  /* 0x0000000654345981 */ /* 0x000f28000c1e1500 */
[----:B------:R-:W4:Y:S04]  /*79c20*/  @P5 LDG.E.U16 R53, desc[UR6][R86.64] ;  /* 0x0000000656355981 */ /* 0x000f28000c1e1500 */
[----:B------:R-:W4:Y:S04]  /*79c30*/  @P5 LDG.E.U16 R45, desc[UR6][R88.64] ;  /* 0x00000006582d5981 */ /* 0x000f28000c1e1500 */
[----:B------:R-:W4:Y:S04]  /*79c40*/  @P5 LDG.E.U16 R44, desc[UR6][R50.64] ;  /* 0x00000006322c5981 */ /* 0x000f28000c1e1500 */
[----:B-1----:R-:W4:Y:S04]  /*79c50*/  LDL R0, [R1+0x2ab4] ;  /* 0x002ab40001007983 */ /* 0x002f280000100800 */
[----:B------:R-:W0:Y:S04]  /*79c60*/  LDL.LU R8, [R1+0x3f10] ;  /* 0x003f100001087983 */ /* 0x000e280000300800 */
[----:B------:R-:W0:Y:S04]  /*79c70*/  LDL.LU R9, [R1+0x3f38] ;  /* 0x003f380001097983 */ /* 0x000e280000300800 */
[----:B------:R-:W4:Y:S04]  /*79c80*/  LDL.LU R40, [R1+0x3f14] ;  /* 0x003f140001287983 */ /* 0x000f280000300800 */
[----:B------:R-:W4:Y:S04]  /*79c90*/  LDL.LU R24, [R1+0x3f3c] ;  /* 0x003f3c0001187983 */ /* 0x000f280000300800 */
[----:B------:R-:W4:Y:S04]  /*79ca0*/  LDL R25, [R1+0x2aac] ;  /* 0x002aac0001197983 */ /* 0x000f280000100800 */
[----:B------:R-:W4:Y:S04]  /*79cb0*/  LDL R6, [R1+0x2aa8] ;  /* 0x002aa80001067983 */ /* 0x000f280000100800 */
[----:B------:R-:W4:Y:S04]  /*79cc0*/  LDL R7, [R1+0x2aa4] ;  /* 0x002aa40001077983 */ /* 0x000f280000100800 */
[----:B------:R-:W4:Y:S04]  /*79cd0*/  LDL.64 R38, [R1+0xa38] ;  /* 0x000a380001267983 */ /* 0x000f280000100a00 */
[----:B------:R1:W-:Y:S04]  /*79ce0*/  @P3 STL [R1+0x2aec], R4 ;  /* 0x002aec0401003387 */ /* 0x0003e80000100800 */
[----:B------:R-:W4:Y:S04]  /*79cf0*/  LDL R5, [R1+0x2a9c] ;  /* 0x002a9c0001057983 */ /* 0x000f280000100800 */
[----:B------:R-:W4:Y:S04]  /*79d00*/  LDL R82, [R1+0x2a98] ;  /* 0x002a980001527983 */ /* 0x000f280000100800 */
[----:B-1----:R-:W4:Y:S04]  /*79d10*/  LDL R4, [R1+0x2aa0] ;  /* 0x002aa00001047983 */ /* 0x002f280000100800 */
[----:B------:R-:W-:Y:S04]  /*79d20*/  STL.64 [R1+0xa88], R48 ;  /* 0x000a883001007387 */ /* 0x000fe80000100a00 */
[----:B------:R-:W-:Y:S04]  /*79d30*/  STL.64 [R1+0xa90], R54 ;  /* 0x000a903601007387 */ /* 0x000fe80000100a00 */
[----:B------:R-:W4:Y:S04]  /*79d40*/  LDL.LU R75, [R1+0x2a8c] ;  /* 0x002a8c00014b7983 */ /* 0x000f280000300800 */
[----:B------:R-:W4:Y:S04]  /*79d50*/  LDL.LU R74, [R1+0x2a88] ;  /* 0x002a8800014a7983 */ /* 0x000f280000300800 */
[----:B------:R-:W4:Y:S04]  /*79d60*/  LDL.LU R69, [R1+0x2a84] ;  /* 0x002a840001457983 */ /* 0x000f280000300800 */
[----:B------:R-:W4:Y:S04]  /*79d70*/  LDL.LU R68, [R1+0x2a80] ;  /* 0x002a800001447983 */ /* 0x000f280000300800 */
[----:B------:R-:W4:Y:S04]  /*79d80*/  LDL.LU.64 R2, [R1+0x50c8] ;  /* 0x0050c80001027983 */ /* 0x000f280000300a00 */
[----:B--2---:R-:W-:Y:S04]  /*79d90*/  @P4 STL [R1+0x2ad0], R59 ;  /* 0x002ad03b01004387 */ /* 0x004fe80000100800 */
[----:B---3--:R-:W-:Y:S04]  /*79da0*/  @P4 STL [R1+0x2ad4], R58 ;  /* 0x002ad43a01004387 */ /* 0x008fe80000100800 */
[----:B----4-:R-:W-:Y:S04]  /*79db0*/  @P4 STL [R1+0x2ad8], R66 ;  /* 0x002ad84201004387 */ /* 0x010fe80000100800 */
[----:B------:R-:W-:Y:S04]  /*79dc0*/  @P4 STL [R1+0x2adc], R67 ;  /* 0x002adc4301004387 */ /* 0x000fe80000100800 */
[----:B------:R-:W2:Y:S04]  /*79dd0*/  LDL.LU.64 R84, [R1+0x50c0] ;  /* 0x0050c00001547983 */ /* 0x000ea80000300a00 */
[----:B------:R-:W3:Y:S01]  /*79de0*/  LDL.LU.64 R86, [R1+0x50b8] ;  /* 0x0050b80001567983 */ /* 0x000ee20000300a00 */
[----:B------:R-:W-:-:S03]  /*79df0*/  ISETP.GT.AND P3, PT, R93, 0xbd, PT ;  /* 0x000000bd5d00780c */ /* 0x000fc60003f64270 */
[----:B------:R-:W4:Y:S10]  /*79e00*/  LDL.LU.64 R88, [R1+0x50b0] ;  /* 0x0050b00001587983 */ /* 0x000f340000300a00 */
[----:B------:R-:W4:Y:S04]  /*79e10*/  @P3 LDG.E.U16 R0, desc[UR6][R12.64] ;  /* 0x000000060c003981 */ /* 0x000f28000c1e1500 */
[----:B---3--:R-:W3:Y:S04]  /*79e20*/  @P3 LDG.E.U16 R41, desc[UR6][R86.64] ;  /* 0x0000000656293981 */ /* 0x008ee8000c1e1500 */
[----:B------:R-:W-:Y:S04]  /*79e30*/  @P5 STL [R1+0x2ac0], R45 ;  /* 0x002ac02d01005387 */ /* 0x000fe80000100800 */
[----:B------:R-:W-:Y:S04]  /*79e40*/  @P5 STL [R1+0x2ac4], R44 ;  /* 0x002ac42c01005387 */ /* 0x000fe80000100800 */
[----:B------:R-:W-:Y:S04]  /*79e50*/  @P5 STL [R1+0x2ac8], R53 ;  /* 0x002ac83501005387 */ /* 0x000fe80000100800 */
[----:B------:R-:W-:Y:S04]  /*79e60*/  @P5 STL [R1+0x2acc], R52 ;  /* 0x002acc3401005387 */ /* 0x000fe80000100800 */
[----:B------:R-:W3:Y:S01]  /*79e70*/  @P3 LDG.E.U16 R42, desc[UR6][R2.64] ;  /* 0x00000006022a3981 */ /* 0x000ee2000c1e1500 */
[----:B------:R-:W-:-:S03]  /*79e80*/  ISETP.GT.AND P4, PT, R93, 0xbe, PT ;  /* 0x000000be5d00780c */ /* 0x000fc60003f84270 */
[----:B--2---:R-:W2:Y:S01]  /*79e90*/  @P3 LDG.E.U16 R43, desc[UR6][R84.64] ;  /* 0x00000006542b3981 */ /* 0x004ea2000c1e1500 */
[----:B0-----:R-:W-:-:S03]  /*79ea0*/  LOP3.LUT R9, R9, R8, RZ, 0x3c, !PT ;  /* 0x0000000809097212 */ /* 0x001fc600078e3cff */
[----:B------:R-:W2:Y:S04]  /*79eb0*/  LDL.LU.64 R2, [R1+0x50a8] ;  /* 0x0050a80001027983 */ /* 0x000ea80000300a00 */
[----:B------:R-:W2:Y:S04]  /*79ec0*/  LDL.LU.64 R84, [R1+0x50a0] ;  /* 0x0050a00001547983 */ /* 0x000ea80000300a00 */
[----:B------:R-:W2:Y:S04]  /*79ed0*/  LDL.64 R12, [R1+0xbe8] ;  /* 0x000be800010c7983 */ /* 0x000ea80000100a00 */
[----:B------:R-:W2:Y:S04]  /*79ee0*/  @P4 LDG.E.U16 R4, desc[UR6][R38.64] ;  /* 0x0000000626044981 */ /* 0x000ea8000c1e1500 */
[----:B----4-:R0:W-:Y:S01]  /*79ef0*/  @P3 STL [R1+0x2ab4], R0 ;  /* 0x002ab40001003387 */ /* 0x0101e20000100800 */
[----:B------:R-:W-:-:S03]  /*79f00*/  LOP3.LUT R8, R9, R8, RZ, 0x3c, !PT ;  /* 0x0000000809087212 */ /* 0x000fc600078e3cff */
[----:B------:R-:W4:Y:S04]  /*79f10*/  @P4 LDG.E.U16 R7, desc[UR6][R88.64] ;  /* 0x0000000658074981 */ /* 0x000f28000c1e1500 */
[----:B0-----:R-:W4:Y:S04]  /*79f20*/  LDL R0, [R1+0x2a94] ;  /* 0x002a940001007983 */ /* 0x001f280000100800 */
[----:B------:R-:W4:Y:S01]  /*79f30*/  LDL.LU.64 R86, [R1+0x5098] ;  /* 0x0050980001567983 */ /* 0x000f220000300a00 */
[----:B------:R-:W-:-:S05]  /*79f40*/  LOP3.LUT R9, R9, R8, RZ, 0x3c, !PT ;  /* 0x0000000809097212 */ /* 0x000fca00078e3cff */
[----:B------:R-:W4:Y:S04]  /*79f50*/  @P4 LDG.E.U16 R6, desc[UR6][R8.64] ;  /* 0x0000000608064981 */ /* 0x000f28000c1e1500 */
[----:B---3--:R0:W-:Y:S02]  /*79f60*/  @P3 STL [R1+0x2ab0], R41 ;  /* 0x002ab02901003387 */ /* 0x0081e40000100800 */
[----:B0-----:R-:W-:Y:S02]  /*79f70*/  IMAD.MOV.U32 R41, RZ, RZ, R40 ;  /* 0x000000ffff297224 */ /* 0x001fe400078e0028 */
[----:B------:R-:W-:-:S05]  /*79f80*/  IMAD.MOV.U32 R40, RZ, RZ, R24 ;  /* 0x000000ffff287224 */ /* 0x000fca00078e0018 */
[----:B------:R-:W3:Y:S01]  /*79f90*/  @P4 LDG.E.U16 R25, desc[UR6][R40.64] ;  /* 0x0000000628194981 */ /* 0x000ee2000c1e1500 */
[----:B------:R-:W-:-:S03]  /*79fa0*/  ISETP.GT.AND P5, PT, R93, 0xbf, PT ;  /* 0x000000bf5d00780c */ /* 0x000fc60003fa4270 */
[----:B--2---:R-:W-:Y:S04]  /*79fb0*/  @P3 STL [R1+0x2ab8], R43 ;  /* 0x002ab82b01003387 */ /* 0x004fe80000100800 */
[----:B------:R-:W-:Y:S04]  /*79fc0*/  @P3 STL [R1+0x2abc], R42 ;  /* 0x002abc2a01003387 */ /* 0x000fe80000100800 */
[----:B------:R-:W-:Y:S04]  /*79fd0*/  STL.64 [R1+0xa50], R40 ;  /* 0x000a502801007387 */ /* 0x000fe80000100a00 */
[----:B------:R-:W-:Y:S04]  /*79fe0*/  STL.64 [R1+0xa48], R8 ;  /* 0x000a480801007387 */ /* 0x000fe80000100a00 */
[----:B------:R-:W2:Y:S04]  /*79ff0*/  LDL.LU.64 R88, [R1+0x5090] ;  /* 0x0050900001587983 */ /* 0x000ea80000300a00 */
[----:B------:R-:W2:Y:S04]  /*7a000*/  @P5 LDG.E.U16 R5, desc[UR6][R2.64] ;  /* 0x0000000602055981 */ /* 0x000ea8000c1e1500 */
[----:B------:R-:W2:Y:S04]  /*7a010*/  @P5 LDG.E.U16 R82, desc[UR6][R84.64] ;  /* 0x0000000654525981 */ /* 0x000ea8000c1e1500 */
[----:B----4-:R-:W4:Y:S04]  /*7a020*/  @P5 LDG.E.U16 R0, desc[UR6][R12.64] ;  /* 0x000000060c005981 */ /* 0x010f28000c1e1500 */
[----:B---3--:R0:W-:Y:S04]  /*7a030*/  @P4 STL [R1+0x2aac], R25 ;  /* 0x002aac1901004387 */ /* 0x0081e80000100800 */
[----:B0-----:R-:W3:Y:S04]  /*7a040*/  LDL.64 R24, [R1+0xa18] ;  /* 0x000a180001187983 */ /* 0x001ee80000100a00 */
[----:B------:R-:W-:Y:S04]  /*7a050*/  @P4 STL [R1+0x2aa0], R4 ;  /* 0x002aa00401004387 */ /* 0x000fe80000100800 */
[----:B------:R-:W-:Y:S04]  /*7a060*/  @P4 STL [R1+0x2aa4], R7 ;  /* 0x002aa40701004387 */ /* 0x000fe80000100800 */
[----:B------:R-:W-:Y:S04]  /*7a070*/  @P4 STL [R1+0x2aa8], R6 ;  /* 0x002aa80601004387 */ /* 0x000fe80000100800 */
[----:B------:R-:W4:Y:S04]  /*7a080*/  LDL.LU.64 R2, [R1+0x5088] ;  /* 0x0050880001027983 */ /* 0x000f280000300a00 */
[----:B------:R-:W4:Y:S04]  /*7a090*/  LDL.LU.64 R84, [R1+0x5080] ;  /* 0x0050800001547983 */ /* 0x000f280000300a00 */
[----:B--2---:R0:W-:Y:S04]  /*7a0a0*/  @P5 STL [R1+0x2a9c], R5 ;  /* 0x002a9c0501005387 */ /* 0x0041e80000100800 */
[----:B0-----:R-:W2:Y:S04]  /*7a0b0*/  LDL.64 R4, [R1+0xa08] ;  /* 0x000a080001047983 */ /* 0x001ea80000100a00 */
[----:B------:R-:W2:Y:S04]  /*7a0c0*/  LDL.LU R57, [R1+0x3f44] ;  /* 0x003f440001397983 */ /* 0x000ea80000300800 */
[----:B------:R-:W2:Y:S04]  /*7a0d0*/  LDL.LU R63, [R1+0x4300] ;  /* 0x00430000013f7983 */ /* 0x000ea80000300800 */
[----:B------:R-:W2:Y:S04]  /*7a0e0*/  LDL.LU R62, [R1+0x3f48] ;  /* 0x003f4800013e7983 */ /* 0x000ea80000300800 */
[----:B------:R-:W2:Y:S04]  /*7a0f0*/  LDL.LU R70, [R1+0x4304] ;  /* 0x0043040001467983 */ /* 0x000ea80000300800 */
[----:B------:R-:W2:Y:S04]  /*7a100*/  LDL.64 R60, [R1+0xc08] ;  /* 0x000c0800013c7983 */ /* 0x000ea80000100a00 */
[----:B------:R-:W2:Y:S04]  /*7a110*/  LDL R52, [R1+0x2a70] ;  /* 0x002a700001347983 */ /* 0x000ea80000100800 */
[----:B------:R-:W2:Y:S04]  /*7a120*/  LDL.64 R64, [R1+0xc00] ;  /* 0x000c000001407983 */ /* 0x000ea80000100a00 */
[----:B------:R-:W2:Y:S04]  /*7a130*/  LDL R66, [R1+0x2a74] ;  /* 0x002a740001427983 */ /* 0x000ea80000100800 */
[----:B------:R-:W2:Y:S04]  /*7a140*/  LDL R67, [R1+0x2a78] ;  /* 0x002a780001437983 */ /* 0x000ea80000100800 */
[----:B------:R-:W2:Y:S01]  /*7a150*/  LDL R71, [R1+0x2a7c] ;  /* 0x002a7c0001477983 */ /* 0x000ea20000100800 */
[----:B------:R-:W-:-:S02]  /*7a160*/  ISETP.GT.AND P3, PT, R93, 0xc0, PT ;  /* 0x000000c05d00780c */ /* 0x000fc40003f64270 */
[----:B------:R-:W-:Y:S01]  /*7a170*/  ISETP.GT.AND P4, PT, R93, 0xc1, PT ;  /* 0x000000c15d00780c */ /* 0x000fe20003f84270 */
[----:B------:R-:W2:Y:S04]  /*7a180*/  LDL.64 R58, [R1+0x9f0] ;  /* 0x0009f000013a7983 */ /* 0x000ea80000100a00 */
[----:B------:R-:W2:Y:S04]  /*7a190*/  LDL R53, [R1+0x2a6c] ;  /* 0x002a6c0001357983 */ /* 0x000ea80000100800 */
[----:B------:R-:W2:Y:S04]  /*7a1a0*/  LDL R44, [R1+0x2a68] ;  /* 0x002a6800012c7983 */ /* 0x000ea80000100800 */
[----:B------:R-:W2:Y:S04]  /*7a1b0*/  LDL.64 R50, [R1+0x9e0] ;  /* 0x0009e00001327983 */ /* 0x000ea80000100a00 */
[----:B------:R-:W2:Y:S04]  /*7a1c0*/  LDL R45, [R1+0x2a64] ;  /* 0x002a6400012d7983 */ /* 0x000ea80000100800 */
[----:B------:R-:W2:Y:S04]  /*7a1d0*/  LDL.64 R42, [R1+0x9d8] ;  /* 0x0009d800012a7983 */ /* 0x000ea80000100a00 */
[----:B------:R-:W2:Y:S04]  /*7a1e0*/  LDL R38, [R1+0x2a60] ;  /* 0x002a600001267983 */ /* 0x000ea80000100800 */
[----:B------:R-:W2:Y:S04]  /*7a1f0*/  LDL.64 R40, [R1+0x9d0] ;  /* 0x0009d00001287983 */ /* 0x000ea80000100a00 */
[----:B------:R-:W2:Y:S04]  /*7a200*/  LDL.64 R6, [R1+0x9c8] ;  /* 0x0009c80001067983 */ /* 0x000ea80000100a00 */
[----:B------:R-:W2:Y:S04]  /*7a210*/  @P3 LDG.E.U16 R75, desc[UR6][R88.64] ;  /* 0x00000006584b3981 */ /* 0x000ea8000c1e1500 */
[----:B---3--:R-:W3:Y:S04]  /*7a220*/  @P3 LDG.E.U16 R74, desc[UR6][R24.64] ;  /* 0x00000006184a3981 */ /* 0x008ee8000c1e1500 */
[----:B----4-:R0:W4:Y:S04]  /*7a230*/  @P3 LDG.E.U16 R69, desc[UR6][R2.64] ;  /* 0x0000000602453981 */ /* 0x010128000c1e1500 */
[----:B------:R-:W3:Y:S04]  /*7a240*/  @P5 LDG.E.U16 R85, desc[UR6][R86.64] ;  /* 0x0000000656555981 */ /* 0x000ee8000c1e1500 */
[----:B------:R-:W4:Y:S04]  /*7a250*/  LDL.LU R87, [R1+0x507c] ;  /* 0x00507c0001577983 */ /* 0x000f280000300800 */
[----:B------:R-:W-:Y:S04]  /*7a260*/  @P5 STL [R1+0x2a94], R0 ;  /* 0x002a940001005387 */ /* 0x000fe80000100800 */
[----:B------:R1:W-:Y:S01]  /*7a270*/  @P5 STL [R1+0x2a98], R82 ;  /* 0x002a985201005387 */ /* 0x0003e20000100800 */
[----:B--2---:R-:W-:-:S02]  /*7a280*/  IMAD.MOV.U32 R48, RZ, RZ, R63 ;  /* 0x000000ffff307224 */ /* 0x004fc400078e003f */
[----:B------:R-:W-:Y:S01]  /*7a290*/  IMAD.MOV.U32 R49, RZ, RZ, R57 ;  /* 0x000000ffff317224 */ /* 0x000fe200078e0039 */
[----:B------:R-:W2:Y:S01]  /*7a2a0*/  LDL.LU R89, [R1+0x5078] ;  /* 0x0050780001597983 */ /* 0x000ea20000300800 */
[----:B------:R-:W-:Y:S02]  /*7a2b0*/  IMAD.MOV.U32 R54, RZ, RZ, R70 ;  /* 0x000000ffff367224 */ /* 0x000fe400078e0046 */
[----:B------:R-:W-:Y:S01]  /*7a2c0*/  IMAD.MOV.U32 R55, RZ, RZ, R62 ;  /* 0x000000ffff377224 */ /* 0x000fe200078e003e */
[----:B------:R-:W2:Y:S04]  /*7a2d0*/  LDL R39, [R1+0x2a54] ;  /* 0x002a540001277983 */ /* 0x000ea80000100800 */
[----:B------:R-:W2:Y:S04]  /*7a2e0*/  LDL.64 R12, [R1+0xc28] ;  /* 0x000c2800010c7983 */ /* 0x000ea80000100a00 */
[----:B-1----:R-:W2:Y:S04]  /*7a2f0*/  LDL R82, [R1+0x2a50] ;  /* 0x002a500001527983 */ /* 0x002ea80000100800 */
[----:B------:R-:W2:Y:S04]  /*7a300*/  LDL.LU R0, [R1+0x430c] ;  /* 0x00430c0001007983 */ /* 0x000ea80000300800 */
[----:B------:R-:W2:Y:S04]  /*7a310*/  @P4 LDG.E.U16 R52, desc[UR6][R60.64] ;  /* 0x000000063c344981 */ /* 0x000ea8000c1e1500 */
[----:B------:R-:W4:Y:S04]  /*7a320*/  @P4 LDG.E.U16 R66, desc[UR6][R64.64] ;  /* 0x0000000640424981 */ /* 0x000f28000c1e1500 */
[----:B------:R-:W4:Y:S04]  /*7a330*/  @P4 LDG.E.U16 R67, desc[UR6][R48.64] ;  /* 0x0000000630434981 */ /* 0x000f28000c1e1500 */
[----:B------:R-:W4:Y:S04]  /*7a340*/  @P4 LDG.E.U16 R71, desc[UR6][R54.64] ;  /* 0x0000000636474981 */ /* 0x000f28000c1e1500 */
[----:B------:R-:W4:Y:S04]  /*7a350*/  @P3 LDG.E.U16 R68, desc[UR6][R4.64] ;  /* 0x0000000604443981 */ /* 0x000f28000c1e1500 */
[----:B---3--:R1:W-:Y:S04]  /*7a360*/  STL [R1+0x2a90], R85 ;  /* 0x002a905501007387 */ /* 0x0083e80000100800 */
[----:B-1----:R-:W3:Y:S04]  /*7a370*/  LDL.LU R85, [R1+0x4310] ;  /* 0x0043100001557983 */ /* 0x002ee80000300800 */
[----:B------:R-:W3:Y:S01]  /*7a380*/  LDL.LU.64 R2, [R1+0x5070] ;  /* 0x0050700001027983 */ /* 0x000ee20000300a00 */
[----:B------:R-:W-:-:S03]  /*7a390*/  ISETP.GT.AND P5, PT, R93, 0xc2, PT ;  /* 0x000000c25d00780c */ /* 0x000fc60003fa4270 */
[----:B------:R-:W3:Y:S04]  /*7a3a0*/  LDL.64 R8, [R1+0x9c0] ;  /* 0x0009c00001087983 */ /* 0x000ee80000100a00 */
[----:B------:R-:W3:Y:S04]  /*7a3b0*/  LDL R86, [R1+0x2a4c] ;  /* 0x002a4c0001567983 */ /* 0x000ee80000100800 */
[----:B------:R-:W3:Y:S04]  /*7a3c0*/  LDL.64 R24, [R1+0x9b8] ;  /* 0x0009b80001187983 */ /* 0x000ee80000100a00 */
[----:B------:R-:W3:Y:S04]  /*7a3d0*/  LDL R88, [R1+0x2a48] ;  /* 0x002a480001587983 */ /* 0x000ee80000100800 */
[----:B------:R-:W3:Y:S04]  /*7a3e0*/  LDL.64 R4, [R1+0x9b0] ;  /* 0x0009b00001047983 */ /* 0x000ee80000100a00 */
[----:B------:R-:W-:Y:S04]  /*7a3f0*/  STL.64 [R1+0xa00], R54 ;  /* 0x000a003601007387 */ /* 0x000fe80000100a00 */
[----:B------:R-:W-:Y:S04]  /*7a400*/  STL.64 [R1+0x9f8], R48 ;  /* 0x0009f83001007387 */ /* 0x000fe80000100a00 */
[----:B--2---:R-:W-:Y:S04]  /*7a410*/  @P4 STL [R1+0x2a70], R52 ;  /* 0x002a703401004387 */ /* 0x004fe80000100800 */
[----:B----4-:R-:W-:Y:S04]  /*7a420*/  @P4 STL [R1+0x2a74], R66 ;  /* 0x002a744201004387 */ /* 0x010fe80000100800 */
[----:B------:R-:W-:Y:S04]  /*7a430*/  @P4 STL [R1+0x2a78], R67 ;  /* 0x002a784301004387 */ /* 0x000fe80000100800 */
[----:B------:R-:W-:Y:S01]  /*7a440*/  @P4 STL [R1+0x2a7c], R71 ;  /* 0x002a7c4701004387 */ /* 0x000fe20000100800 */
[----:B------:R-:W-:-:S03]  /*7a450*/  ISETP.GT.AND P3, PT, R93, 0xc3, PT ;  /* 0x000000c35d00780c */ /* 0x000fc60003f64270 */
[----:B------:R-:W2:Y:S04]  /*7a460*/  @P5 LDG.E.U16 R38, desc[UR6][R42.64] ;  /* 0x000000062a265981 */ /* 0x000ea8000c1e1500 */
[----:B------:R-:W4:Y:S04]  /*7a470*/  @P5 LDG.E.U16 R45, desc[UR6][R50.64] ;  /* 0x00000006322d5981 */ /* 0x000f28000c1e1500 */
[----:B------:R-:W4:Y:S04]  /*7a480*/  @P5 LDG.E.U16 R53, desc[UR6][R58.64] ;  /* 0x000000063a355981 */ /* 0x000f28000c1e1500 */
[----:B---3--:R-:W3:Y:S04]  /*7a490*/  @P5 LDG.E.U16 R44, desc[UR6][R2.64] ;  /* 0x00000006022c5981 */ /* 0x008ee8000c1e1500 */
[----:B------:R-:W3:Y:S04]  /*7a4a0*/  @P3 LDG.E.U16 R84, desc[UR6][R40.64] ;  /* 0x0000000628543981 */ /* 0x000ee8000c1e1500 */
[----:B------:R-:W3:Y:S01]  /*7a4b0*/  @P3 LDG.E.U16 R83, desc[UR6][R6.64] ;  /* 0x0000000606533981 */ /* 0x000ee2000c1e1500 */
[----:B------:R-:W-:-:S03]  /*7a4c0*/  ISETP.GT.AND P4, PT, R93, 0xc4, PT ;  /* 0x000000c45d00780c */ /* 0x000fc60003f84270 */
[----:B------:R-:W3:Y:S04]  /*7a4d0*/  @P3 LDG.E.U16 R82, desc[UR6][R12.64] ;  /* 0x000000060c523981 */ /* 0x000ee8000c1e1500 */
[----:B------:R-:W3:Y:S06]  /*7a4e0*/  LDL.LU.64 R2, [R1+0x5068] ;  /* 0x0050680001027983 */ /* 0x000eec0000300a00 */
[----:B------:R-:W3:Y:S04]  /*7a4f0*/  @P4 LDG.E.U16 R86, desc[UR6][R8.64] ;  /* 0x0000000608564981 */ /* 0x000ee8000c1e1500 */
[----:B------:R-:W3:Y:S04]  /*7a500*/  @P4 LDG.E.U16 R88, desc[UR6][R24.64] ;  /* 0x0000000618584981 */ /* 0x000ee8000c1e1500 */
[----:B--2---:R-:W-:Y:S04]  /*7a510*/  @P5 STL [R1+0x2a60], R38 ;  /* 0x002a602601005387 */ /* 0x004fe80000100800 */
[----:B----4-:R-:W-:Y:S04]  /*7a520*/  @P5 STL [R1+0x2a64], R45 ;  /* 0x002a642d01005387 */ /* 0x010fe80000100800 */
[----:B------:R-:W2:Y:S04]  /*7a530*/  @P4 LDG.E.U16 R89, desc[UR6][R4.64] ;  /* 0x0000000604594981 */ /* 0x000ea8000c1e1500 */
[----:B---3--:R-:W3:Y:S04]  /*7a540*/  @P3 LDG.E.U16 R39, desc[UR6][R2.64] ;  /* 0x0000000602273981 */ /* 0x008ee8000c1e1500 */
[----:B------:R-:W-:Y:S04]  /*7a550*/  @P5 STL [R1+0x2a68], R44 ;  /* 0x002a682c01005387 */ /* 0x000fe80000100800 */
[----:B------:R-:W-:Y:S04]  /*7a560*/  @P5 STL [R1+0x2a6c], R53 ;  /* 0x002a6c3501005387 */ /* 0x000fe80000100800 */
[----:B------:R1:W-:Y:S04]  /*7a570*/  STL [R1+0x2a5c], R84 ;  /* 0x002a5c5401007387 */ /* 0x0003e80000100800 */
[----:B-1----:R-:W4:Y:S04]  /*7a580*/  LDL.LU R84, [R1+0x5064] ;  /* 0x0050640001547983 */ /* 0x002f280000300800 */
[----:B------:R1:W-:Y:S04]  /*7a590*/  STL [R1+0x2a58], R83 ;  /* 0x002a585301007387 */ /* 0x0003e80000100800 */
[----:B-1----:R-:W2:Y:S04]  /*7a5a0*/  LDL.LU R83, [R1+0x5060] ;  /* 0x0050600001537983 */ /* 0x002ea80000300800 */
[----:B------:R-:W2:Y:S04]  /*7a5b0*/  LDL.LU R67, [R1+0x2a0c] ;  /* 0x002a0c0001437983 */ /* 0x000ea80000300800 */
[----:B------:R-:W2:Y:S04]  /*7a5c0*/  LDL.LU R66, [R1+0x2a08] ;  /* 0x002a080001427983 */ /* 0x000ea80000300800 */
[----:B------:R-:W2:Y:S04]  /*7a5d0*/  LDL.LU R61, [R1+0x2a04] ;  /* 0x002a0400013d7983 */ /* 0x000ea80000300800 */
[----:B------:R-:W2:Y:S04]  /*7a5e0*/  LDL.LU R60, [R1+0x2a00] ;  /* 0x002a0000013c7983 */ /* 0x000ea80000300800 */
[----:B------:R-:W2:Y:S04]  /*7a5f0*/  LDL.LU.64 R2, [R1+0x5058] ;  /* 0x0050580001027983 */ /* 0x000ea80000300a00 */
[----:B------:R1:W-:Y:S02]  /*7a600*/  @P3 STL [R1+0x2a50], R82 ;  /* 0x002a505201003387 */ /* 0x0003e40000100800 */
[----:B-1----:R-:W-:-:S02]  /*7a610*/  IMAD.MOV.U32 R82, RZ, RZ, R0 ;  /* 0x000000ffff527224 */ /* 0x002fc400078e0000 */
[----:B---3--:R1:W-:Y:S04]  /*7a620*/  @P3 STL [R1+0x2a54], R39 ;  /* 0x002a542701003387 */ /* 0x0083e80000100800 */
[----:B------:R-:W3:Y:S04]  /*7a630*/  LDL.64 R12, [R1+0x998] ;  /* 0x00099800010c7983 */ /* 0x000ee80000100a00 */
[----:B------:R-:W3:Y:S04]  /*7a640*/  LDL R0, [R1+0x2a38] ;  /* 0x002a380001007983 */ /* 0x000ee80000100800 */
[----:B------:R-:W4:Y:S04]  /*7a650*/  LDL.64 R6, [R1+0x9a0] ;  /* 0x0009a00001067983 */ /* 0x000f280000100a00 */
[----:B------:R-:W4:Y:S04]  /*7a660*/  LDL.64 R80, [R1+0xc38] ;  /* 0x000c380001507983 */ /* 0x000f280000100a00 */
[----:B-1----:R-:W4:Y:S04]  /*7a670*/  LDL R39, [R1+0x2a3c] ;  /* 0x002a3c0001277983 */ /* 0x002f280000100800 */
[----:B------:R1:W-:Y:S04]  /*7a680*/  @P4 STL [R1+0x2a4c], R86 ;  /* 0x002a4c5601004387 */ /* 0x0003e80000100800 */
[----:B------:R-:W4:Y:S04]  /*7a690*/  LDL.64 R48, [R1+0xc40] ;  /* 0x000c400001307983 */ /* 0x000f280000100a00 */
[----:B-1----:R-:W4:Y:S04]  /*7a6a0*/  LDL R86, [R1+0x2a34] ;  /* 0x002a340001567983 */ /* 0x002f280000100800 */
[----:B------:R1:W-:Y:S01]  /*7a6b0*/  @P4 STL [R1+0x2a48], R88 ;  /* 0x002a485801004387 */ /* 0x0003e20000100800 */
[----:B------:R-:W-:-:S03]  /*7a6c0*/  ISETP.GT.AND P5, PT, R93, 0xc5, PT ;  /* 0x000000c55d00780c */ /* 0x000fc60003fa4270 */
[----:B------:R-:W4:Y:S04]  /*7a6d0*/  LDL.64 R54, [R1+0x990] ;  /* 0x0009900001367983 */ /* 0x000f280000100a00 */
[----:B------:R-:W4:Y:S04]  /*7a6e0*/  LDL.64 R78, [R1+0x988] ;  /* 0x00098800014e7983 */ /* 0x000f280000100a00 */
[----:B------:R-:W4:Y:S04]  /*7a6f0*/  LDL.64 R70, [R1+0x980] ;  /* 0x0009800001467983 */ /* 0x000f280000100a00 */
[----:B--2---:R-:W2:Y:S04]  /*7a700*/  @P4 LDG.E.U16 R87, desc[UR6][R2.64] ;  /* 0x0000000602574981 */ /* 0x004ea8000c1e1500 */
[----:B------:R-:W2:Y:S04]  /*7a710*/  LDL.64 R8, [R1+0x978] ;  /* 0x0009780001087983 */ /* 0x000ea80000100a00 */
[----:B-1----:R-:W2:Y:S04]  /*7a720*/  LDL R88, [R1+0x2a30] ;  /* 0x002a300001587983 */ /* 0x002ea80000100800 */
[----:B------:R-:W2:Y:S04]  /*7a730*/  LDL R2, [R1+0x2a24] ;  /* 0x002a240001027983 */ /* 0x000ea80000100800 */
[----:B------:R-:W2:Y:S04]  /*7a740*/  LDL R3, [R1+0x2a20] ;  /* 0x002a200001037983 */ /* 0x000ea80000100800 */
[----:B---3--:R-:W3:Y:S04]  /*7a750*/  @P5 LDG.E.U16 R0, desc[UR6][R12.64] ;  /* 0x000000060c005981 */ /* 0x008ee8000c1e1500 */
[----:B----4-:R-:W4:Y:S04]  /*7a760*/  @P5 LDG.E.U16 R39, desc[UR6][R6.64] ;  /* 0x0000000606275981 */ /* 0x010f28000c1e1500 */
[----:B------:R-:W4:Y:S04]  /*7a770*/  @P5 LDG.E.U16 R86, desc[UR6][R80.64] ;  /* 0x0000000650565981 */ /* 0x000f28000c1e1500 */
[----:B--2---:R-:W2:Y:S04]  /*7a780*/  @P5 LDG.E.U16 R88, desc[UR6][R48.64] ;  /* 0x0000000630585981 */ /* 0x004ea8000c1e1500 */
[----:B------:R1:W-:Y:S04]  /*7a790*/  STL [R1+0x2a40], R87 ;  /* 0x002a405701007387 */ /* 0x0003e80000100800 */
[----:B-1----:R-:W2:Y:S04]  /*7a7a0*/  LDL.LU R87, [R1+0x4314] ;  /* 0x0043140001577983 */ /* 0x002ea80000300800 */
[----:B------:R1:W-:Y:S04]  /*7a7b0*/  STL [R1+0x2a44], R89 ;  /* 0x002a445901007387 */ /* 0x0003e80000100800 */
[----:B-1----:R-:W2:Y:S04]  /*7a7c0*/  LDL.LU R89, [R1+0x4318] ;  /* 0x0043180001597983 */ /* 0x002ea80000300800 */
[----:B------:R-:W2:Y:S04]  /*7a7d0*/  LDL.64 R72, [R1+0x970] ;  /* 0x0009700001487983 */ /* 0x000ea80000100a00 */
[----:B------:R-:W2:Y:S04]  /*7a7e0*/  LDL R62, [R1+0x2a1c] ;  /* 0x002a1c00013e7983 */ /* 0x000ea80000100800 */
        /* <DEDUP_REMOVED lines=9> */
[----:B------:R-:W2:Y:S04]  /*7a880*/  LDL.64 R4, [R1+0x948] ;  /* 0x0009480001047983 */ /* 0x000ea80000100a00 */
[----:B------:R-:W2:Y:S04]  /*7a890*/  LDL.64 R6, [R1+0x940] ;  /* 0x0009400001067983 */ /* 0x000ea80000100a00 */
[----:B---3--:R1:W-:Y:S04]  /*7a8a0*/  @P5 STL [R1+0x2a38], R0 ;  /* 0x002a380001005387 */ /* 0x0083e80000100800 */
[----:B------:R-:W3:Y:S04]  /*7a8b0*/  LDL.64 R50, [R1+0x7a8] ;  /* 0x0007a80001327983 */ /* 0x000ee80000100a00 */
[----:B------:R-:W3:Y:S04]  /*7a8c0*/  LDL R38, [R1+0x29f8] ;  /* 0x0029f80001267983 */ /* 0x000ee80000100800 */
[----:B------:R-:W3:Y:S04]  /*7a8d0*/  LDL.64 R42, [R1+0xc70] ;  /* 0x000c7000012a7983 */ /* 0x000ee80000100a00 */
[----:B-1----:R-:W3:Y:S04]  /*7a8e0*/  LDL R0, [R1+0x29fc] ;  /* 0x0029fc0001007983 */ /* 0x002ee80000100800 */
[----:B----4-:R1:W-:Y:S04]  /*7a8f0*/  @P5 STL [R1+0x2a3c], R39 ;  /* 0x002a3c2701005387 */ /* 0x0103e80000100800 */
[----:B------:R-:W4:Y:S04]  /*7a900*/  LDL.64 R12, [R1+0xc78] ;  /* 0x000c7800010c7983 */ /* 0x000f280000100a00 */
[----:B-1----:R-:W3:Y:S04]  /*7a910*/  LDL R39, [R1+0x29f4] ;  /* 0x0029f40001277983 */ /* 0x002ee80000100800 */
[----:B------:R-:W3:Y:S04]  /*7a920*/  LDL.LU.64 R80, [R1+0x5050] ;  /* 0x0050500001507983 */ /* 0x000ee80000300a00 */
[----:B------:R1:W-:Y:S04]  /*7a930*/  @P5 STL [R1+0x2a34], R86 ;  /* 0x002a345601005387 */ /* 0x0003e80000100800 */
[----:B-1----:R-:W3:Y:S04]  /*7a940*/  LDL.LU R86, [R1+0x5048] ;  /* 0x0050480001567983 */ /* 0x002ee80000300800 */
[----:B------:R-:W4:Y:S04]  /*7a950*/  LDL.LU.64 R48, [R1+0x5040] ;  /* 0x0050400001307983 */ /* 0x000f280000300a00 */
[----:B--2---:R1:W-:Y:S04]  /*7a960*/  @P5 STL [R1+0x2a30], R88 ;  /* 0x002a305801005387 */ /* 0x0043e80000100800 */
[----:B-1----:R-:W2:Y:S01]  /*7a970*/  LDL.LU R88, [R1+0x5038] ;  /* 0x0050380001587983 */ /* 0x002ea20000300800 */
[----:B------:R-:W-:-:S13]  /*7a980*/  ISETP.GT.AND P3, PT, R93, 0xc6, PT ;  /* 0x000000c65d00780c */ /* 0x000fda0003f64270 */
[----:B------:R-:W4:Y:S04]  /*7a990*/  @P3 LDG.E.U16 R3, desc[UR6][R8.64] ;  /* 0x0000000608033981 */ /* 0x000f28000c1e1500 */
[----:B------:R-:W4:Y:S04]  /*7a9a0*/  @P3 LDG.E.U16 R2, desc[UR6][R70.64] ;  /* 0x0000000646023981 */ /* 0x000f28000c1e1500 */
[----:B---3--:R-:W3:Y:S04]  /*7a9b0*/  @P3 LDG.E.U16 R86, desc[UR6][R78.64] ;  /* 0x000000064e563981 */ /* 0x008ee8000c1e1500 */
[----:B--2---:R-:W2:Y:S01]  /*7a9c0*/  @P3 LDG.E.U16 R88, desc[UR6][R54.64] ;  /* 0x0000000636583981 */ /* 0x004ea2000c1e1500 */
[----:B------:R-:W-:-:S03]  /*7a9d0*/  ISETP.GT.AND P4, PT, R93, 0xc7, PT ;  /* 0x000000c75d00780c */ /* 0x000fc60003f84270 */
[----:B------:R-:W3:Y:S10]  /*7a9e0*/  LDL.LU.64 R54, [R1+0x5030] ;  /* 0x0050300001367983 */ /* 0x000ef40000300a00 */
[----:B------:R-:W3:Y:S04]  /*7a9f0*/  @P4 LDG.E.U16 R62, desc[UR6][R72.64] ;  /* 0x00000006483e4981 */ /* 0x000ee8000c1e1500 */
[----:B------:R-:W3:Y:S04]  /*7aa00*/  @P4 LDG.E.U16 R63, desc[UR6][R56.64] ;  /* 0x00000006383f4981 */ /* 0x000ee8000c1e1500 */
[----:B------:R-:W4:Y:S04]  /*7aa10*/  @P4 LDG.E.U16 R40, desc[UR6][R64.64] ;  /* 0x0000000640284981 */ /* 0x000f28000c1e1500 */
[----:B------:R-:W4:Y:S04]  /*7aa20*/  @P4 LDG.E.U16 R41, desc[UR6][R52.64] ;  /* 0x0000000634294981 */ /* 0x000f28000c1e1500 */
[----:B--2---:R1:W-:Y:S04]  /*7aa30*/  STL [R1+0x2a2c], R88 ;  /* 0x002a2c5801007387 */ /* 0x0043e80000100800 */
[----:B-1----:R-:W2:Y:S04]  /*7aa40*/  LDL.LU R88, [R1+0x5028] ;  /* 0x0050280001587983 */ /* 0x002ea80000300800 */
[----:B------:R-:W2:Y:S04]  /*7aa50*/  LDL.LU.64 R78, [R1+0x5020] ;  /* 0x00502000014e7983 */ /* 0x000ea80000300a00 */
[----:B---3--:R1:W-:Y:S04]  /*7aa60*/  STL [R1+0x2a28], R86 ;  /* 0x002a285601007387 */ /* 0x0083e80000100800 */
[----:B-1----:R-:W3:Y:S04]  /*7aa70*/  LDL.LU R86, [R1+0x5018] ;  /* 0x0050180001567983 */ /* 0x002ee80000300800 */
[----:B----4-:R-:W-:Y:S04]  /*7aa80*/  @P3 STL [R1+0x2a20], R3 ;  /* 0x002a200301003387 */ /* 0x010fe80000100800 */
[----:B------:R1:W-:Y:S01]  /*7aa90*/  @P3 STL [R1+0x2a24], R2 ;  /* 0x002a240201003387 */ /* 0x0003e20000100800 */
[----:B------:R-:W-:-:S02]  /*7aaa0*/  ISETP.GT.AND P3, PT, R93, 0xc9, PT ;  /* 0x000000c95d00780c */ /* 0x000fc40003f64270 */
[C---:B------:R-:W-:Y:S01]  /*7aab0*/  ISETP.GT.AND P5, PT, R93.reuse, 0xc8, PT ;  /* 0x000000c85d00780c */ /* 0x040fe20003fa4270 */
[----:B------:R-:W4:Y:S04]  /*7aac0*/  LDL.64 R70, [R1+0x798] ;  /* 0x0007980001467983 */ /* 0x000f280000100a00 */
[----:B------:R-:W2:Y:S04]  /*7aad0*/  LDL.64 R8, [R1+0x788] ;  /* 0x0007880001087983 */ /* 0x000ea80000100a00 */
[----:B-1----:R-:W2:Y:S04]  /*7aae0*/  LDL.64 R2, [R1+0x7a0] ;  /* 0x0007a00001027983 */ /* 0x002ea80000100a00 */
[----:B------:R-:W2:Y:S04]  /*7aaf0*/  LDL.LU.64 R72, [R1+0x5010] ;  /* 0x0050100001487983 */ /* 0x000ea80000300a00 */
[----:B------:R-:W2:Y:S04]  /*7ab00*/  @P3 LDG.E.U16 R0, desc[UR6][R6.64] ;  /* 0x0000000606003981 */ /* 0x000ea8000c1e1500 */
[----:B------:R1:W-:Y:S04]  /*7ab10*/  @P4 STL [R1+0x2a1c], R62 ;  /* 0x002a1c3e01004387 */ /* 0x0003e80000100800 */
[----:B------:R-:W3:Y:S04]  /*7ab20*/  @P5 LDG.E.U16 R67, desc[UR6][R58.64] ;  /* 0x000000063a435981 */ /* 0x000ee8000c1e1500 */
[----:B------:R-:W3:Y:S04]  /*7ab30*/  @P5 LDG.E.U16 R66, desc[UR6][R44.64] ;  /* 0x000000062c425981 */ /* 0x000ee8000c1e1500 */
[----:B------:R-:W3:Y:S04]  /*7ab40*/  @P5 LDG.E.U16 R61, desc[UR6][R24.64] ;  /* 0x00000006183d5981 */ /* 0x000ee8000c1e1500 */
[----:B------:R0:W3:Y:S04]  /*7ab50*/  @P5 LDG.E.U16 R60, desc[UR6][R4.64] ;  /* 0x00000006043c5981 */ /* 0x0000e8000c1e1500 */
[----:B------:R-:W3:Y:S04]  /*7ab60*/  @P3 LDG.E.U16 R39, desc[UR6][R42.64] ;  /* 0x000000062a273981 */ /* 0x000ee8000c1e1500 */
[----:B------:R-:W3:Y:S04]  /*7ab70*/  @P3 LDG.E.U16 R38, desc[UR6][R50.64] ;  /* 0x0000000632263981 */ /* 0x000ee8000c1e1500 */
[----:B-1----:R-:W3:Y:S04]  /*7ab80*/  LDL.LU R62, [R1+0x5008] ;  /* 0x00500800013e7983 */ /* 0x002ee80000300800 */
[----:B------:R-:W3:Y:S04]  /*7ab90*/  LDL.LU.64 R56, [R1+0x5000] ;  /* 0x0050000001387983 */ /* 0x000ee80000300a00 */
[----:B------:R1:W-:Y:S04]  /*7aba0*/  @P4 STL [R1+0x2a18], R63 ;  /* 0x002a183f01004387 */ /* 0x0003e80000100800 */
[----:B-1----:R-:W3:Y:S04]  /*7abb0*/  LDL.LU R63, [R1+0x4ff8] ;  /* 0x004ff800013f7983 */ /* 0x002ee80000300800 */
[----:B------:R-:W3:Y:S04]  /*7abc0*/  LDL.LU.64 R64, [R1+0x4ff0] ;  /* 0x004ff00001407983 */ /* 0x000ee80000300a00 */
[----:B------:R1:W-:Y:S04]  /*7abd0*/  @P4 STL [R1+0x2a14], R40 ;  /* 0x002a142801004387 */ /* 0x0003e80000100800 */
[----:B-1----:R-:W3:Y:S04]  /*7abe0*/  LDL.LU R40, [R1+0x4fe8] ;  /* 0x004fe80001287983 */ /* 0x002ee80000300800 */
[----:B------:R-:W3:Y:S04]  /*7abf0*/  LDL.LU.64 R52, [R1+0x4fe0] ;  /* 0x004fe00001347983 */ /* 0x000ee80000300a00 */
[----:B------:R1:W-:Y:S04]  /*7ac00*/  @P4 STL [R1+0x2a10], R41 ;  /* 0x002a102901004387 */ /* 0x0003e80000100800 */
[----:B-1----:R-:W3:Y:S04]  /*7ac10*/  LDL.LU R41, [R1+0x4fd8] ;  /* 0x004fd80001297983 */ /* 0x002ee80000300800 */
[----:B------:R-:W3:Y:S04]  /*7ac20*/  LDL.64 R58, [R1+0x780] ;  /* 0x00078000013a7983 */ /* 0x000ee80000100a00 */
[----:B------:R-:W3:Y:S04]  /*7ac30*/  LDL.64 R4, [R1+0x778] ;  /* 0x0007780001047983 */ /* 0x000ee80000100a00 */
[----:B------:R-:W3:Y:S04]  /*7ac40*/  LDL.64 R44, [R1+0xc88] ;  /* 0x000c8800012c7983 */ /* 0x000ee80000100a00 */
[----:B------:R-:W3:Y:S04]  /*7ac50*/  LDL.64 R24, [R1+0xc90] ;  /* 0x000c900001187983 */ /* 0x000ee80000100a00 */
[----:B------:R-:W3:Y:S04]  /*7ac60*/  LDL.LU.64 R6, [R1+0x4fd0] ;  /* 0x004fd00001067983 */ /* 0x000ee80000300a00 */
[----:B--2---:R1:W-:Y:S04]  /*7ac70*/  @P3 STL [R1+0x29fc], R0 ;  /* 0x0029fc0001003387 */ /* 0x0043e80000100800 */
[----:B-1----:R-:W2:Y:S01]  /*7ac80*/  LDL.LU R0, [R1+0x4fcc] ;  /* 0x004fcc0001007983 */ /* 0x002ea20000300800 */
[----:B------:R-:W-:-:S03]  /*7ac90*/  ISETP.GT.AND P4, PT, R93, 0xca, PT ;  /* 0x000000ca5d00780c */ /* 0x000fc60003f84270 */
[----:B--2---:R-:W2:Y:S01]  /*7aca0*/  @P3 LDG.E.U16 R0, desc[UR6][R12.64] ;  /* 0x000000060c003981 */ /* 0x004ea2000c1e1500 */
[----:B---3--:R-:W-:-:S09]  /*7acb0*/  PRMT R41, RZ, 0x7610, R41 ;  /* 0x00007610ff297816 */ /* 0x008fd20000000029 */
[----:B------:R-:W3:Y:S04]  /*7acc0*/  @P4 LDG.E.U16 R41, desc[UR6][R2.64] ;  /* 0x0000000602294981 */ /* 0x000ee8000c1e1500 */
[----:B--2---:R1:W-:Y:S04]  /*7acd0*/  STL [R1+0x29f0], R0 ;  /* 0x0029f00001007387 */ /* 0x0043e80000100800 */
[----:B-1----:R-:W2:Y:S04]  /*7ace0*/  LDL.LU R0, [R1+0x4fc8] ;  /* 0x004fc80001007983 */ /* 0x002ea80000300800 */
[----:B------:R-:W2:Y:S04]  /*7acf0*/  LDL.64 R50, [R1+0x770] ;  /* 0x0007700001327983 */ /* 0x000ea80000100a00 */
[----:B------:R-:W2:Y:S04]  /*7ad00*/  LDL.64 R12, [R1+0x768] ;  /* 0x00076800010c7983 */ /* 0x000ea80000100a00 */
[----:B------:R-:W2:Y:S04]  /*7ad10*/  LDL.64 R42, [R1+0x760] ;  /* 0x00076000012a7983 */ /* 0x000ea80000100a00 */
[----:B------:R-:W-:Y:S04]  /*7ad20*/  @P3 STL [R1+0x29f4], R39 ;  /* 0x0029f42701003387 */ /* 0x000fe80000100800 */
[----:B------:R1:W-:Y:S04]  /*7ad30*/  @P3 STL [R1+0x29f8], R38 ;  /* 0x0029f82601003387 */ /* 0x0003e80000100800 */
[----:B-1----:R-:W2:Y:S04]  /*7ad40*/  LDL.64 R38, [R1+0x758] ;  /* 0x0007580001267983 */ /* 0x002ea80000100a00 */
[----:B------:R-:W2:Y:S01]  /*7ad50*/  LDL.LU.64 R2, [R1+0x4fc0] ;  /* 0x004fc00001027983 */ /* 0x000ea20000300a00 */
[----:B------:R-:W-:-:S02]  /*7ad60*/  ISETP.GT.AND P3, PT, R93, 0xcb, PT ;  /* 0x000000cb5d00780c */ /* 0x000fc40003f64270 */
[----:B------:R-:W-:Y:S02]  /*7ad70*/  PRMT R6, RZ, 0x7610, R6 ;  /* 0x00007610ff067816 */ /* 0x000fe40000000006 */
[----:B------:R-:W-:Y:S02]  /*7ad80*/  PRMT R7, RZ, 0x7610, R7 ;  /* 0x00007610ff077816 */ /* 0x000fe40000000007 */
[----:B------:R-:W-:Y:S02]  /*7ad90*/  PRMT R40, RZ, 0x7610, R40 ;  /* 0x00007610ff287816 */ /* 0x000fe40000000028 */
[----:B------:R-:W-:Y:S01]  /*7ada0*/  PRMT R53, RZ, 0x7610, R53 ;  /* 0x00007610ff357816 */ /* 0x000fe20000000035 */
[----:B------:R-:W3:Y:S04]  /*7adb0*/  @P4 LDG.E.U16 R6, desc[UR6][R8.64] ;  /* 0x0000000608064981 */ /* 0x000ee8000c1e1500 */
[----:B----4-:R-:W4:Y:S04]  /*7adc0*/  @P4 LDG.E.U16 R40, desc[UR6][R70.64] ;  /* 0x0000000646284981 */ /* 0x010f28000c1e1500 */
[----:B------:R-:W3:Y:S04]  /*7add0*/  @P3 LDG.E.U16 R53, desc[UR6][R58.64] ;  /* 0x000000063a353981 */ /* 0x000ee8000c1e1500 */
[----:B--2---:R-:W2:Y:S04]  /*7ade0*/  @P4 LDG.E.U16 R7, desc[UR6][R2.64] ;  /* 0x0000000602074981 */ /* 0x004ea8000c1e1500 */
[----:B------:R-:W0:Y:S04]  /*7adf0*/  LDL.LU.64 R2, [R1+0x4fb8] ;  /* 0x004fb80001027983 */ /* 0x000e280000300a00 */
[----:B------:R-:W4:Y:S04]  /*7ae00*/  LDL.64 R8, [R1+0x750] ;  /* 0x0007500001087983 */ /* 0x000f280000100a00 */
[----:B---3--:R-:W-:Y:S01]  /*7ae10*/  STL [R1+0x29e0], R6 ;  /* 0x0029e00601007387 */ /* 0x008fe20000100800 */
[----:B------:R-:W-:-:S06]  /*7ae20*/  PRMT R0, RZ, 0x7610, R0 ;  /* 0x00007610ff007816 */ /* 0x000fcc0000000000 */
[----:B------:R-:W3:Y:S04]  /*7ae30*/  @P3 LDG.E.U16 R0, desc[UR6][R4.64] ;  /* 0x0000000604003981 */ /* 0x000ee8000c1e1500 */
[----:B--2---:R1:W-:Y:S04]  /*7ae40*/  STL [R1+0x29e4], R7 ;  /* 0x0029e40701007387 */ /* 0x0043e80000100800 */
[----:B------:R-:W2:Y:S04]  /*7ae50*/  LDL.64 R70, [R1+0xca0] ;  /* 0x000ca00001467983 */ /* 0x000ea80000100a00 */
[----:B-1----:R-:W2:Y:S04]  /*7ae60*/  LDL.64 R6, [R1+0x748] ;  /* 0x0007480001067983 */ /* 0x002ea80000100a00 */
[----:B----4-:R-:W-:Y:S04]  /*7ae70*/  STL [R1+0x29e8], R40 ;  /* 0x0029e82801007387 */ /* 0x010fe80000100800 */
[----:B------:R1:W-:Y:S01]  /*7ae80*/  STL [R1+0x29ec], R41 ;  /* 0x0029ec2901007387 */ /* 0x0003e20000100800 */
[----:B0-----:R-:W-:-:S02]  /*7ae90*/  PRMT R2, RZ, 0x7610, R2 ;  /* 0x00007610ff027816 */ /* 0x001fc40000000002 */
[----:B------:R-:W-:-:S04]  /*7aea0*/  PRMT R3, RZ, 0x7610, R3 ;  /* 0x00007610ff037816 */ /* 0x000fc80000000003 */
[----:B------:R-:W4:Y:S04]  /*7aeb0*/  @P3 LDG.E.U16 R2, desc[UR6][R24.64] ;  /* 0x0000000618023981 */ /* 0x000f28000c1e1500 */
[----:B-1----:R-:W2:Y:S04]  /*7aec0*/  LDL.64 R40, [R1+0xca8] ;  /* 0x000ca80001287983 */ /* 0x002ea80000100a00 */
[----:B------:R-:W2:Y:S04]  /*7aed0*/  LDL.LU.64 R58, [R1+0x4fb0] ;  /* 0x004fb000013a7983 */ /* 0x000ea80000300a00 */
[----:B------:R0:W-:Y:S04]  /*7aee0*/  STL [R1+0x29dc], R53 ;  /* 0x0029dc3501007387 */ /* 0x0001e80000100800 */
[----:B------:R-:W2:Y:S04]  /*7aef0*/  @P3 LDG.E.U16 R3, desc[UR6][R44.64] ;  /* 0x000000062c033981 */ /* 0x000ea8000c1e1500 */
[----:B0-----:R-:W2:Y:S04]  /*7af00*/  LDL.LU R53, [R1+0x4fa8] ;  /* 0x004fa80001357983 */ /* 0x001ea80000300800 */
[----:B------:R-:W2:Y:S01]  /*7af10*/  LDL.LU.64 R4, [R1+0x4fa0] ;  /* 0x004fa00001047983 */ /* 0x000ea20000300a00 */
[----:B------:R-:W-:-:S02]  /*7af20*/  ISETP.GT.AND P4, PT, R93, 0xcc, PT ;  /* 0x000000cc5d00780c */ /* 0x000fc40003f84270 */
[----:B------:R-:W-:Y:S01]  /*7af30*/  PRMT R52, RZ, 0x7610, R52 ;  /* 0x00007610ff347816 */ /* 0x000fe20000000034 */
[----:B---3--:R0:W-:Y:S04]  /*7af40*/  STL [R1+0x29d8], R0 ;  /* 0x0029d80001007387 */ /* 0x0081e80000100800 */
[----:B0-----:R-:W3:Y:S06]  /*7af50*/  LDL.LU R0, [R1+0x4f98] ;  /* 0x004f980001007983 */ /* 0x001eec0000300800 */
[----:B------:R-:W3:Y:S04]  /*7af60*/  @P4 LDG.E.U16 R52, desc[UR6][R12.64] ;  /* 0x000000060c344981 */ /* 0x000ee8000c1e1500 */
[----:B----4-:R-:W-:Y:S04]  /*7af70*/  STL [R1+0x29d0], R2 ;  /* 0x0029d00201007387 */ /* 0x010fe80000100800 */
[----:B--2---:R0:W-:Y:S04]  /*7af80*/  STL [R1+0x29d4], R3 ;  /* 0x0029d40301007387 */ /* 0x0041e80000100800 */
[----:B------:R-:W2:Y:S04]  /*7af90*/  LDL.64 R44, [R1+0x738] ;  /* 0x00073800012c7983 */ /* 0x000ea80000100a00 */
[----:B------:R-:W4:Y:S01]  /*7afa0*/  LDL.64 R24, [R1+0x728] ;  /* 0x0007280001187983 */ /* 0x000f220000100a00 */
[----:B------:R-:W-:-:S02]  /*7afb0*/  PRMT R53, RZ, 0x7610, R53 ;  /* 0x00007610ff357816 */ /* 0x000fc40000000035 */
[----:B------:R-:W-:Y:S02]  /*7afc0*/  PRMT R4, RZ, 0x7610, R4 ;  /* 0x00007610ff047816 */ /* 0x000fe40000000004 */
[----:B------:R-:W-:Y:S01]  /*7afd0*/  PRMT R5, RZ, 0x7610, R5 ;  /* 0x00007610ff057816 */ /* 0x000fe20000000005 */
[----:B0-----:R-:W2:Y:S04]  /*7afe0*/  LDL.64 R2, [R1+0x740] ;  /* 0x0007400001027983 */ /* 0x001ea80000100a00 */
[----:B------:R-:W2:Y:S04]  /*7aff0*/  @P4 LDG.E.U16 R53, desc[UR6][R50.64] ;  /* 0x0000000632354981 */ /* 0x000ea8000c1e1500 */
[----:B------:R-:W4:Y:S04]  /*7b000*/  @P4 LDG.E.U16 R4, desc[UR6][R38.64] ;  /* 0x0000000626044981 */ /* 0x000f28000c1e1500 */
[----:B------:R-:W4:Y:S04]  /*7b010*/  @P4 LDG.E.U16 R5, desc[UR6][R42.64] ;  /* 0x000000062a054981 */ /* 0x000f28000c1e1500 */
[----:B------:R-:W4:Y:S04]  /*7b020*/  LDL.LU.64 R50, [R1+0x4f90] ;  /* 0x004f900001327983 */ /* 0x000f280000300a00 */
[----:B------:R-:W4:Y:S01]  /*7b030*/  LDL.LU.64 R12, [R1+0x4f88] ;  /* 0x004f8800010c7983 */ /* 0x000f220000300a00 */
[----:B------:R-:W-:-:S02]  /*7b040*/  ISETP.GT.AND P3, PT, R93, 0xcd, PT ;  /* 0x000000cd5d00780c */ /* 0x000fc40003f64270 */
[----:B------:R-:W-:Y:S01]  /*7b050*/  PRMT R63, RZ, 0x7610, R63 ;  /* 0x00007610ff3f7816 */ /* 0x000fe2000000003f */
[----:B---3--:R-:W-:Y:S01]  /*7b060*/  STL [R1+0x29c8], R52 ;  /* 0x0029c83401007387 */ /* 0x008fe20000100800 */
[----:B------:R-:W-:-:S09]  /*7b070*/  PRMT R62, RZ, 0x7610, R62 ;  /* 0x00007610ff3e7816 */ /* 0x000fd2000000003e */
[----:B------:R-:W3:Y:S04]  /*7b080*/  @P3 LDG.E.U16 R63, desc[UR6][R8.64] ;  /* 0x00000006083f3981 */ /* 0x000ee8000c1e1500 */
[----:B------:R-:W3:Y:S04]  /*7b090*/  @P3 LDG.E.U16 R62, desc[UR6][R6.64] ;  /* 0x00000006063e3981 */ /* 0x000ee8000c1e1500 */
[----:B--2---:R0:W-:Y:S04]  /*7b0a0*/  STL [R1+0x29cc], R53 ;  /* 0x0029cc3501007387 */ /* 0x0041e80000100800 */
[----:B0-----:R-:W2:Y:S04]  /*7b0b0*/  LDL.64 R52, [R1+0x720] ;  /* 0x0007200001347983 */ /* 0x001ea80000100a00 */
[----:B----4-:R-:W-:Y:S04]  /*7b0c0*/  STL [R1+0x29c0], R4 ;  /* 0x0029c00401007387 */ /* 0x010fe80000100800 */
[----:B------:R0:W-:Y:S01]  /*7b0d0*/  STL [R1+0x29c4], R5 ;  /* 0x0029c40501007387 */ /* 0x0001e20000100800 */
[----:B------:R-:W-:-:S03]  /*7b0e0*/  PRMT R12, RZ, 0x7610, R12 ;  /* 0x00007610ff0c7816 */ /* 0x000fc6000000000c */
[----:B------:R-:W4:Y:S04]  /*7b0f0*/  LDL.64 R42, [R1+0xcc0] ;  /* 0x000cc000012a7983 */ /* 0x000f280000100a00 */
[----:B------:R-:W2:Y:S01]  /*7b100*/  LDL.64 R38, [R1+0xcc8] ;  /* 0x000cc80001267983 */ /* 0x000ea20000100a00 */
[----:B------:R-:W-:-:S03]  /*7b110*/  PRMT R13, RZ, 0x7610, R13 ;  /* 0x00007610ff0d7816 */ /* 0x000fc6000000000d */
[----:B------:R-:W2:Y:S04]  /*7b120*/  @P3 LDG.E.U16 R12, desc[UR6][R40.64] ;  /* 0x00000006280c3981 */ /* 0x000ea8000c1e1500 */
[----:B0-----:R-:W2:Y:S04]  /*7b130*/  LDL.64 R4, [R1+0x718] ;  /* 0x0007180001047983 */ /* 0x001ea80000100a00 */
[----:B------:R-:W2:Y:S04]  /*7b140*/  LDL.LU.64 R8, [R1+0x4f80] ;  /* 0x004f800001087983 */ /* 0x000ea80000300a00 */
[----:B------:R-:W4:Y:S01]  /*7b150*/  @P3 LDG.E.U16 R13, desc[UR6][R70.64] ;  /* 0x00000006460d3981 */ /* 0x000f22000c1e1500 */
[----:B------:R-:W-:-:S03]  /*7b160*/  ISETP.GT.AND P4, PT, R93, 0xce, PT ;  /* 0x000000ce5d00780c */ /* 0x000fc60003f84270 */
[----:B------:R-:W4:Y:S04]  /*7b170*/  LDL.LU.64 R6, [R1+0x4f78] ;  /* 0x004f780001067983 */ /* 0x000f280000300a00 */
[----:B---3--:R-:W-:Y:S04]  /*7b180*/  STL [R1+0x29b8], R62 ;  /* 0x0029b83e01007387 */ /* 0x008fe80000100800 */
[----:B------:R0:W-:Y:S04]  /*7b190*/  STL [R1+0x29bc], R63 ;  /* 0x0029bc3f01007387 */ /* 0x0001e80000100800 */
[----:B------:R-:W3:Y:S04]  /*7b1a0*/  LDL.64 R40, [R1+0x700] ;  /* 0x0007000001287983 */ /* 0x000ee80000100a00 */
[----:B------:R-:W3:Y:S04]  /*7b1b0*/  LDL.64 R70, [R1+0x708] ;  /* 0x0007080001467983 */ /* 0x000ee80000100a00 */
[----:B0-----:R-:W3:Y:S01]  /*7b1c0*/  LDL.64 R62, [R1+0x710] ;  /* 0x00071000013e7983 */ /* 0x001ee20000100a00 */
[----:B--2---:R-:W-:-:S03]  /*7b1d0*/  PRMT R9, RZ, 0x7610, R9 ;  /* 0x00007610ff097816 */ /* 0x004fc60000000009 */
[----:B------:R-:W-:Y:S04]  /*7b1e0*/  STL [R1+0x29b0], R12 ;  /* 0x0029b00c01007387 */ /* 0x000fe80000100800 */
[----:B----4-:R0:W-:Y:S04]  /*7b1f0*/  STL [R1+0x29b4], R13 ;  /* 0x0029b40d01007387 */ /* 0x0101e80000100800 */
[----:B------:R-:W2:Y:S04]  /*7b200*/  @P4 LDG.E.U16 R9, desc[UR6][R2.64] ;  /* 0x0000000602094981 */ /* 0x000ea8000c1e1500 */
[----:B0-----:R-:W4:Y:S04]  /*7b210*/  LDL.64 R12, [R1+0x6f8] ;  /* 0x0006f800010c7983 */ /* 0x001f280000100a00 */
[----:B------:R-:W2:Y:S01]  /*7b220*/  LDL.LU.64 R2, [R1+0x4f70] ;  /* 0x004f700001027983 */ /* 0x000ea20000300a00 */
[----:B------:R-:W-:-:S02]  /*7b230*/  ISETP.GT.AND P3, PT, R93, 0xcf, PT ;  /* 0x000000cf5d00780c */ /* 0x000fc40003f64270 */
[----:B------:R-:W-:Y:S02]  /*7b240*/  PRMT R8, RZ, 0x7610, R8 ;  /* 0x00007610ff087816 */ /* 0x000fe40000000008 */
[----:B------:R-:W-:Y:S02]  /*7b250*/  PRMT R6, RZ, 0x7610, R6 ;  /* 0x00007610ff067816 */ /* 0x000fe40000000006 */
[----:B------:R-:W-:Y:S02]  /*7b260*/  PRMT R7, RZ, 0x7610, R7 ;  /* 0x00007610ff077816 */ /* 0x000fe40000000007 */
[----:B------:R-:W-:Y:S01]  /*7b270*/  PRMT R50, RZ, 0x7610, R50 ;  /* 0x00007610ff327816 */ /* 0x000fe20000000032 */
[----:B------:R-:W3:Y:S04]  /*7b280*/  @P4 LDG.E.U16 R8, desc[UR6][R44.64] ;  /* 0x000000062c084981 */ /* 0x000ee8000c1e1500 */
[----:B------:R-:W3:Y:S04]  /*7b290*/  @P4 LDG.E.U16 R6, desc[UR6][R24.64] ;  /* 0x0000000618064981 */ /* 0x000ee8000c1e1500 */
[----:B------:R-:W4:Y:S04]  /*7b2a0*/  @P3 LDG.E.U16 R50, desc[UR6][R52.64] ;  /* 0x0000000634323981 */ /* 0x000f28000c1e1500 */
[----:B--2---:R-:W2:Y:S04]  /*7b2b0*/  @P4 LDG.E.U16 R7, desc[UR6][R2.64] ;  /* 0x0000000602074981 */ /* 0x004ea8000c1e1500 */
[----:B------:R-:W4:Y:S04]  /*7b2c0*/  LDL.LU.64 R2, [R1+0x4f68] ;  /* 0x004f680001027983 */ /* 0x000f280000300a00 */
[----:B---3--:R-:W-:Y:S04]  /*7b2d0*/  STL [R1+0x29a8], R8 ;  /* 0x0029a80801007387 */ /* 0x008fe80000100800 */
[----:B------:R0:W-:Y:S01]  /*7b2e0*/  STL [R1+0x29ac], R9 ;  /* 0x0029ac0901007387 */ /* 0x0001e20000100800 */
[----:B------:R-:W-:-:S06]  /*7b2f0*/  PRMT R0, RZ, 0x7610, R0 ;  /* 0x00007610ff007816 */ /* 0x000fcc0000000000 */
[----:B------:R-:W3:Y:S04]  /*7b300*/  @P3 LDG.E.U16 R0, desc[UR6][R4.64] ;  /* 0x0000000604003981 */ /* 0x000ee8000c1e1500 */
[----:B0-----:R-:W3:Y:S04]  /*7b310*/  LDL.64 R8, [R1+0x6f0] ;  /* 0x0006f00001087983 */ /* 0x001ee80000100a00 */
[----:B------:R-:W-:Y:S04]  /*7b320*/  STL [R1+0x29a0], R6 ;  /* 0x0029a00601007387 */ /* 0x000fe80000100800 */
[----:B--2---:R0:W-:Y:S04]  /*7b330*/  STL [R1+0x29a4], R7 ;  /* 0x0029a40701007387 */ /* 0x0041e80000100800 */
[----:B------:R-:W2:Y:S04]  /*7b340*/  LDL.64 R44, [R1+0xcd8] ;  /* 0x000cd800012c7983 */ /* 0x000ea80000100a00 */
[----:B------:R-:W2:Y:S04]  /*7b350*/  LDL.64 R24, [R1+0xce0] ;  /* 0x000ce00001187983 */ /* 0x000ea80000100a00 */
[----:B0-----:R-:W2:Y:S01]  /*7b360*/  LDL.64 R6, [R1+0x6e8] ;  /* 0x0006e80001067983 */ /* 0x001ea20000100a00 */
[----:B----4-:R-:W-:-:S02]  /*7b370*/  PRMT R2, RZ, 0x7610, R2 ;  /* 0x00007610ff027816 */ /* 0x010fc40000000002 */
[----:B------:R-:W-:Y:S01]  /*7b380*/  PRMT R3, RZ, 0x7610, R3 ;  /* 0x00007610ff037816 */ /* 0x000fe20000000003 */
[----:B------:R-:W4:Y:S04]  /*7b390*/  LDL.LU.64 R52, [R1+0x4f60] ;  /* 0x004f600001347983 */ /* 0x000f280000300a00 */
[----:B------:R0:W-:Y:S04]  /*7b3a0*/  STL [R1+0x299c], R50 ;  /* 0x00299c3201007387 */ /* 0x0001e80000100800 */
[----:B------:R-:W4:Y:S04]  /*7b3b0*/  @P3 LDG.E.U16 R2, desc[UR6][R38.64] ;  /* 0x0000000626023981 */ /* 0x000f28000c1e1500 */
[----:B------:R-:W4:Y:S04]  /*7b3c0*/  @P3 LDG.E.U16 R3, desc[UR6][R42.64] ;  /* 0x000000062a033981 */ /* 0x000f28000c1e1500 */
[----:B0-----:R-:W4:Y:S04]  /*7b3d0*/  LDL.LU R50, [R1+0x4f58] ;  /* 0x004f580001327983 */ /* 0x001f280000300800 */
[----:B------:R-:W4:Y:S01]  /*7b3e0*/  LDL.LU.64 R4, [R1+0x4f50] ;  /* 0x004f500001047983 */ /* 0x000f220000300a00 */
[----:B------:R-:W-:-:S02]  /*7b3f0*/  ISETP.GT.AND P4, PT, R93, 0xd0, PT ;  /* 0x000000d05d00780c */ /* 0x000fc40003f84270 */
[----:B------:R-:W-:Y:S02]  /*7b400*/  ISETP.GT.AND P3, PT, R93, 0xd1, PT ;  /* 0x000000d15d00780c */ /* 0x000fe40003f64270 */
[----:B------:R-:W-:Y:S02]  /*7b410*/  PRMT R59, RZ, 0x7610, R59 ;  /* 0x00007610ff3b7816 */ /* 0x000fe4000000003b */
[----:B------:R-:W-:Y:S02]  /*7b420*/  PRMT R58, RZ, 0x7610, R58 ;  /* 0x00007610ff3a7816 */ /* 0x000fe4000000003a */
[----:B------:R-:W-:Y:S01]  /*7b430*/  PRMT R65, RZ, 0x7610, R65 ;  /* 0x00007610ff417816 */ /* 0x000fe20000000041 */
[----:B---3--:R0:W-:Y:S01]  /*7b440*/  STL [R1+0x2998], R0 ;  /* 0x0029980001007387 */ /* 0x0081e20000100800 */
[----:B------:R-:W-:-:S03]  /*7b450*/  PRMT R64, RZ, 0x7610, R64 ;  /* 0x00007610ff407816 */ /* 0x000fc60000000040 */
[----:B------:R-:W3:Y:S04]  /*7b460*/  @P4 LDG.E.U16 R59, desc[UR6][R62.64] ;  /* 0x000000063e3b4981 */ /* 0x000ee8000c1e1500 */
[----:B0-----:R-:W3:Y:S04]  /*7b470*/  LDL.LU R0, [R1+0x4f48] ;  /* 0x004f480001007983 */ /* 0x001ee80000300800 */
[----:B------:R-:W3:Y:S04]  /*7b480*/  @P4 LDG.E.U16 R58, desc[UR6][R70.64] ;  /* 0x00000006463a4981 */ /* 0x000ee8000c1e1500 */
[----:B------:R0:W3:Y:S04]  /*7b490*/  @P3 LDG.E.U16 R65, desc[UR6][R8.64] ;  /* 0x0000000608413981 */ /* 0x0000e8000c1e1500 */
[----:B--2---:R-:W2:Y:S01]  /*7b4a0*/  @P3 LDG.E.U16 R64, desc[UR6][R6.64] ;  /* 0x0000000606403981 */ /* 0x004ea2000c1e1500 */
[----:B----4-:R-:W-:-:S02]  /*7b4b0*/  PRMT R53, RZ, 0x7610, R53 ;  /* 0x00007610ff357816 */ /* 0x010fc40000000035 */
[----:B------:R-:W-:Y:S01]  /*7b4c0*/  PRMT R52, RZ, 0x7610, R52 ;  /* 0x00007610ff347816 */ /* 0x000fe20000000034 */
[----:B------:R-:W-:Y:S04]  /*7b4d0*/  STL [R1+0x2990], R2 ;  /* 0x0029900201007387 */ /* 0x000fe80000100800 */
[----:B------:R1:W-:Y:S04]  /*7b4e0*/  STL [R1+0x2994], R3 ;  /* 0x0029940301007387 */ /* 0x0003e80000100800 */
[----:B------:R-:W4:Y:S04]  /*7b4f0*/  LDL.64 R42, [R1+0x6d8] ;  /* 0x0006d800012a7983 */ /* 0x000f280000100a00 */
[----:B------:R-:W2:Y:S04]  /*7b500*/  LDL.64 R38, [R1+0x6c8] ;  /* 0x0006c80001267983 */ /* 0x000ea80000100a00 */
[----:B------:R-:W2:Y:S04]  /*7b510*/  @P4 LDG.E.U16 R53, desc[UR6][R40.64] ;  /* 0x0000000628354981 */ /* 0x000ea8000c1e1500 */
[----:B------:R0:W2:Y:S04]  /*7b520*/  @P4 LDG.E.U16 R52, desc[UR6][R12.64] ;  /* 0x000000060c344981 */ /* 0x0000a8000c1e1500 */
[----:B------:R-:W2:Y:S04]  /*7b530*/  LDL.64 R70, [R1+0x6c0] ;  /* 0x0006c00001467983 */ /* 0x000ea80000100a00 */
[----:B------:R-:W2:Y:S01]  /*7b540*/  LDL.64 R62, [R1+0xcf0] ;  /* 0x000cf000013e7983 */ /* 0x000ea20000100a00 */
[----:B------:R-:W-:-:S02]  /*7b550*/  PRMT R4, RZ, 0x7610, R4 ;  /* 0x00007610ff047816 */ /* 0x000fc40000000004 */
[----:B------:R-:W-:Y:S01]  /*7b560*/  PRMT R5, RZ, 0x7610, R5 ;  /* 0x00007610ff057816 */ /* 0x000fe20000000005 */
[----:B-1----:R-:W2:Y:S04]  /*7b570*/  LDL.64 R2, [R1+0x6e0] ;  /* 0x0006e00001027983 */ /* 0x002ea80000100a00 */
[----:B------:R-:W2:Y:S04]  /*7b580*/  LDL.64 R12, [R1+0x6b8] ;  /* 0x0006b800010c7983 */ /* 0x000ea80000100a00 */
[----:B------:R-:W2:Y:S04]  /*7b590*/  LDL.64 R40, [R1+0xcf8] ;  /* 0x000cf80001287983 */ /* 0x000ea80000100a00 */
[----:B------:R-:W0:Y:S04]  /*7b5a0*/  LDL.LU.64 R8, [R1+0x4f40] ;  /* 0x004f400001087983 */ /* 0x000e280000300a00 */
[----:B------:R-:W2:Y:S04]  /*7b5b0*/  @P3 LDG.E.U16 R4, desc[UR6][R24.64] ;  /* 0x0000000618043981 */ /* 0x000ea8000c1e1500 */
[----:B------:R-:W3:Y:S01]  /*7b5c0*/  @P3 LDG.E.U16 R5, desc[UR6][R44.64] ;  /* 0x000000062c053981 */ /* 0x000ee2000c1e1500 */
[----:B------:R-:W-:-:S03]  /*7b5d0*/  ISETP.GT.AND P4, PT, R93, 0xd2, PT ;  /* 0x000000d25d00780c */ /* 0x000fc60003f84270 */
[----:B------:R-:W4:Y:S04]  /*7b5e0*/  LDL.LU.64 R6, [R1+0x4f38] ;  /* 0x004f380001067983 */ /* 0x000f280000300a00 */
[----:B------:R-:W4:Y:S01]  /*7b5f0*/  LDL.64 R44, [R1+0x6b0] ;  /* 0x0006b000012c7983 */ /* 0x000f220000100a00 */
[----:B0-----:R-:W-:-:S03]  /*7b600*/  PRMT R9, RZ, 0x7610, R9 ;  /* 0x00007610ff097816 */ /* 0x001fc60000000009 */
[----:B--2---:R-:W-:Y:S04]  /*7b610*/  STL [R1+0x2970], R4 ;  /* 0x0029700401007387 */ /* 0x004fe80000100800 */
[----:B---3--:R0:W-:Y:S04]  /*7b620*/  STL [R1+0x2974], R5 ;  /* 0x0029740501007387 */ /* 0x0081e80000100800 */
[----:B------:R-:W2:Y:S04]  /*7b630*/  @P4 LDG.E.U16 R9, desc[UR6][R2.64] ;  /* 0x0000000602094981 */ /* 0x000ea8000c1e1500 */
[----:B0-----:R-:W3:Y:S04]  /*7b640*/  LDL.64 R4, [R1+0x6a8] ;  /* 0x0006a80001047983 */ /* 0x001ee80000100a00 */
[----:B------:R-:W-:Y:S04]  /*7b650*/  STL [R1+0x2978], R64 ;  /* 0x0029784001007387 */ /* 0x000fe80000100800 */
[----:B------:R0:W-:Y:S04]  /*7b660*/  STL [R1+0x297c], R65 ;  /* 0x00297c4101007387 */ /* 0x0001e80000100800 */
[----:B------:R-:W2:Y:S04]  /*7b670*/  LDL.64 R24, [R1+0x698] ;  /* 0x0006980001187983 */ /* 0x000ea80000100a00 */
[----:B0-----:R-:W2:Y:S04]  /*7b680*/  LDL.64 R64, [R1+0x6a0] ;  /* 0x0006a00001407983 */ /* 0x001ea80000100a00 */
[----:B------:R-:W2:Y:S01]  /*7b690*/  LDL.LU.64 R2, [R1+0x4f30] ;  /* 0x004f300001027983 */ /* 0x000ea20000300a00 */
[----:B------:R-:W-:-:S02]  /*7b6a0*/  PRMT R8, RZ, 0x7610, R8 ;  /* 0x00007610ff087816 */ /* 0x000fc40000000008 */
[----:B----4-:R-:W-:Y:S02]  /*7b6b0*/  PRMT R7, RZ, 0x7610, R7 ;  /* 0x00007610ff077816 */ /* 0x010fe40000000007 */
[----:B------:R-:W-:Y:S02]  /*7b6c0*/  PRMT R6, RZ, 0x7610, R6 ;  /* 0x00007610ff067816 */ /* 0x000fe40000000006 */
[----:B------:R-:W4:Y:S04]  /*7b6d0*/  @P4 LDG.E.U16 R8, desc[UR6][R42.64] ;  /* 0x000000062a084981 */ /* 0x000f28000c1e1500 */
[----:B------:R-:W3:Y:S01]  /*7b6e0*/  @P4 LDG.E.U16 R6, desc[UR6][R38.64] ;  /* 0x0000000626064981 */ /* 0x000ee2000c1e1500 */
[----:B------:R-:W-:-:S03]  /*7b6f0*/  ISETP.GT.AND P3, PT, R93, 0xd3, PT ;  /* 0x000000d35d00780c */ /* 0x000fc60003f64270 */
[----:B--2---:R-:W2:Y:S04]  /*7b700*/  @P4 LDG.E.U16 R7, desc[UR6][R2.64] ;  /* 0x0000000602074981 */ /* 0x004ea8000c1e1500 */
[----:B------:R-:W2:Y:S01]  /*7b710*/  LDL.LU.64 R2, [R1+0x4f28] ;  /* 0x004f280001027983 */ /* 0x000ea20000300a00 */
[----:B------:R-:W-:-:S03]  /*7b720*/  PRMT R50, RZ, 0x7610, R50 ;  /* 0x00007610ff327816 */ /* 0x000fc60000000032 */
[----:B------:R-:W2:Y:S04]  /*7b730*/  LDL.64 R42, [R1+0x690] ;  /* 0x00069000012a7983 */ /* 0x000ea80000100a00 */
[----:B------:R-:W2:Y:S04]  /*7b740*/  LDL.64 R38, [R1+0x688] ;  /* 0x0006880001267983 */ /* 0x000ea80000100a00 */
[----:B----4-:R-:W-:Y:S04]  /*7b750*/  STL [R1+0x2968], R8 ;  /* 0x0029680801007387 */ /* 0x010fe80000100800 */
[----:B------:R0:W-:Y:S04]  /*7b760*/  STL [R1+0x296c], R9 ;  /* 0x00296c0901007387 */ /* 0x0001e80000100800 */
[----:B------:R-:W4:Y:S01]  /*7b770*/  @P3 LDG.E.U16 R50, desc[UR6][R70.64] ;  /* 0x0000000646323981 */ /* 0x000f22000c1e1500 */
[----:B------:R-:W-:-:S06]  /*7b780*/  PRMT R0, RZ, 0x7610, R0 ;  /* 0x00007610ff007816 */ /* 0x000fcc0000000000 */
[----:B------:R-:W4:Y:S04]  /*7b790*/  @P3 LDG.E.U16 R0, desc[UR6][R12.64] ;  /* 0x000000060c003981 */ /* 0x000f28000c1e1500 */
[----:B0-----:R-:W4:Y:S04]  /*7b7a0*/  LDL.64 R8, [R1+0xd10] ;  /* 0x000d100001087983 */ /* 0x001f280000100a00 */
[----:B---3--:R-:W-:Y:S04]  /*7b7b0*/  STL [R1+0x2960], R6 ;  /* 0x0029600601007387 */ /* 0x008fe80000100800 */
[----:B--2---:R0:W-:Y:S01]  /*7b7c0*/  STL [R1+0x2964], R7 ;  /* 0x0029640701007387 */ /* 0x0041e20000100800 */
[----:B------:R-:W-:-:S03]  /*7b7d0*/  PRMT R2, RZ, 0x7610, R2 ;  /* 0x00007610ff027816 */ /* 0x000fc60000000002 */
[----:B0-----:R-:W2:Y:S01]  /*7b7e0*/  LDL.64 R6, [R1+0xd18] ;  /* 0x000d180001067983 */ /* 0x001ea20000100a00 */
[----:B------:R-:W-:-:S03]  /*7b7f0*/  PRMT R3, RZ, 0x7610, R3 ;  /* 0x00007610ff037816 */ /* 0x000fc60000000003 */
[----:B------:R-:W3:Y:S04]  /*7b800*/  LDL.LU.64 R70, [R1+0x4f20] ;  /* 0x004f200001467983 */ /* 0x000ee80000300a00 */
[----:B------:R-:W2:Y:S04]  /*7b810*/  @P3 LDG.E.U16 R2, desc[UR6][R40.64] ;  /* 0x0000000628023981 */ /* 0x000ea8000c1e1500 */
[----:B------:R-:W2:Y:S01]  /*7b820*/  @P3 LDG.E.U16 R3, desc[UR6][R62.64] ;  /* 0x000000063e033981 */ /* 0x000ea2000c1e1500 */
[----:B------:R-:W-:-:S03]  /*7b830*/  ISETP.GT.AND P4, PT, R93, 0xd4, PT ;  /* 0x000000d45d00780c */ /* 0x000fc60003f84270 */
[----:B----4-:R0:W-:Y:S04]  /*7b840*/  STL [R1+0x295c], R50 ;  /* 0x00295c3201007387 */ /* 0x0101e80000100800 */
[----:B0-----:R-:W4:Y:S04]  /*7b850*/  LDL.LU R50, [R1+0x4f18] ;  /* 0x004f180001327983 */ /* 0x001f280000300800 */
[----:B------:R-:W4:Y:S04]  /*7b860*/  LDL.LU.64 R12, [R1+0x4f10] ;  /* 0x004f1000010c7983 */ /* 0x000f280000300a00 */
[----:B------:R0:W-:Y:S04]  /*7b870*/  STL [R1+0x2958], R0 ;  /* 0x0029580001007387 */ /* 0x0001e80000100800 */
[----:B0-----:R-:W4:Y:S01]  /*7b880*/  LDL.LU R0, [R1+0x4f08] ;  /* 0x004f080001007983 */ /* 0x001f220000300800 */
[----:B---3--:R-:W-:-:S02]  /*7b890*/  PRMT R71, RZ, 0x7610, R71 ;  /* 0x00007610ff477816 */ /* 0x008fc40000000047 */
[----:B------:R-:W-:Y:S01]  /*7b8a0*/  PRMT R70, RZ, 0x7610, R70 ;  /* 0x00007610ff467816 */ /* 0x000fe20000000046 */
[----:B--2---:R-:W-:Y:S04]  /*7b8b0*/  STL [R1+0x2950], R2 ;  /* 0x0029500201007387 */ /* 0x004fe80000100800 */
[----:B------:R0:W-:Y:S04]  /*7b8c0*/  STL [R1+0x2954], R3 ;  /* 0x0029540301007387 */ /* 0x0001e80000100800 */
[----:B------:R-:W2:Y:S04]  /*7b8d0*/  LDL.64 R62, [R1+0x1328] ;  /* 0x00132800013e7983 */ /* 0x000ea80000100a00 */
[----:B------:R-:W3:Y:S04]  /*7b8e0*/  LDL.64 R40, [R1+0x1318] ;  /* 0x0013180001287983 */ /* 0x000ee80000100a00 */
[----:B------:R-:W2:Y:S04]  /*7b8f0*/  @P4 LDG.E.U16 R71, desc[UR6][R44.64] ;  /* 0x000000062c474981 */ /* 0x000ea8000c1e1500 */
[----:B------:R1:W2:Y:S04]  /*7b900*/  @P4 LDG.E.U16 R70, desc[UR6][R4.64] ;  /* 0x0000000604464981 */ /* 0x0002a8000c1e1500 */
[----:B0-----:R-:W2:Y:S04]  /*7b910*/  LDL.64 R2, [R1+0xd28] ;  /* 0x000d280001027983 */ /* 0x001ea80000100a00 */
[----:B------:R-:W2:Y:S04]  /*7b920*/  LDL.LU.64 R44, [R1+0x4f00] ;  /* 0x004f0000012c7983 */ /* 0x000ea80000300a00 */
[----:B------:R-:W1:Y:S01]  /*7b930*/  LDL.LU.64 R4, [R1+0x4ef8] ;  /* 0x004ef80001047983 */ /* 0x000e620000300a00 */
[----:B----4-:R-:W-:-:S02]  /*7b940*/  PRMT R12, RZ, 0x7610, R12 ;  /* 0x00007610ff0c7816 */ /* 0x010fc4000000000c */
[----:B------:R-:W-:Y:S02]  /*7b950*/  ISETP.GT.AND P3, PT, R93, 0xd5, PT ;  /* 0x000000d55d00780c */ /* 0x000fe40003f64270 */
[----:B------:R-:W-:Y:S02]  /*7b960*/  PRMT R13, RZ, 0x7610, R13 ;  /* 0x00007610ff0d7816 */ /* 0x000fe4000000000d */
[----:B------:R-:W-:Y:S01]  /*7b970*/  PRMT R54, RZ, 0x7610, R54 ;  /* 0x00007610ff367816 */ /* 0x000fe20000000036 */
[----:B------:R-:W4:Y:S04]  /*7b980*/  @P4 LDG.E.U16 R12, desc[UR6][R24.64] ;  /* 0x00000006180c4981 */ /* 0x000f28000c1e1500 */
[----:B------:R-:W2:Y:S01]  /*7b990*/  @P4 LDG.E.U16 R13, desc[UR6][R64.64] ;  /* 0x00000006400d4981 */ /* 0x000ea2000c1e1500 */
[----:B------:R-:W-:-:S03]  /*7b9a0*/  PRMT R55, RZ, 0x7610, R55 ;  /* 0x00007610ff377816 */ /* 0x000fc60000000037 */
[----:B------:R-:W2:Y:S04]  /*7b9b0*/  @P3 LDG.E.U16 R54, desc[UR6][R38.64] ;  /* 0x0000000626363981 */ /* 0x000ea8000c1e1500 */
[----:B------:R-:W3:Y:S01]  /*7b9c0*/  @P3 LDG.E.U16 R55, desc[UR6][R42.64] ;  /* 0x000000062a373981 */ /* 0x000ee2000c1e1500 */
[----:B-1----:R-:W-:Y:S02]  /*7b9d0*/  PRMT R4, RZ, 0x7610, R4 ;  /* 0x00007610ff047816 */ /* 0x002fe40000000004 */
[----:B------:R-:W-:-:S04]  /*7b9e0*/  PRMT R5, RZ, 0x7610, R5 ;  /* 0x00007610ff057816 */ /* 0x000fc80000000005 */
[----:B------:R-:W3:Y:S04]  /*7b9f0*/  @P3 LDG.E.U16 R4, desc[UR6][R6.64] ;  /* 0x0000000606043981 */ /* 0x000ee8000c1e1500 */
[----:B------:R-:W3:Y:S04]  /*7ba00*/  @P3 LDG.E.U16 R5, desc[UR6][R8.64] ;  /* 0x0000000608053981 */ /* 0x000ee8000c1e1500 */
[----:B----4-:R-:W-:Y:S01]  /*7ba10*/  STL [R1+0x2940], R12 ;  /* 0x0029400c01007387 */ /* 0x010fe20000100800 */
[----:B------:R-:W-:-:S03]  /*7ba20*/  ISETP.GT.AND P4, PT, R93, 0xd6, PT ;  /* 0x000000d65d00780c */ /* 0x000fc60003f84270 */
[----:B--2---:R0:W-:Y:S01]  /*7ba30*/  STL [R1+0x2944], R13 ;  /* 0x0029440d01007387 */ /* 0x0041e20000100800 */
[----:B------:R-:W-:-:S03]  /*7ba40*/  PRMT R73, RZ, 0x7610, R73 ;  /* 0x00007610ff497816 */ /* 0x000fc60000000049 */
[----:B0-----:R-:W2:Y:S04]  /*7ba50*/  LDL.64 R12, [R1+0x1310] ;  /* 0x00131000010c7983 */ /* 0x001ea80000100a00 */
[----:B------:R-:W-:Y:S04]  /*7ba60*/  STL [R1+0x2948], R70 ;  /* 0x0029484601007387 */ /* 0x000fe80000100800 */
[----:B------:R0:W-:Y:S04]  /*7ba70*/  STL [R1+0x294c], R71 ;  /* 0x00294c4701007387 */ /* 0x0001e80000100800 */
[----:B------:R-:W4:Y:S04]  /*7ba80*/  LDL.64 R64, [R1+0x1300] ;  /* 0x0013000001407983 */ /* 0x000f280000100a00 */
[----:B------:R-:W2:Y:S04]  /*7ba90*/  LDL.64 R24, [R1+0x12f0] ;  /* 0x0012f00001187983 */ /* 0x000ea80000100a00 */
[----:B------:R-:W2:Y:S04]  /*7baa0*/  @P4 LDG.E.U16 R73, desc[UR6][R2.64] ;  /* 0x0000000602494981 */ /* 0x000ea8000c1e1500 */
[----:B0-----:R-:W2:Y:S04]  /*7bab0*/  LDL.64 R70, [R1+0x1308] ;  /* 0x0013080001467983 */ /* 0x001ea80000100a00 */
[----:B------:R-:W2:Y:S04]  /*7bac0*/  LDL.LU.64 R42, [R1+0x4ef0] ;  /* 0x004ef000012a7983 */ /* 0x000ea80000300a00 */
[----:B------:R-:W2:Y:S04]  /*7bad0*/  LDL.LU.64 R38, [R1+0x4ee8] ;  /* 0x004ee80001267983 */ /* 0x000ea80000300a00 */
[----:B------:R-:W-:Y:S04]  /*7bae0*/  STL [R1+0x2938], R54 ;  /* 0x0029383601007387 */ /* 0x000fe80000100800 */
[----:B---3--:R0:W-:Y:S04]  /*7baf0*/  STL [R1+0x293c], R55 ;  /* 0x00293c3701007387 */ /* 0x0081e80000100800 */
[----:B------:R-:W3:Y:S04]  /*7bb00*/  LDL.64 R8, [R1+0x12e0] ;  /* 0x0012e00001087983 */ /* 0x000ee80000100a00 */
[----:B------:R-:W3:Y:S04]  /*7bb10*/  LDL.64 R6, [R1+0x12d0] ;  /* 0x0012d00001067983 */ /* 0x000ee80000100a00 */
[----:B0-----:R-:W3:Y:S04]  /*7bb20*/  LDL.64 R54, [R1+0x12e8] ;  /* 0x0012e80001367983 */ /* 0x001ee80000100a00 */
[----:B------:R-:W-:Y:S04]  /*7bb30*/  STL [R1+0x2930], R4 ;  /* 0x0029300401007387 */ /* 0x000fe80000100800 */
[----:B------:R0:W-:Y:S04]  /*7bb40*/  STL [R1+0x2934], R5 ;  /* 0x0029340501007387 */ /* 0x0001e80000100800 */
[----:B0-----:R-:W3:Y:S04]  /*7bb50*/  LDL.64 R4, [R1+0x12c8] ;  /* 0x0012c80001047983 */ /* 0x001ee80000100a00 */
[----:B------:R-:W3:Y:S01]  /*7bb60*/  LDL.LU.64 R2, [R1+0x4ee0] ;  /* 0x004ee00001027983 */ /* 0x000ee20000300a00 */
[----:B------:R-:W-:-:S02]  /*7bb70*/  PRMT R72, RZ, 0x7610, R72 ;  /* 0x00007610ff487816 */ /* 0x000fc40000000048 */
[----:B--2---:R-:W-:Y:S02]  /*7bb80*/  PRMT R38, RZ, 0x7610, R38 ;  /* 0x00007610ff267816 */ /* 0x004fe40000000026 */
[----:B------:R-:W-:-:S04]  /*7bb90*/  PRMT R39, RZ, 0x7610, R39 ;  /* 0x00007610ff277816 */ /* 0x000fc80000000027 */
[----:B------:R-:W2:Y:S04]  /*7bba0*/  @P4 LDG.E.U16 R38, desc[UR6][R40.64] ;  /* 0x0000000628264981 */ /* 0x000ea8000c1e1500 */
[----:B------:R-:W2:Y:S04]  /*7bbb0*/  @P4 LDG.E.U16 R39, desc[UR6][R62.64] ;  /* 0x000000063e274981 */ /* 0x000ea8000c1e1500 */
[----:B---3--:R-:W3:Y:S04]  /*7bbc0*/  @P4 LDG.E.U16 R72, desc[UR6][R2.64] ;  /* 0x0000000602484981 */ /* 0x008ee8000c1e1500 */
[----:B------:R-:W2:Y:S01]  /*7bbd0*/  LDL.LU.64 R2, [R1+0x4ed8] ;  /* 0x004ed80001027983 */ /* 0x000ea20000300a00 */
[----:B------:R-:W-:-:S02]  /*7bbe0*/  ISETP.GT.AND P3, PT, R93, 0xd7, PT ;  /* 0x000000d75d00780c */ /* 0x000fc40003f64270 */
[----:B------:R-:W-:Y:S02]  /*7bbf0*/  PRMT R56, RZ, 0x7610, R56 ;  /* 0x00007610ff387816 */ /* 0x000fe40000000038 */
[----:B------:R-:W-:-:S09]  /*7bc00*/  PRMT R57, RZ, 0x7610, R57 ;  /* 0x00007610ff397816 */ /* 0x000fd20000000039 */
[----:B----4-:R-:W4:Y:S04]  /*7bc10*/  @P3 LDG.E.U16 R56, desc[UR6][R64.64] ;  /* 0x0000000640383981 */ /* 0x010f28000c1e1500 */
[----:B------:R-:W4:Y:S04]  /*7bc20*/  @P3 LDG.E.U16 R57, desc[UR6][R70.64] ;  /* 0x0000000646393981 */ /* 0x000f28000c1e1500 */
[----:B---3--:R-:W-:Y:S04]  /*7bc30*/  STL [R1+0x2928], R72 ;  /* 0x0029284801007387 */ /* 0x008fe80000100800 */
[----:B------:R0:W-:Y:S04]  /*7bc40*/  STL [R1+0x292c], R73 ;  /* 0x00292c4901007387 */ /* 0x0001e80000100800 */
[----:B------:R-:W3:Y:S04]  /*7bc50*/  LDL.64 R62, [R1+0x12b0] ;  /* 0x0012b000013e7983 */ /* 0x000ee80000100a00 */
[----:B------:R-:W4:Y:S01]  /*7bc60*/  LDL.64 R40, [R1+0x12a8] ;  /* 0x0012a80001287983 */ /* 0x000f220000100a00 */
[----:B--2---:R-:W-:-:S03]  /*7bc70*/  PRMT R3, RZ, 0x7610, R3 ;  /* 0x00007610ff037816 */ /* 0x004fc60000000003 */
[----:B0-----:R-:W2:Y:S04]  /*7bc80*/  LDL.64 R72, [R1+0x12c0] ;  /* 0x0012c00001487983 */ /* 0x001ea80000100a00 */
[----:B------:R-:W-:Y:S01]  /*7bc90*/  STL [R1+0x2920], R38 ;  /* 0x0029202601007387 */ /* 0x000fe20000100800 */
[----:B------:R-:W-:-:S03]  /*7bca0*/  PRMT R2, RZ, 0x7610, R2 ;  /* 0x00007610ff027816 */ /* 0x000fc60000000002 */
[----:B------:R0:W-:Y:S04]  /*7bcb0*/  STL [R1+0x2924], R39 ;  /* 0x0029242701007387 */ /* 0x0001e80000100800 */
[----:B------:R-:W4:Y:S04]  /*7bcc0*/  @P3 LDG.E.U16 R3, desc[UR6][R12.64] ;  /* 0x000000060c033981 */ /* 0x000f28000c1e1500 */
[----:B------:R-:W4:Y:S04]  /*7bcd0*/  @P3 LDG.E.U16 R2, desc[UR6][R24.64] ;  /* 0x0000000618023981 */ /* 0x000f28000c1e1500 */
[----:B0-----:R-:W4:Y:S04]  /*7bce0*/  LDL.64 R38, [R1+0x1298] ;  /* 0x0012980001267983 */ /* 0x001f280000100a00 */
[----:B------:R-:W4:Y:S01]  /*7bcf0*/  LDL.LU.64 R12, [R1+0x4ed0] ;  /* 0x004ed000010c7983 */ /* 0x000f220000300a00 */
[----:B------:R-:W-:-:S02]  /*7bd00*/  ISETP.GT.AND P4, PT, R93, 0xd8, PT ;  /* 0x000000d85d00780c */ /* 0x000fc40003f84270 */
[----:B------:R-:W-:Y:S02]  /*7bd10*/  ISETP.GT.AND P3, PT, R93, 0xd9, PT ;  /* 0x000000d95d00780c */ /* 0x000fe40003f64270 */
[----:B------:R-:W-:Y:S02]  /*7bd20*/  PRMT R51, RZ, 0x7610, R51 ;  /* 0x00007610ff337816 */ /* 0x000fe40000000033 */
[----:B------:R-:W-:Y:S02]  /*7bd30*/  PRMT R50, RZ, 0x7610, R50 ;  /* 0x00007610ff327816 */ /* 0x000fe40000000032 */
[----:B------:R-:W-:Y:S02]  /*7bd40*/  PRMT R45, RZ, 0x7610, R45 ;  /* 0x00007610ff2d7816 */ /* 0x000fe4000000002d */
[----:B------:R-:W-:Y:S02]  /*7bd50*/  PRMT R44, RZ, 0x7610, R44 ;  /* 0x00007610ff2c7816 */ /* 0x000fe4000000002c */
[----:B------:R-:W-:-:S02]  /*7bd60*/  PRMT R42, RZ, 0x7610, R42 ;  /* 0x00007610ff2a7816 */ /* 0x000fc4000000002a */
[----:B------:R-:W-:Y:S01]  /*7bd70*/  PRMT R43, RZ, 0x7610, R43 ;  /* 0x00007610ff2b7816 */ /* 0x000fe2000000002b */
[----:B------:R-:W4:Y:S04]  /*7bd80*/  @P4 LDG.E.U16 R51, desc[UR6][R54.64] ;  /* 0x0000000636334981 */ /* 0x000f28000c1e1500 */
[----:B------:R0:W4:Y:S04]  /*7bd90*/  @P4 LDG.E.U16 R50, desc[UR6][R8.64] ;  /* 0x0000000608324981 */ /* 0x000128000c1e1500 */
[----:B------:R-:W4:Y:S04]  /*7bda0*/  @P4 LDG.E.U16 R45, desc[UR6][R6.64] ;  /* 0x00000006062d4981 */ /* 0x000f28000c1e1500 */
[----:B------:R1:W4:Y:S04]  /*7bdb0*/  @P4 LDG.E.U16 R44, desc[UR6][R4.64] ;  /* 0x00000006042c4981 */ /* 0x000328000c1e1500 */
[----:B---3--:R-:W3:Y:S04]  /*7bdc0*/  @P3 LDG.E.U16 R42, desc[UR6][R62.64] ;  /* 0x000000063e2a3981 */ /* 0x008ee8000c1e1500 */
[----:B--2---:R-:W2:Y:S04]  /*7bdd0*/  @P3 LDG.E.U16 R43, desc[UR6][R72.64] ;  /* 0x00000006482b3981 */ /* 0x004ea8000c1e1500 */
[----:B----4-:R4:W-:Y:S01]  /*7bde0*/  STL [R1+0x291c], R3 ;  /* 0x00291c0301007387 */ /* 0x0109e20000100800 */
[----:B------:R-:W-:-:S03]  /*7bdf0*/  PRMT R12, RZ, 0x7610, R12 ;  /* 0x00007610ff0c7816 */ /* 0x000fc6000000000c */
[----:B----4-:R-:W4:Y:S04]  /*7be00*/  LDL.LU R3, [R1+0x4ec8] ;  /* 0x004ec80001037983 */ /* 0x010f280000300800 */
[----:B------:R-:W-:Y:S04]  /*7be10*/  STL [R1+0x2914], R56 ;  /* 0x0029143801007387 */ /* 0x000fe80000100800 */
[----:B------:R0:W-:Y:S01]  /*7be20*/  STL [R1+0x2918], R57 ;  /* 0x0029183901007387 */ /* 0x0001e20000100800 */
[----:B------:R-:W-:-:S03]  /*7be30*/  PRMT R13, RZ, 0x7610, R13 ;  /* 0x00007610ff0d7816 */ /* 0x000fc6000000000d */
[----:B------:R-:W4:Y:S04]  /*7be40*/  LDL.64 R24, [R1+0x1288] ;  /* 0x0012880001187983 */ /* 0x000f280000100a00 */
[----:B------:R-:W4:Y:S04]  /*7be50*/  LDL.64 R70, [R1+0x1280] ;  /* 0x0012800001467983 */ /* 0x000f280000100a00 */
[----:B------:R-:W4:Y:S04]  /*7be60*/  LDL.64 R64, [R1+0x1270] ;  /* 0x0012700001407983 */ /* 0x000f280000100a00 */
[----:B------:R-:W4:Y:S04]  /*7be70*/  @P3 LDG.E.U16 R12, desc[UR6][R38.64] ;  /* 0x00000006260c3981 */ /* 0x000f28000c1e1500 */
[----:B------:R-:W4:Y:S04]  /*7be80*/  @P3 LDG.E.U16 R13, desc[UR6][R40.64] ;  /* 0x00000006280d3981 */ /* 0x000f28000c1e1500 */
[----:B0-----:R-:W4:Y:S04]  /*7be90*/  LDL.64 R56, [R1+0x1290] ;  /* 0x0012900001387983 */ /* 0x001f280000100a00 */
[----:B------:R-:W-:Y:S04]  /*7bea0*/  STL [R1+0x4990], R2 ;  /* 0x0049900201007387 */ /* 0x000fe80000100800 */
[----:B------:R-:W4:Y:S04]  /*7beb0*/  LDL.64 R8, [R1+0x1268] ;  /* 0x0012680001087983 */ /* 0x000f280000100a00 */
[----:B------:R-:W4:Y:S04]  /*7bec0*/  LDL.64 R6, [R1+0x1260] ;  /* 0x0012600001067983 */ /* 0x000f280000100a00 */
[----:B------:R-:W4:Y:S04]  /*7bed0*/  LDL.64 R4, [R1+0x1250] ;  /* 0x0012500001047983 */ /* 0x000f280000100a00 */
[----:B------:R-:W4:Y:S04]  /*7bee0*/  LDL.64 R54, [R1+0x1248] ;  /* 0x0012480001367983 */ /* 0x000f280000100a00 */
[----:B------:R-:W4:Y:S04]  /*7bef0*/  LDL.LU.64 R72, [R1+0x4ec0] ;  /* 0x004ec00001487983 */ /* 0x000f280000300a00 */
[----:B------:R-:W4:Y:S01]  /*7bf00*/  LDL.LU.64 R62, [R1+0x4eb8] ;  /* 0x004eb800013e7983 */ /* 0x000f220000300a00 */
[----:B------:R-:W-:-:S02]  /*7bf10*/  ISETP.GT.AND P4, PT, R93, 0xda, PT ;  /* 0x000000da5d00780c */ /* 0x000fc40003f84270 */
[----:B------:R-:W-:Y:S02]  /*7bf20*/  PRMT R79, RZ, 0x7610, R79 ;  /* 0x00007610ff4f7816 */ /* 0x000fe4000000004f */
[----:B------:R-:W-:Y:S01]  /*7bf30*/  PRMT R78, RZ, 0x7610, R78 ;  /* 0x00007610ff4e7816 */ /* 0x000fe2000000004e */
[----:B---3--:R-:W-:Y:S04]  /*7bf40*/  STL [R1+0x28f8], R42 ;  /* 0x0028f82a01007387 */ /* 0x008fe80000100800 */
[----:B--2---:R0:W-:Y:S04]  /*7bf50*/  STL [R1+0x28fc], R43 ;  /* 0x0028fc2b01007387 */ /* 0x0041e80000100800 */
[----:B------:R-:W2:Y:S04]  /*7bf60*/  LDL.64 R40, [R1+0x1230] ;  /* 0x0012300001287983 */ /* 0x000ea80000100a00 */
[----:B------:R-:W3:Y:S04]  /*7bf70*/  LDL.64 R38, [R1+0x1228] ;  /* 0x0012280001267983 */ /* 0x000ee80000100a00 */
[----:B0-----:R-:W2:Y:S04]  /*7bf80*/  LDL.64 R42, [R1+0x1240] ;  /* 0x00124000012a7983 */ /* 0x001ea80000100a00 */
[----:B----4-:R-:W4:Y:S04]  /*7bf90*/  @P4 LDG.E.U16 R78, desc[UR6][R24.64] ;  /* 0x00000006184e4981 */ /* 0x010f28000c1e1500 */
[----:B------:R-:W-:Y:S04]  /*7bfa0*/  STL [R1+0x28f0], R12 ;  /* 0x0028f00c01007387 */ /* 0x000fe80000100800 */
[----:B------:R0:W-:Y:S04]  /*7bfb0*/  STL [R1+0x28f4], R13 ;  /* 0x0028f40d01007387 */ /* 0x0001e80000100800 */
[----:B------:R-:W2:Y:S04]  /*7bfc0*/  @P4 LDG.E.U16 R79, desc[UR6][R56.64] ;  /* 0x00000006384f4981 */ /* 0x000ea8000c1e1500 */
[----:B0-----:R-:W3:Y:S01]  /*7bfd0*/  LDL.64 R12, [R1+0x1218] ;  /* 0x00121800010c7983 */ /* 0x001ee20000100a00 */
[----:B------:R-:W-:-:S02]  /*7bfe0*/  PRMT R62, RZ, 0x7610, R62 ;  /* 0x00007610ff3e7816 */ /* 0x000fc4000000003e */
[----:B------:R-:W-:Y:S01]  /*7bff0*/  PRMT R63, RZ, 0x7610, R63 ;  /* 0x00007610ff3f7816 */ /* 0x000fe2000000003f */
[----:B------:R-:W3:Y:S04]  /*7c000*/  LDL.LU.64 R56, [R1+0x4eb0] ;  /* 0x004eb00001387983 */ /* 0x000ee80000300a00 */
[----:B------:R-:W3:Y:S04]  /*7c010*/  LDL.LU.64 R24, [R1+0x4ea8] ;  /* 0x004ea80001187983 */ /* 0x000ee80000300a00 */
[----:B------:R-:W3:Y:S04]  /*7c020*/  @P4 LDG.E.U16 R62, desc[UR6][R64.64] ;  /* 0x00000006403e4981 */ /* 0x000ee8000c1e1500 */
[----:B------:R-:W3:Y:S01]  /*7c030*/  @P4 LDG.E.U16 R63, desc[UR6][R70.64] ;  /* 0x00000006463f4981 */ /* 0x000ee2000c1e1500 */
[----:B------:R-:W-:-:S02]  /*7c040*/  ISETP.GT.AND P3, PT, R93, 0xdb, PT ;  /* 0x000000db5d00780c */ /* 0x000fc40003f64270 */
[----:B------:R-:W-:-:S11]  /*7c050*/  PRMT R3, RZ, 0x7610, R3 ;  /* 0x00007610ff037816 */ /* 0x000fd60000000003 */
[----:B------:R-:W3:Y:S04]  /*7c060*/  @P3 LDG.E.U16 R3, desc[UR6][R8.64] ;  /* 0x0000000608033981 */ /* 0x000ee8000c1e1500 */
[----:B----4-:R-:W-:Y:S04]  /*7c070*/  STL [R1+0x28e8], R78 ;  /* 0x0028e84e01007387 */ /* 0x010fe80000100800 */
[----:B--2---:R0:W-:Y:S04]  /*7c080*/  STL [R1+0x28ec], R79 ;  /* 0x0028ec4f01007387 */ /* 0x0041e80000100800 */
[----:B0-----:R-:W2:Y:S01]  /*7c090*/  LDL.64 R78, [R1+0x1210] ;  /* 0x00121000014e7983 */ /* 0x001ea20000100a00 */
[----:B---3--:R-:W-:-:S02]  /*7c0a0*/  PRMT R24, RZ, 0x7610, R24 ;  /* 0x00007610ff187816 */ /* 0x008fc40000000018 */
[----:B------:R-:W-:Y:S01]  /*7c0b0*/  PRMT R25, RZ, 0x7610, R25 ;  /* 0x00007610ff197816 */ /* 0x000fe20000000019 */
[----:B------:R-:W-:Y:S04]  /*7c0c0*/  STL [R1+0x28e0], R62 ;  /* 0x0028e03e01007387 */ /* 0x000fe80000100800 */
[----:B------:R0:W-:Y:S04]  /*7c0d0*/  STL [R1+0x28e4], R63 ;  /* 0x0028e43f01007387 */ /* 0x0001e80000100800 */
[----:B------:R-:W3:Y:S04]  /*7c0e0*/  LDL.64 R70, [R1+0x1200] ;  /* 0x0012000001467983 */ /* 0x000ee80000100a00 */
[----:B------:R-:W4:Y:S04]  /*7c0f0*/  LDL.64 R64, [R1+0x11f0] ;  /* 0x0011f00001407983 */ /* 0x000f280000100a00 */
[----:B------:R-:W2:Y:S04]  /*7c100*/  @P3 LDG.E.U16 R24, desc[UR6][R54.64] ;  /* 0x0000000636183981 */ /* 0x000ea8000c1e1500 */
[----:B------:R-:W3:Y:S04]  /*7c110*/  @P3 LDG.E.U16 R25, desc[UR6][R4.64] ;  /* 0x0000000604193981 */ /* 0x000ee8000c1e1500 */
[----:B0-----:R-:W4:Y:S04]  /*7c120*/  LDL.64 R62, [R1+0x1208] ;  /* 0x00120800013e7983 */ /* 0x001f280000100a00 */
[----:B------:R-:W4:Y:S01]  /*7c130*/  LDL.LU.64 R8, [R1+0x4ea0] ;  /* 0x004ea00001087983 */ /* 0x000f220000300a00 */
[----:B------:R-:W-:-:S03]  /*7c140*/  PRMT R73, RZ, 0x7610, R73 ;  /* 0x00007610ff497816 */ /* 0x000fc60000000049 */
[----:B------:R0:W-:Y:S04]  /*7c150*/  STL [R1+0x28dc], R3 ;  /* 0x0028dc0301007387 */ /* 0x0001e80000100800 */
[----:B------:R1:W4:Y:S04]  /*7c160*/  @P3 LDG.E.U16 R73, desc[UR6][R6.64] ;  /* 0x0000000606493981 */ /* 0x000328000c1e1500 */
[----:B0-----:R-:W4:Y:S04]  /*7c170*/  LDL.LU R3, [R1+0x4e98] ;  /* 0x004e980001037983 */ /* 0x001f280000300800 */
[----:B------:R-:W4:Y:S04]  /*7c180*/  LDL.LU.64 R6, [R1+0x4e90] ;  /* 0x004e900001067983 */ /* 0x000f280000300a00 */
[----:B------:R-:W1:Y:S01]  /*7c190*/  LDL.LU.64 R4, [R1+0x4e88] ;  /* 0x004e880001047983 */ /* 0x000e620000300a00 */
[----:B------:R-:W-:-:S03]  /*7c1a0*/  ISETP.GT.AND P4, PT, R93, 0xdc, PT ;  /* 0x000000dc5d00780c */ /* 0x000fc60003f84270 */
[----:B--2---:R-:W-:Y:S04]  /*7c1b0*/  STL [R1+0x28d0], R24 ;  /* 0x0028d01801007387 */ /* 0x004fe80000100800 */
[----:B---3--:R0:W-:Y:S01]  /*7c1c0*/  STL [R1+0x28d4], R25 ;  /* 0x0028d41901007387 */ /* 0x0081e20000100800 */
[----:B----4-:R-:W-:Y:S02]  /*7c1d0*/  PRMT R9, RZ, 0x7610, R9 ;  /* 0x00007610ff097816 */ /* 0x010fe40000000009 */
[----:B------:R-:W-:Y:S01]  /*7c1e0*/  PRMT R8, RZ, 0x7610, R8 ;  /* 0x00007610ff087816 */ /* 0x000fe20000000008 */
[----:B0-----:R-:W2:Y:S04]  /*7c1f0*/  LDL.64 R24, [R1+0x11e8] ;  /* 0x0011e80001187983 */ /* 0x001ea80000100a00 */
[----:B------:R-:W3:Y:S04]  /*7c200*/  @P4 LDG.E.U16 R9, desc[UR6][R42.64] ;  /* 0x000000062a094981 */ /* 0x000ee8000c1e1500 */
[----:B------:R-:W4:Y:S04]  /*7c210*/  @P4 LDG.E.U16 R8, desc[UR6][R40.64] ;  /* 0x0000000628084981 */ /* 0x000f28000c1e1500 */
[----:B------:R-:W3:Y:S01]  /*7c220*/  LDL.64 R42, [R1+0x11e0] ;  /* 0x0011e000012a7983 */ /* 0x000ee20000100a00 */
[----:B------:R-:W-:-:S02]  /*7c230*/  ISETP.GT.AND P3, PT, R93, 0xdd, PT ;  /* 0x000000dd5d00780c */ /* 0x000fc40003f64270 */
[----:B------:R-:W-:Y:S02]  /*7c240*/  PRMT R72, RZ, 0x7610, R72 ;  /* 0x00007610ff487816 */ /* 0x000fe40000000048 */
[----:B------:R-:W-:Y:S02]  /*7c250*/  PRMT R56, RZ, 0x7610, R56 ;  /* 0x00007610ff387816 */ /* 0x000fe40000000038 */
[----:B-1----:R-:W-:Y:S02]  /*7c260*/  PRMT R5, RZ, 0x7610, R5 ;  /* 0x00007610ff057816 */ /* 0x002fe40000000005 */
[----:B------:R-:W-:Y:S02]  /*7c270*/  PRMT R4, RZ, 0x7610, R4 ;  /* 0x00007610ff047816 */ /* 0x000fe40000000004 */
[----:B------:R-:W-:Y:S02]  /*7c280*/  PRMT R57, RZ, 0x7610, R57 ;  /* 0x00007610ff397816 */ /* 0x000fe40000000039 */
[----:B------:R-:W-:-:S02]  /*7c290*/  PRMT R6, RZ, 0x7610, R6 ;  /* 0x00007610ff067816 */ /* 0x000fc40000000006 */
[----:B------:R-:W-:Y:S02]  /*7c2a0*/  PRMT R7, RZ, 0x7610, R7 ;  /* 0x00007610ff077816 */ /* 0x000fe40000000007 */
[----:B------:R-:W-:Y:S01]  /*7c2b0*/  PRMT R0, RZ, 0x7610, R0 ;  /* 0x00007610ff007816 */ /* 0x000fe20000000000 */
[----:B------:R-:W3:Y:S04]  /*7c2c0*/  @P4 LDG.E.U16 R5, desc[UR6][R38.64] ;  /* 0x0000000626054981 */ /* 0x000ee8000c1e1500 */
[----:B------:R-:W3:Y:S01]  /*7c2d0*/  @P4 LDG.E.U16 R4, desc[UR6][R12.64] ;  /* 0x000000060c044981 */ /* 0x000ee2000c1e1500 */
[----:B------:R-:W-:-:S03]  /*7c2e0*/  ISETP.GT.AND P4, PT, R93, 0xde, PT ;  /* 0x000000de5d00780c */ /* 0x000fc60003f84270 */
[----:B------:R-:W3:Y:S04]  /*7c2f0*/  @P3 LDG.E.U16 R72, desc[UR6][R78.64] ;  /* 0x000000064e483981 */ /* 0x000ee8000c1e1500 */
[----:B------:R-:W3:Y:S04]  /*7c300*/  @P3 LDG.E.U16 R56, desc[UR6][R70.64] ;  /* 0x0000000646383981 */ /* 0x000ee8000c1e1500 */
[----:B------:R-:W3:Y:S04]  /*7c310*/  @P3 LDG.E.U16 R57, desc[UR6][R62.64] ;  /* 0x000000063e393981 */ /* 0x000ee8000c1e1500 */
[----:B------:R-:W3:Y:S04]  /*7c320*/  @P3 LDG.E.U16 R7, desc[UR6][R64.64] ;  /* 0x0000000640073981 */ /* 0x000ee8000c1e1500 */
[----:B------:R-:W3:Y:S04]  /*7c330*/  LDL.64 R40, [R1+0x11d0] ;  /* 0x0011d00001287983 */ /* 0x000ee80000100a00 */
[----:B--2---:R-:W2:Y:S04]  /*7c340*/  @P4 LDG.E.U16 R6, desc[UR6][R24.64] ;  /* 0x0000000618064981 */ /* 0x004ea8000c1e1500 */
[----:B----4-:R-:W-:Y:S04]  /*7c350*/  STL [R1+0x28c8], R8 ;  /* 0x0028c80801007387 */ /* 0x010fe80000100800 */
[----:B---3--:R0:W-:Y:S04]  /*7c360*/  STL [R1+0x28cc], R9 ;  /* 0x0028cc0901007387 */ /* 0x0081e80000100800 */
[----:B------:R-:W3:Y:S04]  /*7c370*/  LDL.64 R38, [R1+0x11c0] ;  /* 0x0011c00001267983 */ /* 0x000ee80000100a00 */
[----:B------:R-:W4:Y:S04]  /*7c380*/  @P4 LDG.E.U16 R0, desc[UR6][R42.64] ;  /* 0x000000062a004981 */ /* 0x000f28000c1e1500 */
[----:B0-----:R-:W3:Y:S01]  /*7c390*/  LDL.64 R8, [R1+0x11c8] ;  /* 0x0011c80001087983 */ /* 0x001ee20000100a00 */
[----:B------:R-:W-:-:S03]  /*7c3a0*/  PRMT R2, RZ, 0x7610, R2 ;  /* 0x00007610ff027816 */ /* 0x000fc60000000002 */
[----:B------:R-:W-:Y:S04]  /*7c3b0*/  STL [R1+0x28c0], R4 ;  /* 0x0028c00401007387 */ /* 0x000fe80000100800 */
[----:B------:R0:W-:Y:S04]  /*7c3c0*/  STL [R1+0x28c4], R5 ;  /* 0x0028c40501007387 */ /* 0x0001e80000100800 */
[----:B------:R-:W3:Y:S04]  /*7c3d0*/  LDL.64 R12, [R1+0x11a8] ;  /* 0x0011a800010c7983 */ /* 0x000ee80000100a00 */
[----:B------:R-:W3:Y:S01]  /*7c3e0*/  LDL.64 R54, [R1+0x1198] ;  /* 0x0011980001367983 */ /* 0x000ee20000100a00 */
[----:B------:R-:W-:-:S03]  /*7c3f0*/  PRMT R3, RZ, 0x7610, R3 ;  /* 0x00007610ff037816 */ /* 0x000fc60000000003 */
[----:B------:R-:W3:Y:S04]  /*7c400*/  @P4 LDG.E.U16 R2, desc[UR6][R40.64] ;  /* 0x0000000628024981 */ /* 0x000ee8000c1e1500 */
[----:B0-----:R-:W3:Y:S04]  /*7c410*/  LDL.64 R4, [R1+0x11b0] ;  /* 0x0011b00001047983 */ /* 0x001ee80000100a00 */
[----:B------:R-:W-:Y:S04]  /*7c420*/  STL [R1+0x28d8], R73 ;  /* 0x0028d84901007387 */ /* 0x000fe80000100800 */
[----:B------:R-:W3:Y:S04]  /*7c430*/  LDL.64 R78, [R1+0x1190] ;  /* 0x00119000014e7983 */ /* 0x000ee80000100a00 */
[----:B------:R0:W-:Y:S04]  /*7c440*/  STL [R1+0x28bc], R72 ;  /* 0x0028bc4801007387 */ /* 0x0001e80000100800 */
[----:B0-----:R-:W3:Y:S04]  /*7c450*/  LDL.64 R72, [R1+0x1188] ;  /* 0x0011880001487983 */ /* 0x001ee80000100a00 */
[----:B------:R-:W-:Y:S04]  /*7c460*/  STL [R1+0x28b4], R56 ;  /* 0x0028b43801007387 */ /* 0x000fe80000100800 */
[----:B------:R0:W-:Y:S04]  /*7c470*/  STL [R1+0x28b8], R57 ;  /* 0x0028b83901007387 */ /* 0x0001e80000100800 */
[----:B------:R-:W3:Y:S04]  /*7c480*/  LDL.64 R62, [R1+0x1170] ;  /* 0x00117000013e7983 */ /* 0x000ee80000100a00 */
[----:B------:R-:W3:Y:S04]  /*7c490*/  LDL.64 R70, [R1+0x1168] ;  /* 0x0011680001467983 */ /* 0x000ee80000100a00 */
[----:B------:R-:W3:Y:S04]  /*7c4a0*/  LDL.64 R64, [R1+0x1160] ;  /* 0x0011600001407983 */ /* 0x000ee80000100a00 */
[----:B------:R-:W3:Y:S04]  /*7c4b0*/  LDL.64 R24, [R1+0x1150] ;  /* 0x0011500001187983 */ /* 0x000ee80000100a00 */
[----:B0-----:R-:W3:Y:S04]  /*7c4c0*/  LDL.64 R56, [R1+0x1180] ;  /* 0x0011800001387983 */ /* 0x001ee80000100a00 */
[----:B--2---:R-:W-:Y:S04]  /*7c4d0*/  STL [R1+0x28ac], R6 ;  /* 0x0028ac0601007387 */ /* 0x004fe80000100800 */
[----:B------:R0:W-:Y:S04]  /*7c4e0*/  STL [R1+0x28b0], R7 ;  /* 0x0028b00701007387 */ /* 0x0001e80000100800 */
[----:B0-----:R-:W2:Y:S04]  /*7c4f0*/  LDL.64 R6, [R1+0x1148] ;  /* 0x0011480001067983 */ /* 0x001ea80000100a00 */
[----:B------:R-:W2:Y:S04]  /*7c500*/  LDL.LU.64 R42, [R1+0x4e80] ;  /* 0x004e8000012a7983 */ /* 0x000ea80000300a00 */
[----:B----4-:R0:W-:Y:S04]  /*7c510*/  STL [R1+0x28a8], R0 ;  /* 0x0028a80001007387 */ /* 0x0101e80000100800 */
[----:B---3--:R-:W3:Y:S04]  /*7c520*/  @P4 LDG.E.U16 R3, desc[UR6][R8.64] ;  /* 0x0000000608034981 */ /* 0x008ee8000c1e1500 */
[----:B0-----:R-:W4:Y:S01]  /*7c530*/  LDL.LU R0, [R1+0x4e78] ;  /* 0x004e780001007983 */ /* 0x001f220000300800 */
[----:B------:R-:W-:-:S03]  /*7c540*/  ISETP.GT.AND P3, PT, R93, 0xdf, PT ;  /* 0x000000df5d00780c */ /* 0x000fc60003f64270 */
[----:B------:R-:W2:Y:S04]  /*7c550*/  LDL.LU.64 R40, [R1+0x4e70] ;  /* 0x004e700001287983 */ /* 0x000ea80000300a00 */
[----:B------:R-:W-:Y:S04]  /*7c560*/  STL [R1+0x4a10], R2 ;  /* 0x004a100201007387 */ /* 0x000fe80000100800 */
[----:B------:R-:W2:Y:S04]  /*7c570*/  LDL.LU.64 R8, [R1+0x4e68] ;  /* 0x004e680001087983 */ /* 0x000ea80000300a00 */
[----:B---3--:R0:W-:Y:S01]  /*7c580*/  STL [R1+0x28a0], R3 ;  /* 0x0028a00301007387 */ /* 0x0081e20000100800 */
[----:B----4-:R-:W-:-:S03]  /*7c590*/  PRMT R0, RZ, 0x7610, R0 ;  /* 0x00007610ff007816 */ /* 0x010fc60000000000 */
[----:B0-----:R-:W3:Y:S04]  /*7c5a0*/  LDL.LU R3, [R1+0x4e60] ;  /* 0x004e600001037983 */ /* 0x001ee80000300800 */
[----:B------:R-:W4:Y:S04]  /*7c5b0*/  @P3 LDG.E.U16 R0, desc[UR6][R38.64] ;  /* 0x0000000626003981 */ /* 0x000f28000c1e1500 */
[----:B------:R-:W2:Y:S01]  /*7c5c0*/  LDL.LU.64 R38, [R1+0x4e58] ;  /* 0x004e580001267983 */ /* 0x000ea20000300a00 */
[----:B------:R-:W-:Y:S02]  /*7c5d0*/  PRMT R48, RZ, 0x7610, R48 ;  /* 0x00007610ff307816 */ /* 0x000fe40000000030 */
[----:B------:R-:W-:-:S04]  /*7c5e0*/  PRMT R49, RZ, 0x7610, R49 ;  /* 0x00007610ff317816 */ /* 0x000fc80000000031 */
[----:B------:R-:W2:Y:S04]  /*7c5f0*/  @P3 LDG.E.U16 R48, desc[UR6][R54.64] ;  /* 0x0000000636303981 */ /* 0x000ea8000c1e1500 */
[----:B------:R-:W2:Y:S01]  /*7c600*/  @P3 LDG.E.U16 R49, desc[UR6][R12.64] ;  /* 0x000000060c313981 */ /* 0x000ea2000c1e1500 */
[----:B---3--:R-:W-:-:S03]  /*7c610*/  PRMT R3, RZ, 0x7610, R3 ;  /* 0x00007610ff037816 */ /* 0x008fc60000000003 */
[----:B----4-:R0:W-:Y:S04]  /*7c620*/  STL [R1+0x36e4], R0 ;  /* 0x0036e40001007387 */ /* 0x0101e80000100800 */
[----:B------:R-:W3:Y:S04]  /*7c630*/  @P3 LDG.E.U16 R3, desc[UR6][R4.64] ;  /* 0x0000000604033981 */ /* 0x000ee8000c1e1500 */
[----:B0-----:R-:W4:Y:S04]  /*7c640*/  LDL.LU R0, [R1+0x4e50] ;  /* 0x004e500001007983 */ /* 0x001f280000300800 */
[----:B------:R-:W4:Y:S01]  /*7c650*/  LDL.LU.64 R4, [R1+0x4e48] ;  /* 0x004e480001047983 */ /* 0x000f220000300a00 */
[----:B------:R-:W-:-:S02]  /*7c660*/  ISETP.GT.AND P3, PT, R93, 0xe1, PT ;  /* 0x000000e15d00780c */ /* 0x000fc40003f64270 */
[----:B--2---:R-:W-:Y:S02]  /*7c670*/  PRMT R8, RZ, 0x7610, R8 ;  /* 0x00007610ff087816 */ /* 0x004fe40000000008 */
[----:B------:R-:W-:-:S09]  /*7c680*/  PRMT R9, RZ, 0x7610, R9 ;  /* 0x00007610ff097816 */ /* 0x000fd20000000009 */
[----:B------:R-:W2:Y:S04]  /*7c690*/  @P3 LDG.E.U16 R8, desc[UR6][R64.64] ;  /* 0x0000000640083981 */ /* 0x000ea8000c1e1500 */
[----:B------:R-:W2:Y:S04]  /*7c6a0*/  @P3 LDG.E.U16 R9, desc[UR6][R70.64] ;  /* 0x0000000646093981 */ /* 0x000ea8000c1e1500 */
[----:B---3--:R0:W-:Y:S04]  /*7c6b0*/  STL [R1+0x36e0], R3 ;  /* 0x0036e00301007387 */ /* 0x0081e80000100800 */
[----:B0-----:R-:W3:Y:S01]  /*7c6c0*/  LDL.LU R3, [R1+0x4e40] ;  /* 0x004e400001037983 */ /* 0x001ee20000300800 */
[----:B----4-:R-:W-:-:S03]  /*7c6d0*/  PRMT R4, RZ, 0x7610, R4 ;  /* 0x00007610ff047816 */ /* 0x010fc60000000004 */
[----:B------:R-:W4:Y:S01]  /*7c6e0*/  LDL.LU.64 R12, [R1+0x4e38] ;  /* 0x004e3800010c7983 */ /* 0x000f220000300a00 */
[----:B------:R-:W-:-:S03]  /*7c6f0*/  PRMT R5, RZ, 0x7610, R5 ;  /* 0x00007610ff057816 */ /* 0x000fc60000000005 */
[----:B------:R-:W3:Y:S04]  /*7c700*/  LDL.64 R54, [R1+0x1140] ;  /* 0x0011400001367983 */ /* 0x000ee80000100a00 */
[----:B------:R-:W3:Y:S04]  /*7c710*/  @P3 LDG.E.U16 R4, desc[UR6][R6.64] ;  /* 0x0000000606043981 */ /* 0x000ee8000c1e1500 */
[----:B------:R-:W3:Y:S04]  /*7c720*/  @P3 LDG.E.U16 R5, desc[UR6][R24.64] ;  /* 0x0000000618053981 */ /* 0x000ee8000c1e1500 */
[----:B------:R-:W3:Y:S04]  /*7c730*/  LDL.64 R6, [R1+0x1130] ;  /* 0x0011300001067983 */ /* 0x000ee80000100a00 */
[----:B------:R-:W-:Y:S04]  /*7c740*/  STL [R1+0x36d8], R48 ;  /* 0x0036d83001007387 */ /* 0x000fe80000100800 */
[----:B------:R0:W-:Y:S04]  /*7c750*/  STL [R1+0x36dc], R49 ;  /* 0x0036dc3101007387 */ /* 0x0001e80000100800 */
[----:B------:R-:W3:Y:S04]  /*7c760*/  LDL.64 R70, [R1+0x1118] ;  /* 0x0011180001467983 */ /* 0x000ee80000100a00 */
[----:B0-----:R-:W3:Y:S01]  /*7c770*/  LDL.64 R48, [R1+0x1128] ;  /* 0x0011280001307983 */ /* 0x001ee20000100a00 */
[----:B------:R-:W-:-:S02]  /*7c780*/  ISETP.GT.AND P4, PT, R93, 0xe0, PT ;  /* 0x000000e05d00780c */ /* 0x000fc40003f84270 */
[----:B------:R-:W-:Y:S02]  /*7c790*/  PRMT R43, RZ, 0x7610, R43 ;  /* 0x00007610ff2b7816 */ /* 0x000fe4000000002b */
[----:B------:R-:W-:Y:S02]  /*7c7a0*/  LOP3.LUT R89, R89, R88, RZ, 0x3c, !PT ;  /* 0x0000005859597212 */ /* 0x000fe400078e3cff */
[----:B------:R-:W-:Y:S02]  /*7c7b0*/  PRMT R42, RZ, 0x7610, R42 ;  /* 0x00007610ff2a7816 */ /* 0x000fe4000000002a */
[----:B------:R-:W-:Y:S02]  /*7c7c0*/  PRMT R41, RZ, 0x7610, R41 ;  /* 0x00007610ff297816 */ /* 0x000fe40000000029 */
[----:B------:R-:W-:Y:S02]  /*7c7d0*/  LOP3.LUT R87, R87, R86, RZ, 0x3c, !PT ;  /* 0x0000005657577212 */ /* 0x000fe400078e3cff */
[----:B------:R-:W-:-:S02]  /*7c7e0*/  LOP3.LUT R88, R89, R88, RZ, 0x3c, !PT ;  /* 0x0000005859587212 */ /* 0x000fc400078e3cff */
[----:B------:R-:W-:Y:S01]  /*7c7f0*/  LOP3.LUT R85, R85, R84, RZ, 0x3c, !PT ;  /* 0x0000005455557212 */ /* 0x000fe200078e3cff */
[----:B------:R0:W3:Y:S04]  /*7c800*/  @P4 LDG.E.U16 R43, desc[UR6][R78.64] ;  /* 0x000000064e2b4981 */ /* 0x0000e8000c1e1500 */
[----:B------:R1:W3:Y:S04]  /*7c810*/  @P4 LDG.E.U16 R42, desc[UR6][R72.64] ;  /* 0x00000006482a4981 */ /* 0x0002e8000c1e1500 */
[----:B------:R-:W3:Y:S01]  /*7c820*/  @P4 LDG.E.U16 R41, desc[UR6][R56.64] ;  /* 0x0000000638294981 */ /* 0x000ee2000c1e1500 */
[----:B------:R-:W-:-:S02]  /*7c830*/  LOP3.LUT R86, R87, R86, RZ, 0x3c, !PT ;  /* 0x0000005657567212 */ /* 0x000fc400078e3cff */
[----:B------:R-:W-:Y:S01]  /*7c840*/  LOP3.LUT R89, R89, R88, RZ, 0x3c, !PT ;  /* 0x0000005859597212 */ /* 0x000fe200078e3cff */
[----:B------:R-:W3:Y:S04]  /*7c850*/  LDL.64 R78, [R1+0x1110] ;  /* 0x00111000014e7983 */ /* 0x000ee80000100a00 */
[----:B--2---:R-:W-:Y:S04]  /*7c860*/  STL [R1+0x2888], R8 ;  /* 0x0028880801007387 */ /* 0x004fe80000100800 */
[----:B------:R2:W-:Y:S04]  /*7c870*/  STL [R1+0x288c], R9 ;  /* 0x00288c0901007387 */ /* 0x0005e80000100800 */
[----:B------:R-:W3:Y:S04]  /*7c880*/  LDL.64 R56, [R1+0x1100] ;  /* 0x0011000001387983 */ /* 0x000ee80000100a00 */
[----:B------:R-:W3:Y:S04]  /*7c890*/  LDL.64 R64, [R1+0x10f0] ;  /* 0x0010f00001407983 */ /* 0x000ee80000100a00 */
[----:B------:R-:W3:Y:S01]  /*7c8a0*/  LDL.64 R72, [R1+0x10e8] ;  /* 0x0010e80001487983 */ /* 0x000ee20000100a00 */
[----:B------:R-:W-:-:S02]  /*7c8b0*/  LOP3.LUT R84, R85, R84, RZ, 0x3c, !PT ;  /* 0x0000005455547212 */ /* 0x000fc400078e3cff */
[----:B------:R-:W-:Y:S01]  /*7c8c0*/  LOP3.LUT R87, R87, R86, RZ, 0x3c, !PT ;  /* 0x0000005657577212 */ /* 0x000fe200078e3cff */
[----:B--2---:R-:W2:Y:S01]  /*7c8d0*/  LDL.64 R8, [R1+0x1108] ;  /* 0x0011080001087983 */ /* 0x004ea20000100a00 */
[----:B------:R-:W-:Y:S02]  /*7c8e0*/  LOP3.LUT R85, R85, R84, RZ, 0x3c, !PT ;  /* 0x0000005455557212 */ /* 0x000fe400078e3cff */
[----:B------:R-:W-:Y:S02]  /*7c8f0*/  PRMT R81, RZ, 0x7610, R81 ;  /* 0x00007610ff517816 */ /* 0x000fe40000000051 */
[----:B------:R-:W-:Y:S02]  /*7c900*/  PRMT R80, RZ, 0x7610, R80 ;  /* 0x00007610ff507816 */ /* 0x000fe40000000050 */
[----:B------:R-:W-:Y:S02]  /*7c910*/  PRMT R38, RZ, 0x7610, R38 ;  /* 0x00007610ff267816 */ /* 0x000fe40000000026 */
[----:B------:R-:W-:-:S02]  /*7c920*/  PRMT R39, RZ, 0x7610, R39 ;  /* 0x00007610ff277816 */ /* 0x000fc40000000027 */
[----:B----4-:R-:W-:Y:S01]  /*7c930*/  PRMT R13, RZ, 0x7610, R13 ;  /* 0x00007610ff0d7816 */ /* 0x010fe2000000000d */
[----:B---3--:R-:W-:Y:S05]  /*7c940*/  STL [R1+0x2880], R4 ;  /* 0x0028800401007387 */ /* 0x008fea0000100800 */
[----:B------:R-:W3:Y:S04]  /*7c950*/  @P4 LDG.E.U16 R13, desc[UR6][R62.64] ;  /* 0x000000063e0d4981 */ /* 0x000ee8000c1e1500 */
[----:B------:R4:W-:Y:S04]  /*7c960*/  STL [R1+0x2884], R5 ;  /* 0x0028840501007387 */ /* 0x0009e80000100800 */
[----:B------:R-:W2:Y:S01]  /*7c970*/  LDL.64 R24, [R1+0x10c8] ;  /* 0x0010c80001187983 */ /* 0x000ea20000100a00 */
[----:B------:R-:W-:-:S03]  /*7c980*/  ISETP.GT.AND P4, PT, R93, 0xe2, PT ;  /* 0x000000e25d00780c */ /* 0x000fc60003f84270 */
[----:B------:R-:W2:Y:S04]  /*7c990*/  LDL.64 R62, [R1+0x10d0] ;  /* 0x0010d000013e7983 */ /* 0x000ea80000100a00 */
[----:B----4-:R-:W4:Y:S04]  /*7c9a0*/  LDL.64 R4, [R1+0x10e0] ;  /* 0x0010e00001047983 */ /* 0x010f280000100a00 */
        /* <DEDUP_REMOVED lines=16> */
[----:B------:R-:W2:Y:S04]  /*7cab0*/  @P4 LDG.E.U16 R81, desc[UR6][R54.64] ;  /* 0x0000000636514981 */ /* 0x000ea8000c1e1500 */
[----:B------:R-:W2:Y:S04]  /*7cac0*/  @P4 LDG.E.U16 R80, desc[UR6][R6.64] ;  /* 0x0000000606504981 */ /* 0x000ea8000c1e1500 */
[----:B------:R-:W3:Y:S04]  /*7cad0*/  @P4 LDG.E.U16 R38, desc[UR6][R70.64] ;  /* 0x0000000646264981 */ /* 0x000ee8000c1e1500 */
[----:B------:R-:W3:Y:S04]  /*7cae0*/  @P4 LDG.E.U16 R39, desc[UR6][R48.64] ;  /* 0x0000000630274981 */ /* 0x000ee8000c1e1500 */
[----:B------:R-:W3:Y:S04]  /*7caf0*/  LDL.LU.64 R54, [R1+0x4e30] ;  /* 0x004e300001367983 */ /* 0x000ee80000300a00 */
[----:B------:R-:W4:Y:S01]  /*7cb00*/  LDL.LU.64 R6, [R1+0x4e28] ;  /* 0x004e280001067983 */ /* 0x000f220000300a00 */
[----:B------:R-:W-:-:S03]  /*7cb10*/  ISETP.GT.AND P3, PT, R93, 0xe3, PT ;  /* 0x000000e35d00780c */ /* 0x000fc60003f64270 */
[----:B--2---:R-:W-:Y:S04]  /*7cb20*/  STL [R1+0x2878], R80 ;  /* 0x0028785001007387 */ /* 0x004fe80000100800 */
[----:B------:R2:W-:Y:S04]  /*7cb30*/  STL [R1+0x287c], R81 ;  /* 0x00287c5101007387 */ /* 0x0005e80000100800 */
[----:B------:R-:W4:Y:S04]  /*7cb40*/  LDL.64 R48, [R1+0x10b0] ;  /* 0x0010b00001307983 */ /* 0x000f280000100a00 */
[----:B------:R-:W4:Y:S01]  /*7cb50*/  LDL.64 R70, [R1+0x10a8] ;  /* 0x0010a80001467983 */ /* 0x000f220000100a00 */
[----:B---3--:R-:W-:-:S02]  /*7cb60*/  PRMT R55, RZ, 0x7610, R55 ;  /* 0x00007610ff377816 */ /* 0x008fc40000000037 */
[----:B------:R-:W-:Y:S01]  /*7cb70*/  PRMT R54, RZ, 0x7610, R54 ;  /* 0x00007610ff367816 */ /* 0x000fe20000000036 */
[----:B--2---:R-:W2:Y:S04]  /*7cb80*/  LDL.64 R80, [R1+0x10c0] ;  /* 0x0010c00001507983 */ /* 0x004ea80000100a00 */
[----:B------:R-:W-:Y:S04]  /*7cb90*/  STL [R1+0x2870], R38 ;  /* 0x0028702601007387 */ /* 0x000fe80000100800 */
[----:B------:R3:W-:Y:S01]  /*7cba0*/  STL [R1+0x2874], R39 ;  /* 0x0028742701007387 */ /* 0x0007e20000100800 */
[----:B----4-:R-:W-:-:S02]  /*7cbb0*/  PRMT R6, RZ, 0x7610, R6 ;  /* 0x00007610ff067816 */ /* 0x010fc40000000006 */
[----:B------:R-:W-:Y:S01]  /*7cbc0*/  PRMT R7, RZ, 0x7610, R7 ;  /* 0x00007610ff077816 */ /* 0x000fe20000000007 */
[----:B------:R-:W4:Y:S04]  /*7cbd0*/  @P3 LDG.E.U16 R55, desc[UR6][R78.64] ;  /* 0x000000064e373981 */ /* 0x000f28000c1e1500 */
[----:B------:R-:W2:Y:S04]  /*7cbe0*/  @P3 LDG.E.U16 R54, desc[UR6][R8.64] ;  /* 0x0000000608363981 */ /* 0x000ea8000c1e1500 */
[----:B------:R-:W4:Y:S04]  /*7cbf0*/  @P3 LDG.E.U16 R6, desc[UR6][R64.64] ;  /* 0x0000000640063981 */ /* 0x000f28000c1e1500 */
[----:B------:R-:W4:Y:S04]  /*7cc00*/  @P3 LDG.E.U16 R7, desc[UR6][R56.64] ;  /* 0x0000000638073981 */ /* 0x000f28000c1e1500 */
[----:B---3--:R-:W3:Y:S04]  /*7cc10*/  LDL.64 R38, [R1+0x1098] ;  /* 0x0010980001267983 */ /* 0x008ee80000100a00 */
[----:B------:R-:W0:Y:S04]  /*7cc20*/  LDL.LU.64 R78, [R1+0x4e20] ;  /* 0x004e2000014e7983 */ /* 0x000e280000300a00 */
[----:B------:R-:W3:Y:S01]  /*7cc30*/  LDL.LU.64 R8, [R1+0x4e18] ;  /* 0x004e180001087983 */ /* 0x000ee20000300a00 */
[----:B------:R-:W-:-:S03]  /*7cc40*/  ISETP.GT.AND P4, PT, R93, 0xe4, PT ;  /* 0x000000e45d00780c */ /* 0x000fc60003f84270 */
[----:B--2---:R-:W-:Y:S04]  /*7cc50*/  STL [R1+0x2868], R54 ;  /* 0x0028683601007387 */ /* 0x004fe80000100800 */
[----:B----4-:R2:W-:Y:S01]  /*7cc60*/  STL [R1+0x286c], R55 ;  /* 0x00286c3701007387 */ /* 0x0105e20000100800 */
[----:B0-----:R-:W-:Y:S02]  /*7cc70*/  PRMT R79, RZ, 0x7610, R79 ;  /* 0x00007610ff4f7816 */ /* 0x001fe4000000004f */
[----:B------:R-:W-:Y:S01]  /*7cc80*/  PRMT R78, RZ, 0x7610, R78 ;  /* 0x00007610ff4e7816 */ /* 0x000fe2000000004e */
[----:B--2---:R-:W2:Y:S04]  /*7cc90*/  LDL.64 R54, [R1+0x1090] ;  /* 0x0010900001367983 */ /* 0x004ea80000100a00 */
[----:B------:R-:W-:Y:S04]  /*7cca0*/  STL [R1+0x2860], R6 ;  /* 0x0028600601007387 */ /* 0x000fe80000100800 */
[----:B------:R0:W-:Y:S01]  /*7ccb0*/  STL [R1+0x2864], R7 ;  /* 0x0028640701007387 */ /* 0x0001e20000100800 */
[----:B---3--:R-:W-:-:S03]  /*7ccc0*/  PRMT R8, RZ, 0x7610, R8 ;  /* 0x00007610ff087816 */ /* 0x008fc60000000008 */
[----:B------:R-:W3:Y:S04]  /*7ccd0*/  LDL.64 R56, [R1+0x1080] ;  /* 0x0010800001387983 */ /* 0x000ee80000100a00 */
[----:B------:R-:W4:Y:S01]  /*7cce0*/  LDL.64 R64, [R1+0x1070] ;  /* 0x0010700001407983 */ /* 0x000f220000100a00 */
[----:B------:R-:W-:-:S03]  /*7ccf0*/  PRMT R9, RZ, 0x7610, R9 ;  /* 0x00007610ff097816 */ /* 0x000fc60000000009 */
[----:B------:R-:W2:Y:S04]  /*7cd00*/  @P4 LDG.E.U16 R79, desc[UR6][R72.64] ;  /* 0x00000006484f4981 */ /* 0x000ea8000c1e1500 */
[----:B------:R-:W2:Y:S04]  /*7cd10*/  @P4 LDG.E.U16 R78, desc[UR6][R4.64] ;  /* 0x00000006044e4981 */ /* 0x000ea8000c1e1500 */
[----:B------:R-:W3:Y:S04]  /*7cd20*/  @P4 LDG.E.U16 R8, desc[UR6][R24.64] ;  /* 0x0000000618084981 */ /* 0x000ee8000c1e1500 */
[----:B0-----:R-:W3:Y:S04]  /*7cd30*/  LDL.64 R6, [R1+0x1088] ;  /* 0x0010880001067983 */ /* 0x001ee80000100a00 */
[----:B------:R-:W3:Y:S04]  /*7cd40*/  @P4 LDG.E.U16 R9, desc[UR6][R62.64] ;  /* 0x000000063e094981 */ /* 0x000ee8000c1e1500 */
[----:B------:R-:W1:Y:S04]  /*7cd50*/  LDL.LU.64 R72, [R1+0x4e10] ;  /* 0x004e100001487983 */ /* 0x000e680000300a00 */
[----:B------:R-:W3:Y:S01]  /*7cd60*/  LDL.LU.64 R4, [R1+0x4e08] ;  /* 0x004e080001047983 */ /* 0x000ee20000300a00 */
[----:B------:R-:W-:-:S03]  /*7cd70*/  ISETP.GT.AND P3, PT, R93, 0xe5, PT ;  /* 0x000000e55d00780c */ /* 0x000fc60003f64270 */
[----:B--2---:R-:W-:Y:S04]  /*7cd80*/  STL [R1+0x2858], R78 ;  /* 0x0028584e01007387 */ /* 0x004fe80000100800 */
[----:B------:R0:W-:Y:S01]  /*7cd90*/  STL [R1+0x285c], R79 ;  /* 0x00285c4f01007387 */ /* 0x0001e20000100800 */
[----:B-1----:R-:W-:Y:S02]  /*7cda0*/  PRMT R73, RZ, 0x7610, R73 ;  /* 0x00007610ff497816 */ /* 0x002fe40000000049 */
[----:B------:R-:W-:Y:S01]  /*7cdb0*/  PRMT R72, RZ, 0x7610, R72 ;  /* 0x00007610ff487816 */ /* 0x000fe20000000048 */
[----:B0-----:R-:W2:Y:S04]  /*7cdc0*/  LDL.64 R78, [R1+0x1068] ;  /* 0x00106800014e7983 */ /* 0x001ea80000100a00 */
[----:B---3--:R-:W-:Y:S04]  /*7cdd0*/  STL [R1+0x2850], R8 ;  /* 0x0028500801007387 */ /* 0x008fe80000100800 */
[----:B------:R0:W-:Y:S01]  /*7cde0*/  STL [R1+0x2854], R9 ;  /* 0x0028540901007387 */ /* 0x0001e20000100800 */
[----:B------:R-:W-:-:S03]  /*7cdf0*/  PRMT R4, RZ, 0x7610, R4 ;  /* 0x00007610ff047816 */ /* 0x000fc60000000004 */
[----:B------:R-:W3:Y:S04]  /*7ce00*/  LDL.64 R62, [R1+0x1050] ;  /* 0x00105000013e7983 */ /* 0x000ee80000100a00 */
[----:B------:R-:W2:Y:S01]  /*7ce10*/  LDL.64 R24, [R1+0x1048] ;  /* 0x0010480001187983 */ /* 0x000ea20000100a00 */
[----:B------:R-:W-:-:S03]  /*7ce20*/  PRMT R5, RZ, 0x7610, R5 ;  /* 0x00007610ff057816 */ /* 0x000fc60000000005 */
[----:B------:R-:W2:Y:S04]  /*7ce30*/  @P3 LDG.E.U16 R73, desc[UR6][R80.64] ;  /* 0x0000000650493981 */ /* 0x000ea8000c1e1500 */
[----:B------:R-:W2:Y:S04]  /*7ce40*/  @P3 LDG.E.U16 R72, desc[UR6][R48.64] ;  /* 0x0000000630483981 */ /* 0x000ea8000c1e1500 */
[----:B------:R-:W3:Y:S04]  /*7ce50*/  @P3 LDG.E.U16 R4, desc[UR6][R38.64] ;  /* 0x0000000626043981 */ /* 0x000ee8000c1e1500 */
[----:B0-----:R-:W3:Y:S04]  /*7ce60*/  LDL.64 R8, [R1+0x1060] ;  /* 0x0010600001087983 */ /* 0x001ee80000100a00 */
[----:B------:R-:W3:Y:S04]  /*7ce70*/  @P3 LDG.E.U16 R5, desc[UR6][R70.64] ;  /* 0x0000000646053981 */ /* 0x000ee8000c1e1500 */
[----:B------:R-:W3:Y:S04]  /*7ce80*/  LDL.LU.64 R80, [R1+0x4e00] ;  /* 0x004e000001507983 */ /* 0x000ee80000300a00 */
[----:B------:R-:W4:Y:S01]  /*7ce90*/  LDL.LU.64 R48, [R1+0x4df8] ;  /* 0x004df80001307983 */ /* 0x000f220000300a00 */
[----:B------:R-:W-:-:S03]  /*7cea0*/  ISETP.GT.AND P4, PT, R93, 0xe6, PT ;  /* 0x000000e65d00780c */ /* 0x000fc60003f84270 */
[----:B--2---:R-:W-:Y:S04]  /*7ceb0*/  STL [R1+0x2848], R72 ;  /* 0x0028484801007387 */ /* 0x004fe80000100800 */
[----:B------:R0:W-:Y:S04]  /*7cec0*/  STL [R1+0x284c], R73 ;  /* 0x00284c4901007387 */ /* 0x0001e80000100800 */
[----:B------:R-:W2:Y:S04]  /*7ced0*/  LDL.64 R70, [R1+0x1030] ;  /* 0x0010300001467983 */ /* 0x000ea80000100a00 */
[----:B------:R-:W2:Y:S01]  /*7cee0*/  LDL.64 R38, [R1+0x1028] ;  /* 0x0010280001267983 */ /* 0x000ea20000100a00 */
[----:B---3--:R-:W-:-:S02]  /*7cef0*/  PRMT R81, RZ, 0x7610, R81 ;  /* 0x00007610ff517816 */ /* 0x008fc40000000051 */
[----:B------:R-:W-:Y:S01]  /*7cf00*/  PRMT R80, RZ, 0x7610, R80 ;  /* 0x00007610ff507816 */ /* 0x000fe20000000050 */
[----:B0-----:R-:W3:Y:S04]  /*7cf10*/  LDL.64 R72, [R1+0x1040] ;  /* 0x0010400001487983 */ /* 0x001ee80000100a00 */
[----:B------:R-:W-:Y:S04]  /*7cf20*/  STL [R1+0x2840], R4 ;  /* 0x0028400401007387 */ /* 0x000fe80000100800 */
[----:B------:R0:W-:Y:S01]  /*7cf30*/  STL [R1+0x2844], R5 ;  /* 0x0028440501007387 */ /* 0x0001e20000100800 */
[----:B----4-:R-:W-:-:S02]  /*7cf40*/  PRMT R48, RZ, 0x7610, R48 ;  /* 0x00007610ff307816 */ /* 0x010fc40000000030 */
[----:B------:R-:W-:Y:S01]  /*7cf50*/  PRMT R49, RZ, 0x7610, R49 ;  /* 0x00007610ff317816 */ /* 0x000fe20000000031 */
[----:B------:R-:W4:Y:S04]  /*7cf60*/  @P4 LDG.E.U16 R81, desc[UR6][R54.64] ;  /* 0x0000000636514981 */ /* 0x000f28000c1e1500 */
[----:B------:R-:W2:Y:S04]  /*7cf70*/  @P4 LDG.E.U16 R80, desc[UR6][R6.64] ;  /* 0x0000000606504981 */ /* 0x000ea8000c1e1500 */
[----:B------:R-:W3:Y:S04]  /*7cf80*/  @P4 LDG.E.U16 R48, desc[UR6][R64.64] ;  /* 0x0000000640304981 */ /* 0x000ee8000c1e1500 */
[----:B------:R-:W3:Y:S04]  /*7cf90*/  @P4 LDG.E.U16 R49, desc[UR6][R56.64] ;  /* 0x0000000638314981 */ /* 0x000ee8000c1e1500 */
[----:B0-----:R-:W3:Y:S04]  /*7cfa0*/  LDL.64 R4, [R1+0x1018] ;  /* 0x0010180001047983 */ /* 0x001ee80000100a00 */
[----:B------:R-:W3:Y:S04]  /*7cfb0*/  LDL.LU.64 R54, [R1+0x4df0] ;  /* 0x004df00001367983 */ /* 0x000ee80000300a00 */
[----:B------:R-:W3:Y:S01]  /*7cfc0*/  LDL.LU.64 R6, [R1+0x4de8] ;  /* 0x004de80001067983 */ /* 0x000ee20000300a00 */
[----:B------:R-:W-:-:S03]  /*7cfd0*/  ISETP.GT.AND P3, PT, R93, 0xe7, PT ;  /* 0x000000e75d00780c */ /* 0x000fc60003f64270 */
[----:B--2---:R-:W-:Y:S04]  /*7cfe0*/  STL [R1+0x2838], R80 ;  /* 0x0028385001007387 */ /* 0x004fe80000100800 */
[----:B----4-:R0:W-:Y:S01]  /*7cff0*/  STL [R1+0x283c], R81 ;  /* 0x00283c5101007387 */ /* 0x0101e20000100800 */
[----:B---3--:R-:W-:Y:S02]  /*7d000*/  PRMT R55, RZ, 0x7610, R55 ;  /* 0x00007610ff377816 */ /* 0x008fe40000000037 */
[----:B------:R-:W-:Y:S02]  /*7d010*/  PRMT R54, RZ, 0x7610, R54 ;  /* 0x00007610ff367816 */ /* 0x000fe40000000036 */
[----:B------:R-:W-:Y:S01]  /*7d020*/  PRMT R6, RZ, 0x7610, R6 ;  /* 0x00007610ff067816 */ /* 0x000fe20000000006 */
[----:B0-----:R-:W2:Y:S04]  /*7d030*/  LDL.64 R80, [R1+0x1010] ;  /* 0x0010100001507983 */ /* 0x001ea80000100a00 */
[----:B------:R-:W-:Y:S04]  /*7d040*/  STL [R1+0x2830], R48 ;  /* 0x0028303001007387 */ /* 0x000fe80000100800 */
[----:B------:R0:W-:Y:S01]  /*7d050*/  STL [R1+0x2834], R49 ;  /* 0x0028343101007387 */ /* 0x0001e20000100800 */
[----:B------:R-:W-:-:S03]  /*7d060*/  PRMT R7, RZ, 0x7610, R7 ;  /* 0x00007610ff077816 */ /* 0x000fc60000000007 */
[----:B------:R-:W3:Y:S04]  /*7d070*/  LDL.64 R56, [R1+0x1000] ;  /* 0x0010000001387983 */ /* 0x000ee80000100a00 */
[----:B------:R-:W4:Y:S04]  /*7d080*/  LDL.64 R64, [R1+0xff0] ;  /* 0x000ff00001407983 */ /* 0x000f280000100a00 */
[----:B------:R1:W2:Y:S04]  /*7d090*/  @P3 LDG.E.U16 R55, desc[UR6][R78.64] ;  /* 0x000000064e373981 */ /* 0x0002a8000c1e1500 */
[----:B------:R0:W2:Y:S04]  /*7d0a0*/  @P3 LDG.E.U16 R54, desc[UR6][R8.64] ;  /* 0x0000000608363981 */ /* 0x0000a8000c1e1500 */
[----:B------:R-:W2:Y:S04]  /*7d0b0*/  @P3 LDG.E.U16 R6, desc[UR6][R24.64] ;  /* 0x0000000618063981 */ /* 0x000ea8000c1e1500 */
[----:B------:R-:W3:Y:S04]  /*7d0c0*/  @P3 LDG.E.U16 R7, desc[UR6][R62.64] ;  /* 0x000000063e073981 */ /* 0x000ee8000c1e1500 */
[----:B0-----:R-:W4:Y:S04]  /*7d0d0*/  LDL.64 R48, [R1+0x1008] ;  /* 0x0010080001307983 */ /* 0x001f280000100a00 */
[----:B------:R-:W1:Y:S04]  /*7d0e0*/  LDL.LU.64 R78, [R1+0x4de0] ;  /* 0x004de000014e7983 */ /* 0x000e680000300a00 */
[----:B------:R-:W4:Y:S01]  /*7d0f0*/  LDL.LU.64 R8, [R1+0x4dd8] ;  /* 0x004dd80001087983 */ /* 0x000f220000300a00 */
[----:B------:R-:W-:-:S02]  /*7d100*/  ISETP.GT.AND P4, PT, R93, 0xe8, PT ;  /* 0x000000e85d00780c */ /* 0x000fc40003f84270 */
[----:B------:R-:W-:Y:S02]  /*7d110*/  ISETP.GT.AND P3, PT, R93, 0xe9, PT ;  /* 0x000000e95d00780c */ /* 0x000fe40003f64270 */
[----:B------:R-:W-:Y:S02]  /*7d120*/  PRMT R12, RZ, 0x7610, R12 ;  /* 0x00007610ff0c7816 */ /* 0x000fe4000000000c */
[----:B------:R-:W-:Y:S01]  /*7d130*/  PRMT R40, RZ, 0x7610, R40 ;  /* 0x00007610ff287816 */ /* 0x000fe20000000028 */
[----:B------:R-:W4:Y:S06]  /*7d140*/  LDL.64 R24, [R1+0xfe8] ;  /* 0x000fe80001187983 */ /* 0x000f2c0000100a00 */
[----:B------:R-:W4:Y:S04]  /*7d150*/  @P4 LDG.E.U16 R12, desc[UR6][R72.64] ;  /* 0x00000006480c4981 */ /* 0x000f28000c1e1500 */
[----:B------:R-:W4:Y:S04]  /*7d160*/  @P4 LDG.E.U16 R40, desc[UR6][R70.64] ;  /* 0x0000000646284981 */ /* 0x000f28000c1e1500 */
[----:B--2---:R-:W-:Y:S04]  /*7d170*/  STL [R1+0x36c8], R6 ;  /* 0x0036c80601007387 */ /* 0x004fe80000100800 */
[----:B---3--:R0:W-:Y:S01]  /*7d180*/  STL [R1+0x36cc], R7 ;  /* 0x0036cc0701007387 */ /* 0x0081e20000100800 */
[----:B-1----:R-:W-:-:S02]  /*7d190*/  PRMT R79, RZ, 0x7610, R79 ;  /* 0x00007610ff4f7816 */ /* 0x002fc4000000004f */
[----:B----4-:R-:W-:Y:S02]  /*7d1a0*/  PRMT R9, RZ, 0x7610, R9 ;  /* 0x00007610ff097816 */ /* 0x010fe40000000009 */
[----:B------:R-:W-:Y:S01]  /*7d1b0*/  PRMT R8, RZ, 0x7610, R8 ;  /* 0x00007610ff087816 */ /* 0x000fe20000000008 */
[----:B0-----:R-:W2:Y:S01]  /*7d1c0*/  LDL.64 R6, [R1+0xfe0] ;  /* 0x000fe00001067983 */ /* 0x001ea20000100a00 */
[----:B------:R-:W-:-:S03]  /*7d1d0*/  PRMT R78, RZ, 0x7610, R78 ;  /* 0x00007610ff4e7816 */ /* 0x000fc6000000004e */
[----:B------:R-:W-:Y:S04]  /*7d1e0*/  STL [R1+0x36d0], R54 ;  /* 0x0036d03601007387 */ /* 0x000fe80000100800 */
[----:B------:R0:W-:Y:S04]  /*7d1f0*/  STL [R1+0x36d4], R55 ;  /* 0x0036d43701007387 */ /* 0x0001e80000100800 */
[----:B------:R-:W3:Y:S04]  /*7d200*/  @P4 LDG.E.U16 R9, desc[UR6][R38.64] ;  /* 0x0000000626094981 */ /* 0x000ee8000c1e1500 */
[----:B------:R-:W4:Y:S04]  /*7d210*/  @P4 LDG.E.U16 R8, desc[UR6][R4.64] ;  /* 0x0000000604084981 */ /* 0x000f28000c1e1500 */
[----:B------:R-:W2:Y:S04]  /*7d220*/  LDL.64 R62, [R1+0xfc8] ;  /* 0x000fc800013e7983 */ /* 0x000ea80000100a00 */
[----:B------:R-:W2:Y:S04]  /*7d230*/  LDL.64 R72, [R1+0xfa8] ;  /* 0x000fa80001487983 */ /* 0x000ea80000100a00 */
[----:B------:R-:W2:Y:S04]  /*7d240*/  LDL.64 R70, [R1+0xf98] ;  /* 0x000f980001467983 */ /* 0x000ea80000100a00 */
[----:B------:R1:W2:Y:S04]  /*7d250*/  @P3 LDG.E.U16 R79, desc[UR6][R80.64] ;  /* 0x00000006504f3981 */ /* 0x0002a8000c1e1500 */
[----:B------:R1:W2:Y:S04]  /*7d260*/  @P3 LDG.E.U16 R78, desc[UR6][R48.64] ;  /* 0x00000006304e3981 */ /* 0x0002a8000c1e1500 */
[----:B0-----:R-:W2:Y:S04]  /*7d270*/  LDL.64 R54, [R1+0xfd0] ;  /* 0x000fd00001367983 */ /* 0x001ea80000100a00 */
[----:B------:R-:W2:Y:S04]  /*7d280*/  LDL.64 R38, [R1+0xfc0] ;  /* 0x000fc00001267983 */ /* 0x000ea80000100a00 */
[----:B------:R-:W2:Y:S04]  /*7d290*/  LDL.64 R4, [R1+0xfb0] ;  /* 0x000fb00001047983 */ /* 0x000ea80000100a00 */
[----:B------:R-:W1:Y:S04]  /*7d2a0*/  LDL.LU.64 R80, [R1+0x4dd0] ;  /* 0x004dd00001507983 */ /* 0x000e680000300a00 */
[----:B------:R-:W2:Y:S01]  /*7d2b0*/  LDL.LU.64 R48, [R1+0x4dc8] ;  /* 0x004dc80001307983 */ /* 0x000ea20000300a00 */
[----:B------:R-:W-:-:S02]  /*7d2c0*/  PRMT R30, RZ, 0x7610, R30 ;  /* 0x00007610ff1e7816 */ /* 0x000fc4000000001e */
[----:B------:R-:W-:Y:S02]  /*7d2d0*/  ISETP.GT.AND P4, PT, R93, 0xea, PT ;  /* 0x000000ea5d00780c */ /* 0x000fe40003f84270 */
[----:B------:R-:W-:Y:S02]  /*7d2e0*/  PRMT R31, RZ, 0x7610, R31 ;  /* 0x00007610ff1f7816 */ /* 0x000fe4000000001f */
[----:B------:R-:W3:Y:S04]  /*7d2f0*/  @P3 LDG.E.U16 R30, desc[UR6][R64.64] ;  /* 0x00000006401e3981 */ /* 0x000ee8000c1e1500 */
[----:B------:R-:W3:Y:S01]  /*7d300*/  @P3 LDG.E.U16 R31, desc[UR6][R56.64] ;  /* 0x00000006381f3981 */ /* 0x000ee2000c1e1500 */
[----:B-1----:R-:W-:Y:S02]  /*7d310*/  PRMT R80, RZ, 0x7610, R80 ;  /* 0x00007610ff507816 */ /* 0x002fe40000000050 */
[----:B------:R-:W-:-:S02]  /*7d320*/  PRMT R81, RZ, 0x7610, R81 ;  /* 0x00007610ff517816 */ /* 0x000fc40000000051 */
[----:B--2---:R-:W-:Y:S02]  /*7d330*/  PRMT R48, RZ, 0x7610, R48 ;  /* 0x00007610ff307816 */ /* 0x004fe40000000030 */
[----:B------:R-:W-:Y:S01]  /*7d340*/  PRMT R49, RZ, 0x7610, R49 ;  /* 0x00007610ff317816 */ /* 0x000fe20000000031 */
[----:B------:R-:W2:Y:S04]  /*7d350*/  @P4 LDG.E.U16 R80, desc[UR6][R6.64] ;  /* 0x0000000606504981 */ /* 0x000ea8000c1e1500 */
[----:B------:R-:W4:Y:S04]  /*7d360*/  @P4 LDG.E.U16 R81, desc[UR6][R24.64] ;  /* 0x0000000618514981 */ /* 0x000f28000c1e1500 */
[----:B------:R-:W4:Y:S04]  /*7d370*/  @P4 LDG.E.U16 R48, desc[UR6][R62.64] ;  /* 0x000000063e304981 */ /* 0x000f28000c1e1500 */
[----:B------:R-:W4:Y:S04]  /*7d380*/  @P4 LDG.E.U16 R49, desc[UR6][R54.64] ;  /* 0x0000000636314981 */ /* 0x000f28000c1e1500 */
[----:B---3--:R-:W-:Y:S01]  /*7d390*/  STL [R1+0x2810], R30 ;  /* 0x0028101e01007387 */ /* 0x008fe20000100800 */
[----:B------:R-:W-:-:S03]  /*7d3a0*/  ISETP.GT.AND P3, PT, R93, 0xeb, PT ;  /* 0x000000eb5d00780c */ /* 0x000fc60003f64270 */
[----:B------:R0:W-:Y:S01]  /*7d3b0*/  STL [R1+0x2814], R31 ;  /* 0x0028141f01007387 */ /* 0x0001e20000100800 */
[----:B------:R-:W-:Y:S02]  /*7d3c0*/  PRMT R29, RZ, 0x7610, R29 ;  /* 0x00007610ff1d7816 */ /* 0x000fe4000000001d */
[----:B------:R-:W-:Y:S01]  /*7d3d0*/  PRMT R28, RZ, 0x7610, R28 ;  /* 0x00007610ff1c7816 */ /* 0x000fe2000000001c */
[----:B0-----:R-:W3:Y:S04]  /*7d3e0*/  LDL.64 R30, [R1+0xee8] ;  /* 0x000ee800011e7983 */ /* 0x001ee80000100a00 */
[----:B------:R-:W-:Y:S04]  /*7d3f0*/  STL [R1+0x2818], R78 ;  /* 0x0028184e01007387 */ /* 0x000fe80000100800 */
[----:B------:R0:W-:Y:S04]  /*7d400*/  STL [R1+0x281c], R79 ;  /* 0x00281c4f01007387 */ /* 0x0001e80000100800 */
[----:B------:R-:W3:Y:S04]  /*7d410*/  LDL.64 R56, [R1+0xed0] ;  /* 0x000ed00001387983 */ /* 0x000ee80000100a00 */
[----:B------:R-:W3:Y:S01]  /*7d420*/  LDL.64 R64, [R1+0xec8] ;  /* 0x000ec80001407983 */ /* 0x000ee20000100a00 */
[----:B------:R-:W-:-:S02]  /*7d430*/  PRMT R20, RZ, 0x7610, R20 ;  /* 0x00007610ff147816 */ /* 0x000fc40000000014 */
[----:B------:R-:W-:Y:S01]  /*7d440*/  PRMT R21, RZ, 0x7610, R21 ;  /* 0x00007610ff157816 */ /* 0x000fe20000000015 */
[----:B------:R-:W3:Y:S04]  /*7d450*/  @P3 LDG.E.U16 R29, desc[UR6][R38.64] ;  /* 0x00000006261d3981 */ /* 0x000ee8000c1e1500 */
[----:B------:R-:W3:Y:S04]  /*7d460*/  @P3 LDG.E.U16 R28, desc[UR6][R4.64] ;  /* 0x00000006041c3981 */ /* 0x000ee8000c1e1500 */
[----:B------:R-:W3:Y:S04]  /*7d470*/  @P3 LDG.E.U16 R20, desc[UR6][R70.64] ;  /* 0x0000000646143981 */ /* 0x000ee8000c1e1500 */
[----:B0-----:R-:W3:Y:S04]  /*7d480*/  LDL.64 R78, [R1+0xee0] ;  /* 0x000ee000014e7983 */ /* 0x001ee80000100a00 */
[----:B------:R-:W3:Y:S04]  /*7d490*/  LDL.LU.64 R24, [R1+0x4dc0] ;  /* 0x004dc00001187983 */ /* 0x000ee80000300a00 */
[----:B------:R-:W3:Y:S04]  /*7d4a0*/  LDL.LU.64 R6, [R1+0x4db8] ;  /* 0x004db80001067983 */ /* 0x000ee80000300a00 */
[----:B------:R-:W3:Y:S04]  /*7d4b0*/  @P3 LDG.E.U16 R21, desc[UR6][R72.64] ;  /* 0x0000000648153981 */ /* 0x000ee8000c1e1500 */
[----:B--2---:R-:W-:Y:S04]  /*7d4c0*/  STL [R1+0x2808], R80 ;  /* 0x0028085001007387 */ /* 0x004fe80000100800 */
[----:B----4-:R0:W-:Y:S04]  /*7d4d0*/  STL [R1+0x280c], R81 ;  /* 0x00280c5101007387 */ /* 0x0101e80000100800 */
[----:B------:R-:W2:Y:S04]  /*7d4e0*/  LDL.64 R62, [R1+0xe00] ;  /* 0x000e0000013e7983 */ /* 0x000ea80000100a00 */
[----:B0-----:R-:W4:Y:S04]  /*7d4f0*/  LDL.64 R80, [R1+0xe08] ;  /* 0x000e080001507983 */ /* 0x001f280000100a00 */
[----:B------:R-:W-:Y:S04]  /*7d500*/  STL [R1+0x2800], R48 ;  /* 0x0028003001007387 */ /* 0x000fe80000100800 */
[----:B------:R0:W-:Y:S04]  /*7d510*/  STL [R1+0x2804], R49 ;  /* 0x0028043101007387 */ /* 0x0001e80000100800 */
[----:B------:R-:W2:Y:S04]  /*7d520*/  LDL.64 R54, [R1+0xdf0] ;  /* 0x000df00001367983 */ /* 0x000ea80000100a00 */
[----:B0-----:R-:W2:Y:S04]  /*7d530*/  LDL.64 R48, [R1+0xdf8] ;  /* 0x000df80001307983 */ /* 0x001ea80000100a00 */
[----:B------:R-:W2:Y:S01]  /*7d540*/  LDL.LU.64 R38, [R1+0x4db0] ;  /* 0x004db00001267983 */ /* 0x000ea20000300a00 */
[----:B------:R-:W-:-:S02]  /*7d550*/  ISETP.GT.AND P5, PT, R93, RZ, PT ;  /* 0x000000ff5d00720c */ /* 0x000fc40003fa4270 */
[----:B------:R-:W-:Y:S02]  /*7d560*/  PRMT R47, RZ, 0x7610, R47 ;  /* 0x00007610ff2f7816 */ /* 0x000fe4000000002f */
[----:B------:R-:W-:Y:S02]  /*7d570*/  PRMT R32, RZ, 0x7610, R32 ;  /* 0x00007610ff207816 */ /* 0x000fe40000000020 */
[----:B------:R-:W-:Y:S02]  /*7d580*/  PRMT R19, RZ, 0x7610, R19 ;  /* 0x00007610ff137816 */ /* 0x000fe40000000013 */
[----:B------:R-:W-:Y:S02]  /*7d590*/  PRMT R18, RZ, 0x7610, R18 ;  /* 0x00007610ff127816 */ /* 0x000fe40000000012 */
[----:B------:R-:W-:Y:S01]  /*7d5a0*/  ISETP.GT.AND P4, PT, R93, 0xf0, PT ;  /* 0x000000f05d00780c */ /* 0x000fe20003f84270 */
[----:B------:R-:W4:Y:S01]  /*7d5b0*/  LDL.LU.64 R4, [R1+0x4da8] ;  /* 0x004da80001047983 */ /* 0x000f220000300a00 */
[----:B---3--:R-:W-:-:S02]  /*7d5c0*/  PRMT R25, RZ, 0x7610, R25 ;  /* 0x00007610ff197816 */ /* 0x008fc40000000019 */
[----:B------:R-:W-:Y:S02]  /*7d5d0*/  PRMT R24, RZ, 0x7610, R24 ;  /* 0x00007610ff187816 */ /* 0x000fe40000000018 */
[----:B------:R-:W-:Y:S02]  /*7d5e0*/  PRMT R7, RZ, 0x7610, R7 ;  /* 0x00007610ff077816 */ /* 0x000fe40000000007 */
[----:B------:R-:W-:Y:S01]  /*7d5f0*/  PRMT R6, RZ, 0x7610, R6 ;  /* 0x00007610ff067816 */ /* 0x000fe20000000006 */
[----:B------:R-:W3:Y:S04]  /*7d600*/  LDL.64 R70, [R1+0xf90] ;  /* 0x000f900001467983 */ /* 0x000ee80000100a00 */
[----:B------:R-:W3:Y:S04]  /*7d610*/  @P5 LDG.E.U16 R47, desc[UR6][R88.64] ;  /* 0x00000006582f5981 */ /* 0x000ee8000c1e1500 */
[----:B------:R-:W3:Y:S04]  /*7d620*/  @P5 LDG.E.U16 R32, desc[UR6][R86.64] ;  /* 0x0000000656205981 */ /* 0x000ee8000c1e1500 */
[----:B------:R-:W3:Y:S04]  /*7d630*/  @P5 LDG.E.U16 R19, desc[UR6][R84.64] ;  /* 0x0000000654135981 */ /* 0x000ee8000c1e1500 */
[----:B------:R0:W3:Y:S01]  /*7d640*/  @P5 LDG.E.U16 R18, desc[UR6][R82.64] ;  /* 0x0000000652125981 */ /* 0x0000e2000c1e1500 */
[----:B------:R-:W-:-:S03]  /*7d650*/  ISETP.GT.AND P5, PT, R93, 0xf8, PT ;  /* 0x000000f85d00780c */ /* 0x000fc60003fa4270 */
[----:B------:R-:W-:Y:S04]  /*7d660*/  STL [R1+0x27f8], R28 ;  /* 0x0027f81c01007387 */ /* 0x000fe80000100800 */
[----:B------:R1:W-:Y:S04]  /*7d670*/  STL [R1+0x27fc], R29 ;  /* 0x0027fc1d01007387 */ /* 0x0003e80000100800 */
[----:B------:R-:W3:Y:S04]  /*7d680*/  @P4 LDG.E.U16 R25, desc[UR6][R30.64] ;  /* 0x000000061e194981 */ /* 0x000ee8000c1e1500 */
[----:B------:R-:W3:Y:S04]  /*7d690*/  @P4 LDG.E.U16 R24, desc[UR6][R78.64] ;  /* 0x000000064e184981 */ /* 0x000ee8000c1e1500 */
[----:B------:R-:W3:Y:S04]  /*7d6a0*/  @P4 LDG.E.U16 R7, desc[UR6][R56.64] ;  /* 0x0000000638074981 */ /* 0x000ee8000c1e1500 */
[----:B------:R-:W3:Y:S04]  /*7d6b0*/  @P4 LDG.E.U16 R6, desc[UR6][R64.64] ;  /* 0x0000000640064981 */ /* 0x000ee8000c1e1500 */
[----:B-1----:R-:W3:Y:S04]  /*7d6c0*/  LDL.64 R28, [R1+0xf88] ;  /* 0x000f8800011c7983 */ /* 0x002ee80000100a00 */
[----:B------:R-:W-:Y:S04]  /*7d6d0*/  STL [R1+0x27f0], R20 ;  /* 0x0027f01401007387 */ /* 0x000fe80000100800 */
[----:B------:R1:W-:Y:S04]  /*7d6e0*/  STL [R1+0x27f4], R21 ;  /* 0x0027f41501007387 */ /* 0x0003e80000100800 */
[----:B------:R-:W3:Y:S04]  /*7d6f0*/  LDL.64 R72, [R1+0xf70] ;  /* 0x000f700001487983 */ /* 0x000ee80000100a00 */
[----:B------:R-:W3:Y:S04]  /*7d700*/  LDL.64 R56, [R1+0xf68] ;  /* 0x000f680001387983 */ /* 0x000ee80000100a00 */
[----:B------:R-:W3:Y:S04]  /*7d710*/  LDL.64 R30, [R1+0xf60] ;  /* 0x000f6000011e7983 */ /* 0x000ee80000100a00 */
[----:B------:R-:W3:Y:S04]  /*7d720*/  LDL.64 R78, [R1+0xf50] ;  /* 0x000f5000014e7983 */ /* 0x000ee80000100a00 */
[----:B------:R-:W3:Y:S04]  /*7d730*/  LDL.64 R64, [R1+0xf48] ;  /* 0x000f480001407983 */ /* 0x000ee80000100a00 */
[----:B-1----:R-:W3:Y:S01]  /*7d740*/  LDL.64 R20, [R1+0xf80] ;  /* 0x000f800001147983 */ /* 0x002ee20000100a00 */
[----:B--2---:R-:W-:-:S02]  /*7d750*/  PRMT R39, RZ, 0x7610, R39 ;  /* 0x00007610ff277816 */ /* 0x004fc40000000027 */
[----:B------:R-:W-:-:S04]  /*7d760*/  PRMT R38, RZ, 0x7610, R38 ;  /* 0x00007610ff267816 */ /* 0x000fc80000000026 */
[----:B----4-:R-:W2:Y:S04]  /*7d770*/  @P5 LDG.E.U16 R39, desc[UR6][R80.64] ;  /* 0x0000000650275981 */ /* 0x010ea8000c1e1500 */
[----:B------:R1:W4:Y:S04]  /*7d780*/  @P5 LDG.E.U16 R38, desc[UR6][R62.64] ;  /* 0x000000063e265981 */ /* 0x000328000c1e1500 */
[----:B------:R-:W2:Y:S04]  /*7d790*/  LDL.LU.64 R80, [R1+0x4da0] ;  /* 0x004da00001507983 */ /* 0x000ea80000300a00 */
[----:B------:R-:W1:Y:S01]  /*7d7a0*/  LDL.LU R62, [R1+0x4d98] ;  /* 0x004d9800013e7983 */ /* 0x000e620000300800 */
[----:B------:R-:W-:-:S02]  /*7d7b0*/  ISETP.GT.AND P3, PT, R93, 0xec, PT ;  /* 0x000000ec5d00780c */ /* 0x000fc40003f64270 */
[----:B------:R-:W-:Y:S02]  /*7d7c0*/  PRMT R5, RZ, 0x7610, R5 ;  /* 0x00007610ff057816 */ /* 0x000fe40000000005 */
[----:B0-----:R-:W-:-:S04]  /*7d7d0*/  PRMT R82, RZ, 0x7610, R82 ;  /* 0x00007610ff527816 */ /* 0x001fc80000000052 */
[----:B------:R-:W4:Y:S04]  /*7d7e0*/  @P5 LDG.E.U16 R5, desc[UR6][R48.64] ;  /* 0x0000000630055981 */ /* 0x000f28000c1e1500 */
[----:B------:R-:W4:Y:S04]  /*7d7f0*/  @P5 LDG.E.U16 R82, desc[UR6][R54.64] ;  /* 0x0000000636525981 */ /* 0x000f28000c1e1500 */
[----:B------:R-:W4:Y:S04]  /*7d800*/  LDL.64 R48, [R1+0xf40] ;  /* 0x000f400001307983 */ /* 0x000f280000100a00 */
[----:B------:R-:W4:Y:S01]  /*7d810*/  LDL.64 R54, [R1+0xf30] ;  /* 0x000f300001367983 */ /* 0x000f220000100a00 */
[----:B-1----:R-:W-:-:S06]  /*7d820*/  PRMT R62, RZ, 0x7610, R62 ;  /* 0x00007610ff3e7816 */ /* 0x002fcc000000003e */
[----:B---3--:R-:W3:Y:S01]  /*7d830*/  @P3 LDG.E.U16 R62, desc[UR6][R70.64] ;  /* 0x00000006463e3981 */ /* 0x008ee2000c1e1500 */
[----:B--2---:R-:W-:Y:S02]  /*7d840*/  PRMT R81, RZ, 0x7610, R81 ;  /* 0x00007610ff517816 */ /* 0x004fe40000000051 */
[----:B------:R-:W-:-:S04]  /*7d850*/  PRMT R80, RZ, 0x7610, R80 ;  /* 0x00007610ff507816 */ /* 0x000fc80000000050 */
[----:B------:R-:W2:Y:S04]  /*7d860*/  @P3 LDG.E.U16 R81, desc[UR6][R28.64] ;  /* 0x000000061c513981 */ /* 0x000ea8000c1e1500 */
[----:B------:R0:W2:Y:S01]  /*7d870*/  @P3 LDG.E.U16 R80, desc[UR6][R20.64] ;  /* 0x0000000614503981 */ /* 0x0000a2000c1e1500 */
[----:B------:R-:W-:-:S03]  /*7d880*/  ISETP.GT.AND P4, PT, R93, 0xed, PT ;  /* 0x000000ed5d00780c */ /* 0x000fc60003f84270 */
[----:B---3--:R1:W-:Y:S04]  /*7d890*/  STL [R1+0x27ec], R62 ;  /* 0x0027ec3e01007387 */ /* 0x0083e80000100800 */
[----:B------:R-:W3:Y:S04]  /*7d8a0*/  LDL.64 R70, [R1+0xf18] ;  /* 0x000f180001467983 */ /* 0x000ee80000100a00 */
[----:B-1----:R-:W2:Y:S04]  /*7d8b0*/  LDL.64 R62, [R1+0xf28] ;  /* 0x000f2800013e7983 */ /* 0x002ea80000100a00 */
[----:B------:R-:W2:Y:S04]  /*7d8c0*/  LDL.LU.64 R28, [R1+0x4d90] ;  /* 0x004d9000011c7983 */ /* 0x000ea80000300a00 */
[----:B------:R-:W0:Y:S01]  /*7d8d0*/  LDL.LU.64 R20, [R1+0x4d88] ;  /* 0x004d880001147983 */ /* 0x000e220000300a00 */
[----:B------:R-:W-:-:S02]  /*7d8e0*/  PRMT R16, RZ, 0x7610, R16 ;  /* 0x00007610ff107816 */ /* 0x000fc40000000010 */
[----:B------:R-:W-:Y:S02]  /*7d8f0*/  PRMT R17, RZ, 0x7610, R17 ;  /* 0x00007610ff117816 */ /* 0x000fe40000000011 */
[----:B------:R-:W-:Y:S02]  /*7d900*/  PRMT R2, RZ, 0x7610, R2 ;  /* 0x00007610ff027816 */ /* 0x000fe40000000002 */
[----:B------:R-:W2:Y:S04]  /*7d910*/  @P4 LDG.E.U16 R16, desc[UR6][R56.64] ;  /* 0x0000000638104981 */ /* 0x000ea8000c1e1500 */
[----:B------:R-:W2:Y:S04]  /*7d920*/  @P3 LDG.E.U16 R17, desc[UR6][R72.64] ;  /* 0x0000000648113981 */ /* 0x000ea8000c1e1500 */
[----:B------:R-:W3:Y:S01]  /*7d930*/  @P4 LDG.E.U16 R2, desc[UR6][R78.64] ;  /* 0x000000064e024981 */ /* 0x000ee2000c1e1500 */
[----:B0-----:R-:W-:-:S02]  /*7d940*/  PRMT R20, RZ, 0x7610, R20 ;  /* 0x00007610ff147816 */ /* 0x001fc40000000014 */
[----:B------:R-:W-:-:S04]  /*7d950*/  PRMT R21, RZ, 0x7610, R21 ;  /* 0x00007610ff157816 */ /* 0x000fc80000000015 */
[----:B------:R-:W3:Y:S04]  /*7d960*/  @P4 LDG.E.U16 R20, desc[UR6][R64.64] ;  /* 0x0000000640144981 */ /* 0x000ee8000c1e1500 */
[----:B------:R-:W3:Y:S01]  /*7d970*/  @P4 LDG.E.U16 R21, desc[UR6][R30.64] ;  /* 0x000000061e154981 */ /* 0x000ee2000c1e1500 */
[----:B------:R-:W-:-:S03]  /*7d980*/  ISETP.GT.AND P3, PT, R93, 0xee, PT ;  /* 0x000000ee5d00780c */ /* 0x000fc60003f64270 */
[----:B--2---:R-:W-:Y:S04]  /*7d990*/  STL [R1+0x27dc], R16 ;  /* 0x0027dc1001007387 */ /* 0x004fe80000100800 */
[----:B------:R0:W-:Y:S01]  /*7d9a0*/  STL [R1+0x27e0], R17 ;  /* 0x0027e01101007387 */ /* 0x0001e20000100800 */
[----:B------:R-:W-:Y:S02]  /*7d9b0*/  PRMT R4, RZ, 0x7610, R4 ;  /* 0x00007610ff047816 */ /* 0x000fe40000000004 */
[----:B------:R-:W-:Y:S02]  /*7d9c0*/  PRMT R3, RZ, 0x7610, R3 ;  /* 0x00007610ff037816 */ /* 0x000fe40000000003 */
[----:B------:R-:W-:Y:S01]  /*7d9d0*/  PRMT R28, RZ, 0x7610, R28 ;  /* 0x00007610ff1c7816 */ /* 0x000fe2000000001c */
[----:B0-----:R-:W2:Y:S04]  /*7d9e0*/  LDL.64 R16, [R1+0xf10] ;  /* 0x000f100001107983 */ /* 0x001ea80000100a00 */
[----:B------:R-:W-:Y:S04]  /*7d9f0*/  STL [R1+0x27e4], R80 ;  /* 0x0027e45001007387 */ /* 0x000fe80000100800 */
[----:B------:R0:W-:Y:S04]  /*7da00*/  STL [R1+0x27e8], R81 ;  /* 0x0027e85101007387 */ /* 0x0001e80000100800 */
[----:B------:R-:W2:Y:S04]  /*7da10*/  LDL.64 R72, [R1+0xf00] ;  /* 0x000f000001487983 */ /* 0x000ea80000100a00 */
[----:B------:R-:W2:Y:S01]  /*7da20*/  LDL.64 R56, [R1+0xef0] ;  /* 0x000ef00001387983 */ /* 0x000ea20000100a00 */
[----:B------:R-:W-:-:S03]  /*7da30*/  PRMT R29, RZ, 0x7610, R29 ;  /* 0x00007610ff1d7816 */ /* 0x000fc6000000001d */
[----:B----4-:R-:W4:Y:S04]  /*7da40*/  @P3 LDG.E.U16 R4, desc[UR6][R48.64] ;  /* 0x0000000630043981 */ /* 0x010f28000c1e1500 */
[----:B------:R-:W2:Y:S04]  /*7da50*/  @P3 LDG.E.U16 R3, desc[UR6][R54.64] ;  /* 0x0000000636033981 */ /* 0x000ea8000c1e1500 */
[----:B---3--:R-:W3:Y:S04]  /*7da60*/  @P3 LDG.E.U16 R28, desc[UR6][R70.64] ;  /* 0x00000006461c3981 */ /* 0x008ee8000c1e1500 */
[----:B------:R-:W3:Y:S04]  /*7da70*/  @P3 LDG.E.U16 R29, desc[UR6][R62.64] ;  /* 0x000000063e1d3981 */ /* 0x000ee8000c1e1500 */
[----:B0-----:R-:W3:Y:S04]  /*7da80*/  LDL.64 R80, [R1+0xf08] ;  /* 0x000f080001507983 */ /* 0x001ee80000100a00 */
[----:B------:R-:W-:Y:S04]  /*7da90*/  STL [R1+0x4a18], R2 ;  /* 0x004a180201007387 */ /* 0x000fe80000100800 */
[----:B------:R-:W-:Y:S04]  /*7daa0*/  STL [R1+0x27d0], R20 ;  /* 0x0027d01401007387 */ /* 0x000fe80000100800 */
[----:B------:R0:W-:Y:S04]  /*7dab0*/  STL [R1+0x27d8], R21 ;  /* 0x0027d81501007387 */ /* 0x0001e80000100800 */
[----:B------:R-:W3:Y:S04]  /*7dac0*/  LDL.64 R30, [R1+0xeb0] ;  /* 0x000eb000011e7983 */ /* 0x000ee80000100a00 */
[----:B------:R-:W3:Y:S04]  /*7dad0*/  LDL.64 R78, [R1+0xea8] ;  /* 0x000ea800014e7983 */ /* 0x000ee80000100a00 */
[----:B------:R-:W3:Y:S04]  /*7dae0*/  LDL.64 R64, [R1+0xe98] ;  /* 0x000e980001407983 */ /* 0x000ee80000100a00 */
[----:B0-----:R-:W3:Y:S04]  /*7daf0*/  LDL.64 R20, [R1+0xec0] ;  /* 0x000ec00001147983 */ /* 0x001ee80000100a00 */
[----:B------:R-:W3:Y:S01]  /*7db00*/  LDL.LU.64 R48, [R1+0x4d80] ;  /* 0x004d800001307983 */ /* 0x000ee20000300a00 */
[----:B------:R-:W-:-:S02]  /*7db10*/  ISETP.GT.AND P4, PT, R93, 0xef, PT ;  /* 0x000000ef5d00780c */ /* 0x000fc40003f84270 */
[----:B------:R-:W-:Y:S02]  /*7db20*/  PRMT R34, RZ, 0x7610, R34 ;  /* 0x00007610ff227816 */ /* 0x000fe40000000022 */
[----:B------:R-:W-:Y:S01]  /*7db30*/  PRMT R35, RZ, 0x7610, R35 ;  /* 0x00007610ff237816 */ /* 0x000fe20000000023 */
[----:B----4-:R0:W-:Y:S08]  /*7db40*/  STL [R1+0x27cc], R4 ;  /* 0x0027cc0401007387 */ /* 0x0101f00000100800 */
[----:B--2---:R-:W2:Y:S04]  /*7db50*/  @P4 LDG.E.U16 R34, desc[UR6][R56.64] ;  /* 0x0000000638224981 */ /* 0x004ea8000c1e1500 */
[----:B------:R-:W4:Y:S04]  /*7db60*/  @P4 LDG.E.U16 R35, desc[UR6][R72.64] ;  /* 0x0000000648234981 */ /* 0x000f28000c1e1500 */
[----:B0-----:R-:W4:Y:S04]  /*7db70*/  LDL.LU R4, [R1+0x4d78] ;  /* 0x004d780001047983 */ /* 0x001f280000300800 */
[----:B------:R-:W-:Y:S04]  /*7db80*/  STL [R1+0x4a14], R3 ;  /* 0x004a140301007387 */ /* 0x000fe80000100800 */
[----:B---3--:R-:W-:Y:S04]  /*7db90*/  STL [R1+0x27c0], R28 ;  /* 0x0027c01c01007387 */ /* 0x008fe80000100800 */
[----:B------:R0:W-:Y:S04]  /*7dba0*/  STL [R1+0x27c4], R29 ;  /* 0x0027c41d01007387 */ /* 0x0001e80000100800 */
[----:B------:R-:W3:Y:S04]  /*7dbb0*/  LDL.64 R54, [R1+0xe88] ;  /* 0x000e880001367983 */ /* 0x000ee80000100a00 */
[----:B------:R-:W3:Y:S04]  /*7dbc0*/  LDL.64 R62, [R1+0xe78] ;  /* 0x000e7800013e7983 */ /* 0x000ee80000100a00 */
[----:B------:R-:W3:Y:S04]  /*7dbd0*/  LDL.64 R70, [R1+0xe70] ;  /* 0x000e700001467983 */ /* 0x000ee80000100a00 */
[----:B0-----:R-:W3:Y:S01]  /*7dbe0*/  LDL.64 R28, [R1+0xe90] ;  /* 0x000e9000011c7983 */ /* 0x001ee20000100a00 */
[----:B------:R-:W-:-:S02]  /*7dbf0*/  PRMT R49, RZ, 0x7610, R49 ;  /* 0x00007610ff317816 */ /* 0x000fc40000000031 */
[----:B------:R-:W-:-:S04]  /*7dc00*/  PRMT R48, RZ, 0x7610, R48 ;  /* 0x00007610ff307816 */ /* 0x000fc80000000030 */
[----:B------:R-:W3:Y:S04]  /*7dc10*/  @P4 LDG.E.U16 R49, desc[UR6][R16.64] ;  /* 0x0000000610314981 */ /* 0x000ee8000c1e1500 */
[----:B------:R-:W3:Y:S04]  /*7dc20*/  @P4 LDG.E.U16 R48, desc[UR6][R80.64] ;  /* 0x0000000650304981 */ /* 0x000ee8000c1e1500 */
[----:B------:R-:W3:Y:S04]  /*7dc30*/  LDL.LU.64 R16, [R1+0x4d70] ;  /* 0x004d700001107983 */ /* 0x000ee80000300a00 */
[----:B------:R-:W3:Y:S01]  /*7dc40*/  LDL.LU.64 R80, [R1+0x4d68] ;  /* 0x004d680001507983 */ /* 0x000ee20000300a00 */
[----:B------:R-:W-:-:S03]  /*7dc50*/  ISETP.GT.AND P3, PT, R93, 0xf1, PT ;  /* 0x000000f15d00780c */ /* 0x000fc60003f64270 */
[----:B--2---:R-:W-:Y:S04]  /*7dc60*/  STL [R1+0x36b8], R34 ;  /* 0x0036b82201007387 */ /* 0x004fe80000100800 */
[----:B----4-:R0:W-:Y:S04]  /*7dc70*/  STL [R1+0x36bc], R35 ;  /* 0x0036bc2301007387 */ /* 0x0101e80000100800 */
[----:B0-----:R-:W2:Y:S04]  /*7dc80*/  LDL.64 R34, [R1+0xe68] ;  /* 0x000e680001227983 */ /* 0x001ea80000100a00 */
[----:B---3--:R-:W-:Y:S04]  /*7dc90*/  STL [R1+0x36c0], R48 ;  /* 0x0036c03001007387 */ /* 0x008fe80000100800 */
[----:B------:R0:W-:Y:S04]  /*7dca0*/  STL [R1+0x36c4], R49 ;  /* 0x0036c43101007387 */ /* 0x0001e80000100800 */
[----:B------:R-:W3:Y:S04]  /*7dcb0*/  LDL.64 R72, [R1+0xe58] ;  /* 0x000e580001487983 */ /* 0x000ee80000100a00 */
[----:B------:R-:W4:Y:S01]  /*7dcc0*/  LDL.64 R56, [R1+0xe48] ;  /* 0x000e480001387983 */ /* 0x000f220000100a00 */
[----:B------:R-:W-:-:S02]  /*7dcd0*/  PRMT R81, RZ, 0x7610, R81 ;  /* 0x00007610ff517816 */ /* 0x000fc40000000051 */
[----:B------:R-:W-:Y:S02]  /*7dce0*/  PRMT R80, RZ, 0x7610, R80 ;  /* 0x00007610ff507816 */ /* 0x000fe40000000050 */
[----:B------:R-:W-:Y:S02]  /*7dcf0*/  PRMT R16, RZ, 0x7610, R16 ;  /* 0x00007610ff107816 */ /* 0x000fe40000000010 */
[----:B------:R-:W-:Y:S01]  /*7dd00*/  PRMT R17, RZ, 0x7610, R17 ;  /* 0x00007610ff117816 */ /* 0x000fe20000000011 */
[----:B0-----:R-:W2:Y:S04]  /*7dd10*/  LDL.64 R48, [R1+0xe60] ;  /* 0x000e600001307983 */ /* 0x001ea80000100a00 */
[----:B------:R-:W2:Y:S04]  /*7dd20*/  @P3 LDG.E.U16 R81, desc[UR6][R20.64] ;  /* 0x0000000614513981 */ /* 0x000ea8000c1e1500 */
[----:B------:R0:W2:Y:S04]  /*7dd30*/  @P3 LDG.E.U16 R80, desc[UR6][R30.64] ;  /* 0x000000061e503981 */ /* 0x0000a8000c1e1500 */
[----:B------:R-:W2:Y:S04]  /*7dd40*/  @P3 LDG.E.U16 R16, desc[UR6][R64.64] ;  /* 0x0000000640103981 */ /* 0x000ea8000c1e1500 */
[----:B------:R-:W3:Y:S04]  /*7dd50*/  @P3 LDG.E.U16 R17, desc[UR6][R78.64] ;  /* 0x000000064e113981 */ /* 0x000ee8000c1e1500 */
[----:B------:R-:W4:Y:S04]  /*7dd60*/  LDL.LU.64 R20, [R1+0x4d60] ;  /* 0x004d600001147983 */ /* 0x000f280000300a00 */
[----:B------:R-:W0:Y:S01]  /*7dd70*/  LDL.LU.64 R30, [R1+0x4d58] ;  /* 0x004d5800011e7983 */ /* 0x000e220000300a00 */
[----:B------:R-:W-:-:S03]  /*7dd80*/  ISETP.GT.AND P4, PT, R93, 0xf2, PT ;  /* 0x000000f25d00780c */ /* 0x000fc60003f84270 */
[----:B--2---:R-:W-:Y:S04]  /*7dd90*/  STL [R1+0x27a0], R16 ;  /* 0x0027a01001007387 */ /* 0x004fe80000100800 */
[----:B---3--:R1:W-:Y:S04]  /*7dda0*/  STL [R1+0x27a4], R17 ;  /* 0x0027a41101007387 */ /* 0x0083e80000100800 */
[----:B------:R-:W2:Y:S01]  /*7ddb0*/  LDL.64 R78, [R1+0x930] ;  /* 0x00093000014e7983 */ /* 0x000ea20000100a00 */
[----:B0-----:R-:W-:Y:S02]  /*7ddc0*/  PRMT R31, RZ, 0x7610, R31 ;  /* 0x00007610ff1f7816 */ /* 0x001fe4000000001f */
[----:B------:R-:W-:Y:S01]  /*7ddd0*/  PRMT R30, RZ, 0x7610, R30 ;  /* 0x00007610ff1e7816 */ /* 0x000fe2000000001e */
[----:B-1----:R-:W3:Y:S01]  /*7dde0*/  LDL.64 R16, [R1+0x938] ;  /* 0x0009380001107983 */ /* 0x002ee20000100a00 */
[----:B----4-:R-:W-:-:S03]  /*7ddf0*/  PRMT R20, RZ, 0x7610, R20 ;  /* 0x00007610ff147816 */ /* 0x010fc60000000014 */
[----:B------:R-:W-:Y:S01]  /*7de00*/  STL [R1+0x27a8], R80 ;  /* 0x0027a85001007387 */ /* 0x000fe20000100800 */
[----:B------:R-:W-:-:S03]  /*7de10*/  PRMT R21, RZ, 0x7610, R21 ;  /* 0x00007610ff157816 */ /* 0x000fc60000000015 */
[----:B------:R0:W-:Y:S04]  /*7de20*/  STL [R1+0x27ac], R81 ;  /* 0x0027ac5101007387 */ /* 0x0001e80000100800 */
        /* <DEDUP_REMOVED lines=8> */
[----:B------:R-:W-:-:S03]  /*7deb0*/  ISETP.GT.AND P3, PT, R93, 0xf3, PT ;  /* 0x000000f35d00780c */ /* 0x000fc60003f64270 */
[----:B--2---:R-:W-:Y:S04]  /*7dec0*/  STL [R1+0x2790], R20 ;  /* 0x0027901401007387 */ /* 0x004fe80000100800 */
[----:B---3--:R0:W-:Y:S01]  /*7ded0*/  STL [R1+0x2794], R21 ;  /* 0x0027941501007387 */ /* 0x0081e20000100800 */
[----:B-1----:R-:W-:Y:S02]  /*7dee0*/  PRMT R28, RZ, 0x7610, R28 ;  /* 0x00007610ff1c7816 */ /* 0x002fe4000000001c */
[----:B----4-:R-:W-:Y:S02]  /*7def0*/  PRMT R55, RZ, 0x7610, R55 ;  /* 0x00007610ff377816 */ /* 0x010fe40000000037 */
[----:B------:R-:W-:Y:S02]  /*7df00*/  PRMT R54, RZ, 0x7610, R54 ;  /* 0x00007610ff367816 */ /* 0x000fe40000000036 */
[----:B------:R-:W-:Y:S01]  /*7df10*/  PRMT R29, RZ, 0x7610, R29 ;  /* 0x00007610ff1d7816 */ /* 0x000fe2000000001d */
[----:B0-----:R-:W2:Y:S04]  /*7df20*/  LDL.64 R20, [R1+0x918] ;  /* 0x0009180001147983 */ /* 0x001ea80000100a00 */
[----:B------:R-:W-:Y:S04]  /*7df30*/  STL [R1+0x2798], R30 ;  /* 0x0027981e01007387 */ /* 0x000fe80000100800 */
[----:B------:R0:W-:Y:S04]  /*7df40*/  STL [R1+0x279c], R31 ;  /* 0x00279c1f01007387 */ /* 0x0001e80000100800 */
[----:B------:R-:W3:Y:S04]  /*7df50*/  LDL.64 R62, [R1+0x908] ;  /* 0x00090800013e7983 */ /* 0x000ee80000100a00 */
[----:B------:R-:W4:Y:S04]  /*7df60*/  LDL.64 R70, [R1+0x900] ;  /* 0x0009000001467983 */ /* 0x000f280000100a00 */
[----:B------:R-:W2:Y:S04]  /*7df70*/  @P3 LDG.E.U16 R55, desc[UR6][R34.64] ;  /* 0x0000000622373981 */ /* 0x000ea8000c1e1500 */
[----:B------:R-:W2:Y:S04]  /*7df80*/  @P3 LDG.E.U16 R28, desc[UR6][R56.64] ;  /* 0x00000006381c3981 */ /* 0x000ea8000c1e1500 */
[----:B------:R1:W3:Y:S04]  /*7df90*/  @P3 LDG.E.U16 R54, desc[UR6][R48.64] ;  /* 0x0000000630363981 */ /* 0x0002e8000c1e1500 */
[----:B------:R-:W3:Y:S04]  /*7dfa0*/  @P3 LDG.E.U16 R29, desc[UR6][R72.64] ;  /* 0x00000006481d3981 */ /* 0x000ee8000c1e1500 */
[----:B0-----:R-:W4:Y:S04]  /*7dfb0*/  LDL.64 R30, [R1+0x910] ;  /* 0x00091000011e7983 */ /* 0x001f280000100a00 */
[----:B------:R-:W4:Y:S04]  /*7dfc0*/  LDL.LU.64 R34, [R1+0x4d40] ;  /* 0x004d400001227983 */ /* 0x000f280000300a00 */
[----:B------:R-:W1:Y:S01]  /*7dfd0*/  LDL.LU.64 R48, [R1+0x4d38] ;  /* 0x004d380001307983 */ /* 0x000e620000300a00 */
[----:B------:R-:W-:-:S02]  /*7dfe0*/  ISETP.GT.AND P4, PT, R93, 0xf4, PT ;  /* 0x000000f45d00780c */ /* 0x000fc40003f84270 */
[----:B------:R-:W-:Y:S02]  /*7dff0*/  PRMT R89, RZ, 0x7610, R89 ;  /* 0x00007610ff597816 */ /* 0x000fe40000000059 */
[----:B------:R-:W-:-:S09]  /*7e000*/  PRMT R88, RZ, 0x7610, R88 ;  /* 0x00007610ff587816 */ /* 0x000fd20000000058 */
[----:B------:R-:W4:Y:S04]  /*7e010*/  @P4 LDG.E.U16 R89, desc[UR6][R16.64] ;  /* 0x0000000610594981 */ /* 0x000f28000c1e1500 */
[----:B------:R0:W4:Y:S04]  /*7e020*/  @P4 LDG.E.U16 R88, desc[UR6][R78.64] ;  /* 0x000000064e584981 */ /* 0x000128000c1e1500 */
[----:B--2---:R-:W-:Y:S04]  /*7e030*/  STL [R1+0x2780], R28 ;  /* 0x0027801c01007387 */ /* 0x004fe80000100800 */
[----:B---3--:R2:W-:Y:S04]  /*7e040*/  STL [R1+0x2784], R29 ;  /* 0x0027841d01007387 */ /* 0x0085e80000100800 */
[----:B--2---:R-:W2:Y:S01]  /*7e050*/  LDL.64 R28, [R1+0x8f8] ;  /* 0x0008f800011c7983 */ /* 0x004ea20000100a00 */
[----:B-1----:R-:W-:-:S03]  /*7e060*/  PRMT R48, RZ, 0x7610, R48 ;  /* 0x00007610ff307816 */ /* 0x002fc60000000030 */
[----:B------:R-:W-:Y:S01]  /*7e070*/  STL [R1+0x2788], R54 ;  /* 0x0027883601007387 */ /* 0x000fe20000100800 */
[----:B------:R-:W-:-:S03]  /*7e080*/  PRMT R49, RZ, 0x7610, R49 ;  /* 0x00007610ff317816 */ /* 0x000fc60000000031 */
[----:B------:R1:W-:Y:S04]  /*7e090*/  STL [R1+0x278c], R55 ;  /* 0x00278c3701007387 */ /* 0x0003e80000100800 */
[----:B------:R-:W3:Y:S04]  /*7e0a0*/  LDL.64 R72, [R1+0x8e8] ;  /* 0x0008e80001487983 */ /* 0x000ee80000100a00 */
[----:B------:R-:W2:Y:S04]  /*7e0b0*/  LDL.64 R56, [R1+0x8e0] ;  /* 0x0008e00001387983 */ /* 0x000ea80000100a00 */
[----:B------:R-:W2:Y:S04]  /*7e0c0*/  @P4 LDG.E.U16 R48, desc[UR6][R64.64] ;  /* 0x0000000640304981 */ /* 0x000ea8000c1e1500 */
[----:B------:R-:W3:Y:S04]  /*7e0d0*/  @P4 LDG.E.U16 R49, desc[UR6][R80.64] ;  /* 0x0000000650314981 */ /* 0x000ee8000c1e1500 */
[----:B-1----:R-:W4:Y:S04]  /*7e0e0*/  LDL.64 R54, [R1+0x8f0] ;  /* 0x0008f00001367983 */ /* 0x002f280000100a00 */
[----:B------:R-:W4:Y:S04]  /*7e0f0*/  LDL.LU.64 R16, [R1+0x4d30] ;  /* 0x004d300001107983 */ /* 0x000f280000300a00 */
[----:B------:R-:W0:Y:S01]  /*7e100*/  LDL.LU.64 R78, [R1+0x4d28] ;  /* 0x004d2800014e7983 */ /* 0x000e220000300a00 */
[----:B------:R-:W-:-:S03]  /*7e110*/  ISETP.GT.AND P3, PT, R93, 0xf5, PT ;  /* 0x000000f55d00780c */ /* 0x000fc60003f64270 */
[----:B------:R-:W4:Y:S04]  /*7e120*/  LDL.64 R80, [R1+0x8d8] ;  /* 0x0008d80001507983 */ /* 0x000f280000100a00 */
[----:B--2---:R-:W-:Y:S04]  /*7e130*/  STL [R1+0x2770], R48 ;  /* 0x0027703001007387 */ /* 0x004fe80000100800 */
[----:B---3--:R1:W-:Y:S01]  /*7e140*/  STL [R1+0x2774], R49 ;  /* 0x0027743101007387 */ /* 0x0083e20000100800 */
[----:B0-----:R-:W-:Y:S02]  /*7e150*/  PRMT R79, RZ, 0x7610, R79 ;  /* 0x00007610ff4f7816 */ /* 0x001fe4000000004f */
[----:B------:R-:W-:Y:S01]  /*7e160*/  PRMT R78, RZ, 0x7610, R78 ;  /* 0x00007610ff4e7816 */ /* 0x000fe2000000004e */
[----:B-1----:R-:W2:Y:S04]  /*7e170*/  LDL.64 R48, [R1+0x8d0] ;  /* 0x0008d00001307983 */ /* 0x002ea80000100a00 */
[----:B----4-:R-:W-:Y:S04]  /*7e180*/  STL [R1+0x2778], R88 ;  /* 0x0027785801007387 */ /* 0x010fe80000100800 */
[----:B------:R0:W-:Y:S04]  /*7e190*/  STL [R1+0x277c], R89 ;  /* 0x00277c5901007387 */ /* 0x0001e80000100800 */
[----:B------:R-:W3:Y:S04]  /*7e1a0*/  LDL.64 R64, [R1+0x8c0] ;  /* 0x0008c00001407983 */ /* 0x000ee80000100a00 */
[----:B------:R1:W4:Y:S04]  /*7e1b0*/  @P3 LDG.E.U16 R79, desc[UR6][R20.64] ;  /* 0x00000006144f3981 */ /* 0x000328000c1e1500 */
[----:B------:R1:W2:Y:S04]  /*7e1c0*/  @P3 LDG.E.U16 R78, desc[UR6][R30.64] ;  /* 0x000000061e4e3981 */ /* 0x0002a8000c1e1500 */
[----:B0-----:R-:W2:Y:S04]  /*7e1d0*/  LDL.64 R88, [R1+0x8c8] ;  /* 0x0008c80001587983 */ /* 0x001ea80000100a00 */
        /* <DEDUP_REMOVED lines=12> */
[----:B------:R-:W2:Y:S04]  /*7e2a0*/  @P4 LDG.E.U16 R21, desc[UR6][R72.64] ;  /* 0x0000000648154981 */ /* 0x000ea8000c1e1500 */
[----:B------:R-:W2:Y:S04]  /*7e2b0*/  @P4 LDG.E.U16 R30, desc[UR6][R54.64] ;  /* 0x00000006361e4981 */ /* 0x000ea8000c1e1500 */
[----:B------:R-:W2:Y:S04]  /*7e2c0*/  @P4 LDG.E.U16 R31, desc[UR6][R28.64] ;  /* 0x000000061c1f4981 */ /* 0x000ea8000c1e1500 */
[----:B---3--:R-:W-:Y:S01]  /*7e2d0*/  STL [R1+0x2760], R16 ;  /* 0x0027601001007387 */ /* 0x008fe20000100800 */
[----:B------:R-:W-:-:S03]  /*7e2e0*/  ISETP.GT.AND P3, PT, R93, 0xf7, PT ;  /* 0x000000f75d00780c */ /* 0x000fc60003f64270 */
[----:B------:R0:W-:Y:S04]  /*7e2f0*/  STL [R1+0x2764], R17 ;  /* 0x0027641101007387 */ /* 0x0001e80000100800 */
[----:B------:R-:W3:Y:S01]  /*7e300*/  LDL.64 R70, [R1+0xdd8] ;  /* 0x000dd80001467983 */ /* 0x000ee20000100a00 */
[----:B------:R-:W-:Y:S02]  /*7e310*/  PRMT R87, RZ, 0x7610, R87 ;  /* 0x00007610ff577816 */ /* 0x000fe40000000057 */
[----:B------:R-:W-:Y:S01]  /*7e320*/  PRMT R86, RZ, 0x7610, R86 ;  /* 0x00007610ff567816 */ /* 0x000fe20000000056 */
[----:B0-----:R-:W3:Y:S04]  /*7e330*/  LDL.64 R16, [R1+0xde0] ;  /* 0x000de00001107983 */ /* 0x001ee80000100a00 */
[----:B------:R-:W-:Y:S04]  /*7e340*/  STL [R1+0x2768], R78 ;  /* 0x0027684e01007387 */ /* 0x000fe80000100800 */
[----:B----4-:R0:W-:Y:S04]  /*7e350*/  STL [R1+0x276c], R79 ;  /* 0x00276c4f01007387 */ /* 0x0101e80000100800 */
[----:B------:R-:W4:Y:S04]  /*7e360*/  LDL.64 R62, [R1+0xdc8] ;  /* 0x000dc800013e7983 */ /* 0x000f280000100a00 */
[----:B------:R-:W3:Y:S04]  /*7e370*/  @P3 LDG.E.U16 R87, desc[UR6][R80.64] ;  /* 0x0000000650573981 */ /* 0x000ee8000c1e1500 */
[----:B------:R1:W3:Y:S04]  /*7e380*/  @P3 LDG.E.U16 R86, desc[UR6][R48.64] ;  /* 0x0000000630563981 */ /* 0x0002e8000c1e1500 */
[----:B0-----:R-:W3:Y:S04]  /*7e390*/  LDL.64 R78, [R1+0xdd0] ;  /* 0x000dd000014e7983 */ /* 0x001ee80000100a00 */
[----:B------:R-:W3:Y:S04]  /*7e3a0*/  LDL.LU.64 R28, [R1+0x4d10] ;  /* 0x004d1000011c7983 */ /* 0x000ee80000300a00 */
[----:B------:R-:W3:Y:S04]  /*7e3b0*/  LDL.LU.64 R54, [R1+0x4d08] ;  /* 0x004d080001367983 */ /* 0x000ee80000300a00 */
[----:B--2---:R-:W-:Y:S04]  /*7e3c0*/  STL [R1+0x2750], R20 ;  /* 0x0027501401007387 */ /* 0x004fe80000100800 */
[----:B------:R0:W-:Y:S04]  /*7e3d0*/  STL [R1+0x2754], R21 ;  /* 0x0027541501007387 */ /* 0x0001e80000100800 */
[----:B0-----:R-:W2:Y:S04]  /*7e3e0*/  LDL.64 R20, [R1+0x8b8] ;  /* 0x0008b80001147983 */ /* 0x001ea80000100a00 */
[----:B------:R-:W-:Y:S04]  /*7e3f0*/  STL [R1+0x2758], R30 ;  /* 0x0027581e01007387 */ /* 0x000fe80000100800 */
[----:B------:R0:W-:Y:S04]  /*7e400*/  STL [R1+0x275c], R31 ;  /* 0x00275c1f01007387 */ /* 0x0001e80000100800 */
[----:B------:R-:W4:Y:S04]  /*7e410*/  LDL.64 R56, [R1+0x8a8] ;  /* 0x0008a80001387983 */ /* 0x000f280000100a00 */
[----:B------:R-:W4:Y:S04]  /*7e420*/  LDL.64 R72, [R1+0x8a0] ;  /* 0x0008a00001487983 */ /* 0x000f280000100a00 */
[----:B0-----:R-:W4:Y:S04]  /*7e430*/  LDL.64 R30, [R1+0x8b0] ;  /* 0x0008b000011e7983 */ /* 0x001f280000100a00 */
[----:B------:R-:W4:Y:S04]  /*7e440*/  LDL.LU.64 R80, [R1+0x4d00] ;  /* 0x004d000001507983 */ /* 0x000f280000300a00 */
[----:B------:R-:W1:Y:S01]  /*7e450*/  LDL.LU.64 R48, [R1+0x4cf8] ;  /* 0x004cf80001307983 */ /* 0x000e620000300a00 */
[----:B------:R-:W-:-:S02]  /*7e460*/  ISETP.GT.AND P4, PT, R93, 0xf9, PT ;  /* 0x000000f95d00780c */ /* 0x000fc40003f84270 */
[----:B---3--:R-:W-:Y:S02]  /*7e470*/  PRMT R55, RZ, 0x7610, R55 ;  /* 0x00007610ff377816 */ /* 0x008fe40000000037 */
[----:B------:R-:W-:-:S04]  /*7e480*/  PRMT R54, RZ, 0x7610, R54 ;  /* 0x00007610ff367816 */ /* 0x000fc80000000036 */
[----:B------:R-:W3:Y:S04]  /*7e490*/  @P3 LDG.E.U16 R55, desc[UR6][R88.64] ;  /* 0x0000000658373981 */ /* 0x000ee8000c1e1500 */
[----:B------:R-:W3:Y:S01]  /*7e4a0*/  @P3 LDG.E.U16 R54, desc[UR6][R64.64] ;  /* 0x0000000640363981 */ /* 0x000ee2000c1e1500 */
[----:B------:R-:W-:Y:S02]  /*7e4b0*/  ISETP.GT.AND P3, PT, R93, 0xfa, PT ;  /* 0x000000fa5d00780c */ /* 0x000fe40003f64270 */
[----:B------:R-:W-:Y:S01]  /*7e4c0*/  PRMT R0, RZ, 0x7610, R0 ;  /* 0x00007610ff007816 */ /* 0x000fe20000000000 */
[----:B------:R-:W3:Y:S10]  /*7e4d0*/  LDL.64 R64, [R1+0x898] ;  /* 0x0008980001407983 */ /* 0x000ef40000100a00 */
[----:B--2---:R-:W2:Y:S01]  /*7e4e0*/  @P3 LDG.E.U16 R0, desc[UR6][R20.64] ;  /* 0x0000000614003981 */ /* 0x004ea2000c1e1500 */
[----:B-1----:R-:W-:-:S02]  /*7e4f0*/  PRMT R48, RZ, 0x7610, R48 ;  /* 0x00007610ff307816 */ /* 0x002fc40000000030 */
[----:B------:R-:W-:Y:S02]  /*7e500*/  PRMT R49, RZ, 0x7610, R49 ;  /* 0x00007610ff317816 */ /* 0x000fe40000000031 */
[----:B----4-:R-:W-:Y:S02]  /*7e510*/  PRMT R80, RZ, 0x7610, R80 ;  /* 0x00007610ff507816 */ /* 0x010fe40000000050 */
[----:B------:R-:W-:Y:S01]  /*7e520*/  PRMT R81, RZ, 0x7610, R81 ;  /* 0x00007610ff517816 */ /* 0x000fe20000000051 */
[----:B------:R-:W4:Y:S04]  /*7e530*/  @P4 LDG.E.U16 R48, desc[UR6][R62.64] ;  /* 0x000000063e304981 */ /* 0x000f28000c1e1500 */
[----:B------:R-:W2:Y:S04]  /*7e540*/  @P4 LDG.E.U16 R49, desc[UR6][R78.64] ;  /* 0x000000064e314981 */ /* 0x000ea8000c1e1500 */
[----:B------:R-:W2:Y:S04]  /*7e550*/  @P4 LDG.E.U16 R80, desc[UR6][R70.64] ;  /* 0x0000000646504981 */ /* 0x000ea8000c1e1500 */
[----:B------:R-:W2:Y:S04]  /*7e560*/  @P4 LDG.E.U16 R81, desc[UR6][R16.64] ;  /* 0x0000000610514981 */ /* 0x000ea8000c1e1500 */
[----:B------:R-:W-:Y:S04]  /*7e570*/  STL [R1+0x36b0], R86 ;  /* 0x0036b05601007387 */ /* 0x000fe80000100800 */
[----:B------:R0:W-:Y:S04]  /*7e580*/  STL [R1+0x36b4], R87 ;  /* 0x0036b45701007387 */ /* 0x0001e80000100800 */
[----:B------:R-:W2:Y:S04]  /*7e590*/  LDL.64 R88, [R1+0x888] ;  /* 0x0008880001587983 */ /* 0x000ea80000100a00 */
[----:B0-----:R-:W2:Y:S04]  /*7e5a0*/  LDL.64 R86, [R1+0x890] ;  /* 0x0008900001567983 */ /* 0x001ea80000100a00 */
[----:B---3--:R-:W-:Y:S04]  /*7e5b0*/  STL [R1+0x36a8], R54 ;  /* 0x0036a83601007387 */ /* 0x008fe80000100800 */
[----:B------:R0:W-:Y:S01]  /*7e5c0*/  STL [R1+0x36ac], R55 ;  /* 0x0036ac3701007387 */ /* 0x0001e20000100800 */
[----:B------:R-:W-:-:S06]  /*7e5d0*/  PRMT R4, RZ, 0x7610, R4 ;  /* 0x00007610ff047816 */ /* 0x000fcc0000000004 */
[----:B------:R-:W3:Y:S04]  /*7e5e0*/  @P3 LDG.E.U16 R4, desc[UR6][R30.64] ;  /* 0x000000061e043981 */ /* 0x000ee8000c1e1500 */
[----:B0-----:R-:W3:Y:S04]  /*7e5f0*/  LDL.64 R54, [R1+0x880] ;  /* 0x0008800001367983 */ /* 0x001ee80000100a00 */
[----:B------:R-:W3:Y:S04]  /*7e600*/  LDL.LU.64 R16, [R1+0x4cf0] ;  /* 0x004cf00001107983 */ /* 0x000ee80000300a00 */
[----:B------:R-:W3:Y:S04]  /*7e610*/  LDL.LU.64 R70, [R1+0x4ce8] ;  /* 0x004ce80001467983 */ /* 0x000ee80000300a00 */
[----:B----4-:R-:W-:Y:S04]  /*7e620*/  STL [R1+0x2730], R48 ;  /* 0x0027303001007387 */ /* 0x010fe80000100800 */
[----:B--2---:R0:W-:Y:S04]  /*7e630*/  STL [R1+0x2734], R49 ;  /* 0x0027343101007387 */ /* 0x0041e80000100800 */
[----:B0-----:R-:W2:Y:S04]  /*7e640*/  LDL.64 R48, [R1+0x878] ;  /* 0x0008780001307983 */ /* 0x001ea80000100a00 */
[----:B------:R-:W-:Y:S04]  /*7e650*/  STL [R1+0x2738], R80 ;  /* 0x0027385001007387 */ /* 0x000fe80000100800 */
[----:B------:R0:W-:Y:S04]  /*7e660*/  STL [R1+0x273c], R81 ;  /* 0x00273c5101007387 */ /* 0x0001e80000100800 */
[----:B------:R-:W4:Y:S04]  /*7e670*/  LDL.64 R78, [R1+0x868] ;  /* 0x00086800014e7983 */ /* 0x000f280000100a00 */
[----:B------:R-:W2:Y:S04]  /*7e680*/  LDL.64 R62, [R1+0x860] ;  /* 0x00086000013e7983 */ /* 0x000ea80000100a00 */
[----:B0-----:R-:W2:Y:S04]  /*7e690*/  LDL.64 R80, [R1+0x870] ;  /* 0x0008700001507983 */ /* 0x001ea80000100a00 */
[----:B------:R-:W2:Y:S04]  /*7e6a0*/  LDL.LU.64 R20, [R1+0x4ce0] ;  /* 0x004ce00001147983 */ /* 0x000ea80000300a00 */
[----:B------:R0:W-:Y:S04]  /*7e6b0*/  STL [R1+0x272c], R0 ;  /* 0x00272c0001007387 */ /* 0x0001e80000100800 */
[----:B0-----:R-:W2:Y:S04]  /*7e6c0*/  LDL.LU R0, [R1+0x4cd8] ;  /* 0x004cd80001007983 */ /* 0x001ea80000300800 */
[----:B------:R-:W2:Y:S01]  /*7e6d0*/  LDL.LU.64 R30, [R1+0x4cd0] ;  /* 0x004cd000011e7983 */ /* 0x000ea20000300a00 */
[----:B---3--:R-:W-:-:S02]  /*7e6e0*/  PRMT R70, RZ, 0x7610, R70 ;  /* 0x00007610ff467816 */ /* 0x008fc40000000046 */
[----:B------:R-:W-:Y:S02]  /*7e6f0*/  PRMT R71, RZ, 0x7610, R71 ;  /* 0x00007610ff477816 */ /* 0x000fe40000000047 */
[----:B------:R-:W-:Y:S02]  /*7e700*/  ISETP.GT.AND P4, PT, R93, 0xfb, PT ;  /* 0x000000fb5d00780c */ /* 0x000fe40003f84270 */
[----:B------:R-:W3:Y:S04]  /*7e710*/  @P3 LDG.E.U16 R70, desc[UR6][R72.64] ;  /* 0x0000000648463981 */ /* 0x000ee8000c1e1500 */
[----:B------:R-:W3:Y:S04]  /*7e720*/  @P3 LDG.E.U16 R71, desc[UR6][R56.64] ;  /* 0x0000000638473981 */ /* 0x000ee8000c1e1500 */
[----:B------:R0:W-:Y:S01]  /*7e730*/  STL [R1+0x2728], R4 ;  /* 0x0027280401007387 */ /* 0x0001e20000100800 */
[----:B------:R-:W-:-:S06]  /*7e740*/  PRMT R85, RZ, 0x7610, R85 ;  /* 0x00007610ff557816 */ /* 0x000fcc0000000055 */
[----:B------:R1:W4:Y:S04]  /*7e750*/  @P4 LDG.E.U16 R85, desc[UR6][R64.64] ;  /* 0x0000000640554981 */ /* 0x000328000c1e1500 */
[----:B0-----:R-:W4:Y:S04]  /*7e760*/  LDL.LU R4, [R1+0x4cc8] ;  /* 0x004cc80001047983 */ /* 0x001f280000300800 */
[----:B------:R-:W4:Y:S04]  /*7e770*/  LDL.LU.64 R56, [R1+0x4cc0] ;  /* 0x004cc00001387983 */ /* 0x000f280000300a00 */
[----:B------:R-:W4:Y:S01]  /*7e780*/  LDL.64 R72, [R1+0x858] ;  /* 0x0008580001487983 */ /* 0x000f220000100a00 */
[----:B--2---:R-:W-:-:S02]  /*7e790*/  PRMT R30, RZ, 0x7610, R30 ;  /* 0x00007610ff1e7816 */ /* 0x004fc4000000001e */
[----:B------:R-:W-:-:S04]  /*7e7a0*/  PRMT R31, RZ, 0x7610, R31 ;  /* 0x00007610ff1f7816 */ /* 0x000fc8000000001f */
[----:B------:R-:W2:Y:S04]  /*7e7b0*/  @P4 LDG.E.U16 R30, desc[UR6][R54.64] ;  /* 0x00000006361e4981 */ /* 0x000ea8000c1e1500 */
[----:B------:R-:W2:Y:S04]  /*7e7c0*/  @P4 LDG.E.U16 R31, desc[UR6][R88.64] ;  /* 0x00000006581f4981 */ /* 0x000ea8000c1e1500 */
[----:B---3--:R-:W-:Y:S04]  /*7e7d0*/  STL [R1+0x2720], R70 ;  /* 0x0027204601007387 */ /* 0x008fe80000100800 */
[----:B------:R0:W-:Y:S04]  /*7e7e0*/  STL [R1+0x2724], R71 ;  /* 0x0027244701007387 */ /* 0x0001e80000100800 */
[----:B0-----:R-:W3:Y:S04]  /*7e7f0*/  LDL.64 R70, [R1+0x850] ;  /* 0x0008500001467983 */ /* 0x001ee80000100a00 */
[----:B------:R-:W1:Y:S01]  /*7e800*/  LDL.LU.64 R64, [R1+0x4cb8] ;  /* 0x004cb80001407983 */ /* 0x000e620000300a00 */
[----:B------:R-:W-:-:S02]  /*7e810*/  ISETP.GT.AND P3, PT, R93, 0xfc, PT ;  /* 0x000000fc5d00780c */ /* 0x000fc40003f64270 */
[----:B------:R-:W-:Y:S02]  /*7e820*/  PRMT R84, RZ, 0x7610, R84 ;  /* 0x00007610ff547816 */ /* 0x000fe40000000054 */
[----:B----4-:R-:W-:Y:S02]  /*7e830*/  PRMT R56, RZ, 0x7610, R56 ;  /* 0x00007610ff387816 */ /* 0x010fe40000000038 */
[----:B------:R-:W-:Y:S02]  /*7e840*/  PRMT R57, RZ, 0x7610, R57 ;  /* 0x00007610ff397816 */ /* 0x000fe40000000039 */
[----:B------:R-:W4:Y:S04]  /*7e850*/  @P4 LDG.E.U16 R84, desc[UR6][R86.64] ;  /* 0x0000000656544981 */ /* 0x000f28000c1e1500 */
[----:B--2---:R-:W-:Y:S04]  /*7e860*/  STL [R1+0x2710], R30 ;  /* 0x0027101e01007387 */ /* 0x004fe80000100800 */
[----:B------:R0:W-:Y:S04]  /*7e870*/  STL [R1+0x2714], R31 ;  /* 0x0027141f01007387 */ /* 0x0001e80000100800 */
[----:B------:R-:W2:Y:S04]  /*7e880*/  LDL.64 R54, [R1+0x840] ;  /* 0x0008400001367983 */ /* 0x000ea80000100a00 */
[----:B------:R-:W4:Y:S04]  /*7e890*/  @P3 LDG.E.U16 R56, desc[UR6][R78.64] ;  /* 0x000000064e383981 */ /* 0x000f28000c1e1500 */
[----:B------:R-:W4:Y:S04]  /*7e8a0*/  @P3 LDG.E.U16 R57, desc[UR6][R80.64] ;  /* 0x0000000650393981 */ /* 0x000f28000c1e1500 */
[----:B0-----:R-:W4:Y:S01]  /*7e8b0*/  LDL.64 R30, [R1+0x848] ;  /* 0x00084800011e7983 */ /* 0x001f220000100a00 */
[----:B------:R-:W-:-:S02]  /*7e8c0*/  ISETP.GT.AND P4, PT, R93, 0xfd, PT ;  /* 0x000000fd5d00780c */ /* 0x000fc40003f84270 */
[----:B-1----:R-:W-:Y:S02]  /*7e8d0*/  PRMT R65, RZ, 0x7610, R65 ;  /* 0x00007610ff417816 */ /* 0x002fe40000000041 */
[----:B------:R-:W-:Y:S02]  /*7e8e0*/  PRMT R64, RZ, 0x7610, R64 ;  /* 0x00007610ff407816 */ /* 0x000fe40000000040 */
[----:B------:R-:W-:-:S07]  /*7e8f0*/  PRMT R0, RZ, 0x7610, R0 ;  /* 0x00007610ff007816 */ /* 0x000fce0000000000 */
[----:B------:R-:W4:Y:S04]  /*7e900*/  @P4 LDG.E.U16 R65, desc[UR6][R72.64] ;  /* 0x0000000648414981 */ /* 0x000f28000c1e1500 */
[----:B---3--:R-:W3:Y:S01]  /*7e910*/  @P4 LDG.E.U16 R64, desc[UR6][R70.64] ;  /* 0x0000000646404981 */ /* 0x008ee2000c1e1500 */
[----:B------:R-:W-:Y:S02]  /*7e920*/  PRMT R4, RZ, 0x7610, R4 ;  /* 0x00007610ff047816 */ /* 0x000fe40000000004 */
[----:B------:R-:W-:-:S06]  /*7e930*/  PRMT R3, RZ, 0x7610, R3 ;  /* 0x00007610ff037816 */ /* 0x000fcc0000000003 */
[----:B------:R-:W3:Y:S04]  /*7e940*/  @P3 LDG.E.U16 R3, desc[UR6][R48.64] ;  /* 0x0000000630033981 */ /* 0x000ee8000c1e1500 */
[----:B------:R-:W3:Y:S04]  /*7e950*/  LDL.64 R48, [R1+0x838] ;  /* 0x0008380001307983 */ /* 0x000ee80000100a00 */
[----:B--2---:R-:W2:Y:S04]  /*7e960*/  @P4 LDG.E.U16 R4, desc[UR6][R54.64] ;  /* 0x0000000636044981 */ /* 0x004ea8000c1e1500 */
[----:B----4-:R-:W4:Y:S01]  /*7e970*/  @P4 LDG.E.U16 R0, desc[UR6][R30.64] ;  /* 0x000000061e004981 */ /* 0x010f22000c1e1500 */
[----:B------:R-:W-:-:S03]  /*7e980*/  PRMT R2, RZ, 0x7610, R2 ;  /* 0x00007610ff027816 */ /* 0x000fc60000000002 */
[----:B------:R-:W-:Y:S04]  /*7e990*/  STL [R1+0x2718], R84 ;  /* 0x0027185401007387 */ /* 0x000fe80000100800 */
[----:B------:R0:W-:Y:S04]  /*7e9a0*/  STL [R1+0x271c], R85 ;  /* 0x00271c5501007387 */ /* 0x0001e80000100800 */
[----:B------:R-:W2:Y:S04]  /*7e9b0*/  LDL.64 R86, [R1+0x828] ;  /* 0x0008280001567983 */ /* 0x000ea80000100a00 */
[----:B------:R-:W2:Y:S04]  /*7e9c0*/  LDL.64 R88, [R1+0x820] ;  /* 0x0008200001587983 */ /* 0x000ea80000100a00 */
[----:B------:R-:W2:Y:S04]  /*7e9d0*/  LDL.64 R80, [R1+0x818] ;  /* 0x0008180001507983 */ /* 0x000ea80000100a00 */
[----:B------:R-:W2:Y:S04]  /*7e9e0*/  LDL.64 R78, [R1+0x810] ;  /* 0x00081000014e7983 */ /* 0x000ea80000100a00 */
[----:B------:R-:W2:Y:S04]  /*7e9f0*/  @P3 LDG.E.U16 R2, desc[UR6][R62.64] ;  /* 0x000000063e023981 */ /* 0x000ea8000c1e1500 */
[----:B0-----:R-:W2:Y:S04]  /*7ea00*/  LDL.64 R84, [R1+0x830] ;  /* 0x0008300001547983 */ /* 0x001ea80000100a00 */
[----:B------:R-:W-:Y:S04]  /*7ea10*/  STL [R1+0x2704], R56 ;  /* 0x0027043801007387 */ /* 0x000fe80000100800 */
[----:B------:R0:W-:Y:S04]  /*7ea20*/  STL [R1+0x2708], R57 ;  /* 0x0027083901007387 */ /* 0x0001e80000100800 */
[----:B------:R-:W2:Y:S04]  /*7ea30*/  LDL.64 R62, [R1+0x800] ;  /* 0x00080000013e7983 */ /* 0x000ea80000100a00 */
[----:B0-----:R-:W2:Y:S04]  /*7ea40*/  LDL.64 R56, [R1+0x808] ;  /* 0x0008080001387983 */ /* 0x001ea80000100a00 */
[----:B------:R-:W2:Y:S04]  /*7ea50*/  LDL.LU R73, [R1+0x4cb0] ;  /* 0x004cb00001497983 */ /* 0x000ea80000300800 */
[----:B------:R-:W2:Y:S04]  /*7ea60*/  LDL.LU R72, [R1+0x360c] ;  /* 0x00360c0001487983 */ /* 0x000ea80000300800 */
[----:B------:R-:W2:Y:S04]  /*7ea70*/  LDL.LU R71, [R1+0x3608] ;  /* 0x0036080001477983 */ /* 0x000ea80000300800 */
[----:B------:R-:W2:Y:S04]  /*7ea80*/  LDL.LU R70, [R1+0x3604] ;  /* 0x0036040001467983 */ /* 0x000ea80000300800 */
[----:B------:R0:W-:Y:S04]  /*7ea90*/  STL [R1+0x26fc], R65 ;  /* 0x0026fc4101007387 */ /* 0x0001e80000100800 */
[----:B0-----:R-:W2:Y:S04]  /*7eaa0*/  LDL.LU R65, [R1+0x3600] ;  /* 0x0036000001417983 */ /* 0x001ea80000300800 */
[----:B---3--:R0:W-:Y:S01]  /*7eab0*/  STL [R1+0x26f8], R64 ;  /* 0x0026f84001007387 */ /* 0x0081e20000100800 */
[----:B------:R-:W-:-:S03]  /*7eac0*/  ISETP.GT.AND P3, PT, R93, 0xfe, PT ;  /* 0x000000fe5d00780c */ /* 0x000fc60003f64270 */
[----:B0-----:R-:W3:Y:S04]  /*7ead0*/  LDL.LU R64, [R1+0x358c] ;  /* 0x00358c0001407983 */ /* 0x001ee80000300800 */
[----:B------:R-:W3:Y:S01]  /*7eae0*/  LDL.LU.64 R30, [R1+0x4ca8] ;  /* 0x004ca800011e7983 */ /* 0x000ee20000300a00 */
[----:B------:R-:W-:-:S03]  /*7eaf0*/  ISETP.GT.AND P4, PT, R93, 0xff, PT ;  /* 0x000000ff5d00780c */ /* 0x000fc60003f84270 */
[----:B----4-:R0:W-:Y:S04]  /*7eb00*/  STL [R1+0x26f4], R0 ;  /* 0x0026f40001007387 */ /* 0x0101e80000100800 */
[----:B0-----:R-:W4:Y:S04]  /*7eb10*/  LDL.LU R0, [R1+0x4ca0] ;  /* 0x004ca00001007983 */ /* 0x001f280000300800 */
[----:B------:R-:W3:Y:S04]  /*7eb20*/  LDL.LU.64 R54, [R1+0x4c98] ;  /* 0x004c980001367983 */ /* 0x000ee80000300a00 */
[----:B--2---:R0:W-:Y:S04]  /*7eb30*/  STL [R1+0x26f0], R4 ;  /* 0x0026f00401007387 */ /* 0x0041e80000100800 */
[----:B0-----:R-:W2:Y:S04]  /*7eb40*/  LDL.LU R4, [R1+0x4c90] ;  /* 0x004c900001047983 */ /* 0x001ea80000300800 */
[----:B------:R0:W-:Y:S02]  /*7eb50*/  STL [R1+0x4994], R93 ;  /* 0x0049945d01007387 */ /* 0x0001e40000100800 */
[----:B0-----:R-:W-:-:S06]  /*7eb60*/  PRMT R93, RZ, 0x7610, R93 ;  /* 0x00007610ff5d7816 */ /* 0x001fcc000000005d */
[----:B------:R0:W2:Y:S04]  /*7eb70*/  @P3 LDG.E.U16 R93, desc[UR6][R48.64] ;  /* 0x00000006305d3981 */ /* 0x0000a8000c1e1500 */
[----:B------:R-:W0:Y:S01]  /*7eb80*/  LDL.LU.64 R48, [R1+0x4c88] ;  /* 0x004c880001307983 */ /* 0x000e220000300a00 */
[----:B------:R-:W-:Y:S02]  /*7eb90*/  PRMT R83, RZ, 0x7610, R83 ;  /* 0x00007610ff537816 */ /* 0x000fe40000000053 */
[----:B------:R-:W-:-:S04]  /*7eba0*/  PRMT R73, RZ, 0x7610, R73 ;  /* 0x00007610ff497816 */ /* 0x000fc80000000049 */
[----:B------:R-:W2:Y:S04]  /*7ebb0*/  @P3 LDG.E.U16 R83, desc[UR6][R84.64] ;  /* 0x0000000654533981 */ /* 0x000ea8000c1e1500 */
[----:B------:R-:W2:Y:S01]  /*7ebc0*/  @P3 LDG.E.U16 R73, desc[UR6][R86.64] ;  /* 0x0000000656493981 */ /* 0x000ea2000c1e1500 */
[----:B----4-:R-:W-:-:S06]  /*7ebd0*/  PRMT R0, RZ, 0x7610, R0 ;  /* 0x00007610ff007816 */ /* 0x010fcc0000000000 */
[----:B------:R-:W4:Y:S01]  /*7ebe0*/  @P4 LDG.E.U16 R0, desc[UR6][R62.64] ;  /* 0x000000063e004981 */ /* 0x000f22000c1e1500 */
[----:B---3--:R-:W-:Y:S02]  /*7ebf0*/  PRMT R55, RZ, 0x7610, R55 ;  /* 0x00007610ff377816 */ /* 0x008fe40000000037 */
[----:B------:R-:W-:-:S04]  /*7ec00*/  PRMT R54, RZ, 0x7610, R54 ;  /* 0x00007610ff367816 */ /* 0x000fc80000000036 */
[----:B------:R-:W3:Y:S04]  /*7ec10*/  @P3 LDG.E.U16 R55, desc[UR6][R88.64] ;  /* 0x0000000658373981 */ /* 0x000ee8000c1e1500 */
[----:B------:R-:W3:Y:S01]  /*7ec20*/  @P4 LDG.E.U16 R54, desc[UR6][R80.64] ;  /* 0x0000000650364981 */ /* 0x000ee2000c1e1500 */
[----:B0-----:R-:W-:Y:S02]  /*7ec30*/  PRMT R48, RZ, 0x7610, R48 ;  /* 0x00007610ff307816 */ /* 0x001fe40000000030 */
[----:B------:R-:W-:-:S04]  /*7ec40*/  PRMT R49, RZ, 0x7610, R49 ;  /* 0x00007610ff317816 */ /* 0x000fc80000000031 */
[----:B------:R-:W3:Y:S04]  /*7ec50*/  @P4 LDG.E.U16 R48, desc[UR6][R56.64] ;  /* 0x0000000638304981 */ /* 0x000ee8000c1e1500 */
[----:B------:R-:W3:Y:S01]  /*7ec60*/  @P4 LDG.E.U16 R49, desc[UR6][R78.64] ;  /* 0x000000064e314981 */ /* 0x000ee2000c1e1500 */
[----:B------:R-:W-:Y:S06]  /*7ec70*/  BAR.SYNC.DEFER_BLOCKING 0x0 ;  /* 0x0000000000007b1d */ /* 0x000fec0000010000 */
        /* <DEDUP_REMOVED lines=9> */
[----:B----4-:R0:W-:Y:S04]  /*7ed10*/  STL [R1+0x467c], R0 ;  /* 0x00467c0001007387 */ /* 0x0101e80000100800 */
[----:B0-----:R-:W2:Y:S04]  /*7ed20*/  LDL.LU R0, [R1+0x3588] ;  /* 0x0035880001007983 */ /* 0x001ea80000300800 */
[----:B------:R0:W-:Y:S04]  /*7ed30*/  STL [R1+0x26ec], R93 ;  /* 0x0026ec5d01007387 */ /* 0x0001e80000100800 */
[----:B0-----:R-:W4:Y:S04]  /*7ed40*/  LDL.LU R93, [R1+0x3584] ;  /* 0x00358400015d7983 */ /* 0x001f280000300800 */
[----:B------:R0:W-:Y:S04]  /*7ed50*/  STL [R1+0x26e8], R83 ;  /* 0x0026e85301007387 */ /* 0x0001e80000100800 */
        /* <DEDUP_REMOVED lines=8> */
[----:B------:R-:W4:Y:S04]  /*7ede0*/  LDL.LU R32, [R1+0x3480] ;  /* 0x0034800001207983 */ /* 0x000f280000300800 */
[----:B------:R-:W-:Y:S04]  /*7edf0*/  STL [R1+0x26bc], R73 ;  /* 0x0026bc4901007387 */ /* 0x000fe80000100800 */
[----:B------:R-:W4:Y:S04]  /*7ee00*/  LDL.LU R19, [R1+0x340c] ;  /* 0x00340c0001137983 */ /* 0x000f280000300800 */
[----:B---3--:R-:W-:Y:S04]  /*7ee10*/  STL [R1+0x26b8], R55 ;  /* 0x0026b83701007387 */ /* 0x008fe80000100800 */
[----:B------:R-:W3:Y:S04]  /*7ee20*/  LDL.LU R18, [R1+0x3408] ;  /* 0x0034080001127983 */ /* 0x000ee80000300800 */
[----:B------:R-:W3:Y:S04]  /*7ee30*/  LDL.LU R81, [R1+0x3404] ;  /* 0x0034040001517983 */ /* 0x000ee80000300800 */
[----:B------:R0:W-:Y:S04]  /*7ee40*/  STL [R1+0x369c], R48 ;  /* 0x00369c3001007387 */ /* 0x0001e80000100800 */
[----:B0-----:R-:W3:Y:S04]  /*7ee50*/  LDL.LU R48, [R1+0x3400] ;  /* 0x0034000001307983 */ /* 0x001ee80000300800 */
[----:B------:R0:W-:Y:S04]  /*7ee60*/  STL [R1+0x36a0], R49 ;  /* 0x0036a03101007387 */ /* 0x0001e80000100800 */
[----:B------:R1:W-:Y:S04]  /*7ee70*/  STL [R1+0x36a4], R54 ;  /* 0x0036a43601007387 */ /* 0x0003e80000100800 */
[----:B0-----:R-:W3:Y:S04]  /*7ee80*/  LDL.LU R49, [R1+0x338c] ;  /* 0x00338c0001317983 */ /* 0x001ee80000300800 */
        /* <DEDUP_REMOVED lines=15> */
[----:B--2---:R0:W-:Y:S04]  /*7ef80*/  STS.U16 [R4+UR76+0x61000], R47 ;  /* 0x0610002f04007988 */ /* 0x0041e8000800044c */
[----:B----4-:R1:W-:Y:S04]  /*7ef90*/  STS.U16 [R4+UR76+0x71000], R32 ;  /* 0x0710002004007988 */ /* 0x0103e8000800044c */
[----:B------:R2:W-:Y:S04]  /*7efa0*/  STS.U16 [R4+UR76+0x41400], R19 ;  /* 0x0414001304007988 */ /* 0x0005e8000800044c */
[----:B---3--:R3:W-:Y:S04]  /*7efb0*/  STS.U16 [R4+UR76+0x51400], R18 ;  /* 0x0514001204007988 */ /* 0x0087e8000800044c */
[----:B------:R4:W-:Y:S04]  /*7efc0*/  STS.U16 [R4+UR76+0x61400], R81 ;  /* 0x0614005104007988 */ /* 0x0009e8000800044c */
[----:B0-----:R-:W3:Y:S04]  /*7efd0*/  LDL.LU R47, [R1+0x318c] ;  /* 0x00318c00012f7983 */ /* 0x001ee80000300800 */
[----:B-1----:R-:W3:Y:S04]  /*7efe0*/  LDL.LU R32, [R1+0x3188] ;  /* 0x0031880001207983 */ /* 0x002ee80000300800 */
[----:B--2---:R-:W2:Y:S04]  /*7eff0*/  LDL.LU R19, [R1+0x3184] ;  /* 0x0031840001137983 */ /* 0x004ea80000300800 */
[----:B---3--:R-:W3:Y:S04]  /*7f000*/  LDL.LU R18, [R1+0x3180] ;  /* 0x0031800001127983 */ /* 0x008ee80000300800 */
[----:B----4-:R-:W4:Y:S04]  /*7f010*/  LDL.LU R81, [R1+0x310c] ;  /* 0x00310c0001517983 */ /* 0x010f280000300800 */
[----:B------:R0:W-:Y:S04]  /*7f020*/  STS.U16 [R4+UR76+0x71400], R48 ;  /* 0x0714003004007988 */ /* 0x0001e8000800044c */
[----:B0-----:R-:W4:Y:S04]  /*7f030*/  LDL.LU R48, [R1+0x3108] ;  /* 0x0031080001307983 */ /* 0x001f280000300800 */
        /* <DEDUP_REMOVED lines=47> */
[----:B0-----:R-:W4:Y:S04]  /*7f330*/  LDL.LU R86, [R1+0x2e0c] ;  /* 0x002e0c0001567983 */ /* 0x001f280000300800 */
[----:B-1----:R-:W4:Y:S04]  /*7f340*/  LDL.LU R89, [R1+0x2e08] ;  /* 0x002e080001597983 */ /* 0x002f280000300800 */
[----:B------:R-:W4:Y:S04]  /*7f350*/  LDL.LU R88, [R1+0x2e04] ;  /* 0x002e040001587983 */ /* 0x000f280000300800 */
[----:B------:R0:W-:Y:S04]  /*7f360*/  STS.U16 [R4+UR76+0x42800], R47 ;  /* 0x0428002f04007988 */ /* 0x0001e8000800044c */
[----:B------:R1:W-:Y:S04]  /*7f370*/  STS.U16 [R4+UR76+0x52800], R32 ;  /* 0x0528002004007988 */ /* 0x0003e8000800044c */
[----:B--2---:R2:W-:Y:S04]  /*7f380*/  STS.U16 [R4+UR76+0x62800], R19 ;  /* 0x0628001304007988 */ /* 0x0045e8000800044c */
[----:B---3--:R3:W-:Y:S04]  /*7f390*/  STS.U16 [R4+UR76+0x72800], R18 ;  /* 0x0728001204007988 */ /* 0x0087e8000800044c */
[----:B----4-:R4:W-:Y:S04]  /*7f3a0*/  STS.U16 [R4+UR76+0x42c00], R81 ;  /* 0x042c005104007988 */ /* 0x0109e8000800044c */
[----:B0-----:R-:W4:Y:S04]  /*7f3b0*/  LDL.LU R47, [R1+0x4c84] ;  /* 0x004c8400012f7983 */ /* 0x001f280000300800 */
[----:B-1----:R-:W4:Y:S04]  /*7f3c0*/  LDL.LU R32, [R1+0x4c80] ;  /* 0x004c800001207983 */ /* 0x002f280000300800 */
[----:B--2---:R-:W2:Y:S04]  /*7f3d0*/  LDL.LU R19, [R1+0x4c7c] ;  /* 0x004c7c0001137983 */ /* 0x004ea80000300800 */
[----:B---3--:R-:W3:Y:S04]  /*7f3e0*/  LDL.LU R18, [R1+0x4c78] ;  /* 0x004c780001127983 */ /* 0x008ee80000300800 */
[----:B----4-:R-:W4:Y:S04]  /*7f3f0*/  LDL.LU R81, [R1+0x4c74] ;  /* 0x004c740001517983 */ /* 0x010f280000300800 */
[----:B------:R0:W-:Y:S04]  /*7f400*/  STS.U16 [R4+UR76+0x52c00], R48 ;  /* 0x052c003004007988 */ /* 0x0001e8000800044c */
[----:B0-----:R-:W2:Y:S04]  /*7f410*/  LDL.LU R48, [R1+0x4c70] ;  /* 0x004c700001307983 */ /* 0x001ea80000300800 */
[----:B------:R0:W-:Y:S04]  /*7f420*/  STS.U16 [R4+UR76+0x62c00], R49 ;  /* 0x062c003104007988 */ /* 0x0001e8000800044c */
[----:B------:R1:W-:Y:S04]  /*7f430*/  STS.U16 [R4+UR76+0x72c00], R54 ;  /* 0x072c003604007988 */ /* 0x0003e8000800044c */
[----:B------:R0:W-:Y:S04]  /*7f440*/  STS.U16 [R4+UR76+0x43000], R55 ;  /* 0x0430003704007988 */ /* 0x0001e8000800044c */
[----:B------:R0:W-:Y:S04]  /*7f450*/  STS.U16 [R4+UR76+0x53000], R80 ;  /* 0x0530005004007988 */ /* 0x0001e8000800044c */
[----:B------:R0:W-:Y:S04]  /*7f460*/  STS.U16 [R4+UR76+0x63000], R79 ;  /* 0x0630004f04007988 */ /* 0x0001e8000800044c */
[----:B------:R1:W-:Y:S04]  /*7f470*/  STS.U16 [R4+UR76+0x73000], R78 ;  /* 0x0730004e04007988 */ /* 0x0003e8000800044c */
[----:B0-----:R-:W3:Y:S04]  /*7f480*/  LDL.LU R49, [R1+0x4c6c] ;  /* 0x004c6c0001317983 */ /* 0x001ee80000300800 */
[----:B-1----:R-:W4:Y:S04]  /*7f490*/  LDL.LU R54, [R1+0x4c68] ;  /* 0x004c680001367983 */ /* 0x002f280000300800 */
[----:B------:R-:W4:Y:S04]  /*7f4a0*/  LDL.LU R55, [R1+0x4c64] ;  /* 0x004c640001377983 */ /* 0x000f280000300800 */
[----:B------:R-:W4:Y:S04]  /*7f4b0*/  LDL.LU R80, [R1+0x4c60] ;  /* 0x004c600001507983 */ /* 0x000f280000300800 */
        /* <DEDUP_REMOVED lines=59> */
[----:B--2---:R-:W-:Y:S04]  /*7f870*/  STS.U16 [R4+UR76+0x74c00], R48 ;  /* 0x074c003004007988 */ /* 0x004fe8000800044c */
[----:B---3--:R-:W-:Y:S04]  /*7f880*/  STS.U16 [R4+UR76+0x64c00], R49 ;  /* 0x064c003104007988 */ /* 0x008fe8000800044c */
[----:B----4-:R-:W-:Y:S04]  /*7f890*/  STS.U16 [R4+UR76+0x44c00], R55 ;  /* 0x044c003704007988 */ /* 0x010fe8000800044c */
        /* <DEDUP_REMOVED lines=51> */
[----:B------:R-:W3:Y:S04]  /*7fbd0*/  LDL.LU R12, [R1+0x3678] ;  /* 0x00367800010c7983 */ /* 0x000ee80000300800 */
[----:B------:R0:W-:Y:S02]  /*7fbe0*/  STS.U16 [R4+UR76+0x63c00], R0 ;  /* 0x063c000004007988 */ /* 0x0001e4000800044c */
[----:B0-----:R-:W0:Y:S02]  /*7fbf0*/  S2R R0, SR_TID.X ;  /* 0x0000000000007919 */ /* 0x001e240000002100 */
[----:B------:R1:W-:Y:S04]  /*7fc00*/  STS.U16 [R4+UR76+0x73c00], R93 ;  /* 0x073c005d04007988 */ /* 0x0003e8000800044c */
[----:B------:R1:W-:Y:S04]  /*7fc10*/  STS.U16 [R4+UR76+0x44000], R83 ;  /* 0x0440005304007988 */ /* 0x0003e8000800044c */
[----:B------:R0:W-:Y:S04]  /*7fc20*/  STS.U16 [R4+UR76+0x54000], R85 ;  /* 0x0540005504007988 */ /* 0x0001e8000800044c */
[----:B------:R0:W-:Y:S04]  /*7fc30*/  STS.U16 [R4+UR76+0x64000], R84 ;  /* 0x0640005404007988 */ /* 0x0001e8000800044c */
[----:B------:R0:W-:Y:S04]  /*7fc40*/  STS.U16 [R4+UR76+0x74000], R87 ;  /* 0x0740005704007988 */ /* 0x0001e8000800044c */
[----:B------:R0:W-:Y:S04]  /*7fc50*/  STS.U16 [R4+UR76+0x44400], R86 ;  /* 0x0444005604007988 */ /* 0x0001e8000800044c */
[----:B-1----:R-:W4:Y:S04]  /*7fc60*/  LDL.LU R93, [R1+0x35fc] ;  /* 0x0035fc00015d7983 */ /* 0x002f280000300800 */
[----:B------:R-:W4:Y:S04]  /*7fc70*/  LDL.LU R83, [R1+0x35f8] ;  /* 0x0035f80001537983 */ /* 0x000f280000300800 */
[----:B0-----:R-:W4:Y:S04]  /*7fc80*/  LDL.LU R85, [R1+0x35f4] ;  /* 0x0035f40001557983 */ /* 0x001f280000300800 */
[----:B------:R-:W4:Y:S04]  /*7fc90*/  LDL.LU R84, [R1+0x35f0] ;  /* 0x0035f00001547983 */ /* 0x000f280000300800 */
[----:B------:R-:W4:Y:S04]  /*7fca0*/  LDL.LU R87, [R1+0x357c] ;  /* 0x00357c0001577983 */ /* 0x000f280000300800 */
[----:B------:R0:W-:Y:S04]  /*7fcb0*/  STS.U16 [R4+UR76+0x54400], R89 ;  /* 0x0544005904007988 */ /* 0x0001e8000800044c */
[----:B------:R-:W4:Y:S04]  /*7fcc0*/  LDL.LU R86, [R1+0x3578] ;  /* 0x0035780001567983 */ /* 0x000f280000300800 */
[----:B------:R1:W-:Y:S04]  /*7fcd0*/  STS.U16 [R4+UR76+0x64400], R88 ;  /* 0x0644005804007988 */ /* 0x0003e8000800044c */
        /* <DEDUP_REMOVED lines=8> */
[----:B------:R-:W4:Y:S01]  /*7fd60*/  LDL.LU R9, [R1+0x4b78] ;  /* 0x004b780001097983 */ /* 0x000f220000300800 */
[----:B------:R-:W-:-:S03]  /*7fd70*/  IMAD.SHL.U32 R82, R0, 0x2, RZ ;  /* 0x0000000200527824 */ /* 0x000fc600078e00ff */
[----:B------:R-:W4:Y:S04]  /*7fd80*/  LDL.LU R8, [R1+0x4b74] ;  /* 0x004b740001087983 */ /* 0x000f280000300800 */
[----:B------:R1:W-:Y:S04]  /*7fd90*/  STS.U16 [R4+UR76+0x57800], R24 ;  /* 0x0578001804007988 */ /* 0x0003e8000800044c */
[----:B------:R1:W-:Y:S01]  /*7fda0*/  STS.U16 [R4+UR76+0x67800], R7 ;  /* 0x0678000704007988 */ /* 0x0003e2000800044c */
[----:B------:R-:W-:Y:S02]  /*7fdb0*/  LOP3.LUT R0, R0, 0x40, RZ, 0xc0, !PT ;  /* 0x0000004000007812 */ /* 0x000fe400078ec0ff */
[----:B------:R-:W-:Y:S01]  /*7fdc0*/  LOP3.LUT R82, R82, 0x7e, RZ, 0xc0, !PT ;  /* 0x0000007e52527812 */ /* 0x000fe200078ec0ff */
[----:B0-----:R-:W4:Y:S04]  /*7fdd0*/  LDL.LU R25, [R1+0x4b70] ;  /* 0x004b700001197983 */ /* 0x001f280000300800 */
[----:B------:R0:W-:Y:S04]  /*7fde0*/  STS.U16 [R4+UR76+0x77800], R6 ;  /* 0x0778000604007988 */ /* 0x0001e8000800044c */
[----:B------:R0:W-:Y:S04]  /*7fdf0*/  STS.U16 [R4+UR76+0x47c00], R39 ;  /* 0x047c002704007988 */ /* 0x0001e8000800044c */
[----:B-1----:R-:W4:Y:S04]  /*7fe00*/  LDL.LU R24, [R1+0x4b6c] ;  /* 0x004b6c0001187983 */ /* 0x002f280000300800 */
[----:B------:R-:W4:Y:S04]  /*7fe10*/  LDL.LU R7, [R1+0x4b68] ;  /* 0x004b680001077983 */ /* 0x000f280000300800 */
[----:B------:R1:W-:Y:S04]  /*7fe20*/  STS.U16 [R4+UR76+0x57c00], R38 ;  /* 0x057c002604007988 */ /* 0x0003e8000800044c */
[----:B------:R1:W-:Y:S01]  /*7fe30*/  STS.U16 [R4+UR76+0x67c00], R5 ;  /* 0x067c000504007988 */ /* 0x0003e2000800044c */
[----:B------:R-:W-:-:S03]  /*7fe40*/  IMAD R0, R0, 0x200, R82 ;  /* 0x0000020000007824 */ /* 0x000fc600078e0252 */
[----:B0-----:R-:W4:Y:S04]  /*7fe50*/  LDL.LU R6, [R1+0x4b64] ;  /* 0x004b640001067983 */ /* 0x001f280000300800 */
[----:B------:R-:W4:Y:S04]  /*7fe60*/  LDL.LU R39, [R1+0x4b60] ;  /* 0x004b600001277983 */ /* 0x000f280000300800 */
[----:B-1----:R-:W4:Y:S04]  /*7fe70*/  LDL.LU R38, [R1+0x4b5c] ;  /* 0x004b5c0001267983 */ /* 0x002f280000300800 */
[----:B------:R-:W4:Y:S04]  /*7fe80*/  LDL.LU R5, [R1+0x4b58] ;  /* 0x004b580001057983 */ /* 0x000f280000300800 */
[----:B------:R-:W4:Y:S04]  /*7fe90*/  LDL.LU R82, [R1+0x3670] ;  /* 0x0036700001527983 */ /* 0x000f280000300800 */
[----:B------:R-:W-:Y:S04]  /*7fea0*/  STL [R1+0x4368], R4 ;  /* 0x0043680401007387 */ /* 0x000fe80000100800 */
[----:B------:R-:W-:Y:S04]  /*7feb0*/  STL [R1+0x4554], R4 ;  /* 0x0045540401007387 */ /* 0x000fe80000100800 */
[----:B------:R0:W-:Y:S01]  /*7fec0*/  STL [R1+0x46c8], R4 ;  /* 0x0046c80401007387 */ /* 0x0001e20000100800 */
[----:B------:R-:W-:-:S03]  /*7fed0*/  LOP3.LUT R0, R0, 0x10, RZ, 0x3c, !PT ;  /* 0x0000001000007812 */ /* 0x000fc600078e3cff */
[----:B0-----:R-:W4:Y:S04]  /*7fee0*/  LDL.LU R4, [R1+0x3674] ;  /* 0x0036740001047983 */ /* 0x001f280000300800 */
[----:B--2---:R0:W-:Y:S04]  /*7fef0*/  STS.U16 [R0+UR76+0x40080], R13 ;  /* 0x0400800d00007988 */ /* 0x0041e8000800044c */
[----:B---3--:R1:W-:Y:S04]  /*7ff00*/  STS.U16 [R0+UR76+0x50080], R12 ;  /* 0x0500800c00007988 */ /* 0x0083e8000800044c */
[----:B0-----:R-:W2:Y:S04]  /*7ff10*/  LDL.LU R13, [R1+0x4b54] ;  /* 0x004b5400010d7983 */ /* 0x001ea80000300800 */
[----:B-1----:R-:W3:Y:S04]  /*7ff20*/  LDL.LU R12, [R1+0x4b50] ;  /* 0x004b5000010c7983 */ /* 0x002ee80000300800 */
        /* <DEDUP_REMOVED lines=10> */
[----:B---3--:R0:W-:Y:S04]  /*7ffd0*/  STS.U16 [R0+UR76+0x40c80], R12 ;  /* 0x040c800c00007988 */ /* 0x0081e8000800044c */
[----:B--2---:R1:W-:Y:S04]  /*7ffe0*/  STS.U16 [R0+UR76+0x50c80], R13 ;  /* 0x050c800d00007988 */ /* 0x0043e8000800044c */
[----:B------:R2:W-:Y:S04]  /*7fff0*/  STS.U16 [R0+UR76+0x60c80], R5 ;  /* 0x060c800500007988 */ /* 0x0005e8000800044c */
[----:B0-----:R-:W3:Y:S04]  /*80000*/  LDL.LU R12, [R1+0x4b4c] ;  /* 0x004b4c00010c7983 */ /* 0x001ee80000300800 */
[----:B-1----:R-:W4:Y:S04]  /*80010*/  LDL.LU R13, [R1+0x4b48] ;  /* 0x004b4800010d7983 */ /* 0x002f280000300800 */
[----:B--2---:R-:W4:Y:S04]  /*80020*/  LDL.LU R5, [R1+0x4b44] ;  /* 0x004b440001057983 */ /* 0x004f280000300800 */
[----:B------:R0:W-:Y:S04]  /*80030*/  STS.U16 [R0+UR76+0x70c80], R38 ;  /* 0x070c802600007988 */ /* 0x0001e8000800044c */
[----:B------:R1:W-:Y:S04]  /*80040*/  STS.U16 [R0+UR76+0x41080], R39 ;  /* 0x0410802700007988 */ /* 0x0003e8000800044c */
[----:B------:R2:W-:Y:S04]  /*80050*/  STS.U16 [R0+UR76+0x51080], R6 ;  /* 0x0510800600007988 */ /* 0x0005e8000800044c */
[----:B------:R1:W-:Y:S04]  /*80060*/  STS.U16 [R0+UR76+0x61080], R7 ;  /* 0x0610800700007988 */ /* 0x0003e8000800044c */
[----:B------:R2:W-:Y:S04]  /*80070*/  STS.U16 [R0+UR76+0x71080], R24 ;  /* 0x0710801800007988 */ /* 0x0005e8000800044c */
[----:B0-----:R-:W3:Y:S04]  /*80080*/  LDL.LU R38, [R1+0x4b40] ;  /* 0x004b400001267983 */ /* 0x001ee80000300800 */
[----:B-1----:R-:W3:Y:S04]  /*80090*/  LDL.LU R39, [R1+0x4b3c] ;  /* 0x004b3c0001277983 */ /* 0x002ee80000300800 */
[----:B--2---:R-:W2:Y:S04]  /*800a0*/  LDL.LU R6, [R1+0x4b38] ;  /* 0x004b380001067983 */ /* 0x004ea80000300800 */
[----:B------:R-:W2:Y:S04]  /*800b0*/  LDL.LU R7, [R1+0x4b34] ;  /* 0x004b340001077983 */ /* 0x000ea80000300800 */
[----:B------:R-:W2:Y:S04]  /*800c0*/  LDL.LU R24, [R1+0x4b30] ;  /* 0x004b300001187983 */ /* 0x000ea80000300800 */
[----:B------:R0:W-:Y:S04]  /*800d0*/  STS.U16 [R0+UR76+0x41480], R25 ;  /* 0x0414801900007988 */ /* 0x0001e8000800044c */
[----:B------:R1:W-:Y:S04]  /*800e0*/  STS.U16 [R0+UR76+0x51480], R8 ;  /* 0x0514800800007988 */ /* 0x0003e8000800044c */
[----:B0-----:R-:W2:Y:S04]  /*800f0*/  LDL.LU R25, [R1+0x4b2c] ;  /* 0x004b2c0001197983 */ /* 0x001ea80000300800 */
[----:B-1----:R-:W2:Y:S04]  /*80100*/  LDL.LU R8, [R1+0x4b28] ;  /* 0x004b280001087983 */ /* 0x002ea80000300800 */
        /* <DEDUP_REMOVED lines=63> */
[----:B----4-:R-:W4:Y:S04]  /*80500*/  LDL.LU R16, [R1+0x4aa8] ;  /* 0x004aa80001107983 */ /* 0x010f280000300800 */
[----:B------:R0:W-:Y:S04]  /*80510*/  STS.U16 [R0+UR76+0x63480], R17 ;  /* 0x0634801100007988 */ /* 0x0001e8000800044c */
[----:B------:R1:W-:Y:S04]  /*80520*/  STS.U16 [R0+UR76+0x73480], R30 ;  /* 0x0734801e00007988 */ /* 0x0003e8000800044c */
[----:B------:R1:W-:Y:S04]  /*80530*/  STS.U16 [R0+UR76+0x43880], R31 ;  /* 0x0438801f00007988 */ /* 0x0003e8000800044c */
[----:B------:R3:W-:Y:S04]  /*80540*/  STS.U16 [R0+UR76+0x53880], R46 ;  /* 0x0538802e00007988 */ /* 0x0007e8000800044c */
[----:B0-----:R-:W2:Y:S04]  /*80550*/  LDL.LU R17, [R1+0x4aa4] ;  /* 0x004aa40001117983 */ /* 0x001ea80000300800 */
[----:B-1----:R-:W2:Y:S04]  /*80560*/  LDL.LU R30, [R1+0x4aa0] ;  /* 0x004aa000011e7983 */ /* 0x002ea80000300800 */
[----:B------:R-:W2:Y:S04]  /*80570*/  LDL.LU R31, [R1+0x4a9c] ;  /* 0x004a9c00011f7983 */ /* 0x000ea80000300800 */
[----:B---3--:R-:W3:Y:S04]  /*80580*/  LDL.LU R46, [R1+0x4a98] ;  /* 0x004a9800012e7983 */ /* 0x008ee80000300800 */
[----:B------:R0:W-:Y:S04]  /*80590*/  STS.U16 [R0+UR76+0x63880], R47 ;  /* 0x0638802f00007988 */ /* 0x0001e8000800044c */
[----:B------:R1:W-:Y:S04]  /*805a0*/  STS.U16 [R0+UR76+0x73880], R48 ;  /* 0x0738803000007988 */ /* 0x0003e8000800044c */
[----:B------:R1:W-:Y:S04]  /*805b0*/  STS.U16 [R0+UR76+0x43c80], R49 ;  /* 0x043c803100007988 */ /* 0x0003e8000800044c */
[----:B------:R1:W-:Y:S04]  /*805c0*/  STS.U16 [R0+UR76+0x53c80], R54 ;  /* 0x053c803600007988 */ /* 0x0003e8000800044c */
[----:B0-----:R-:W2:Y:S04]  /*805d0*/  LDL.LU R47, [R1+0x4a94] ;  /* 0x004a9400012f7983 */ /* 0x001ea80000300800 */
[----:B-1----:R-:W3:Y:S04]  /*805e0*/  LDL.LU R48, [R1+0x4a90] ;  /* 0x004a900001307983 */ /* 0x002ee80000300800 */
[----:B------:R-:W3:Y:S04]  /*805f0*/  LDL.LU R49, [R1+0x4a8c] ;  /* 0x004a8c0001317983 */ /* 0x000ee80000300800 */
[----:B------:R-:W3:Y:S04]  /*80600*/  LDL.LU R54, [R1+0x4a88] ;  /* 0x004a880001367983 */ /* 0x000ee80000300800 */
        /* <DEDUP_REMOVED lines=27> */
[----:B------:R1:W-:Y:S04]  /*807c0*/  STS.U16 [R0+UR76+0x44c80], R81 ;  /* 0x044c805100007988 */ /* 0x0003e8000800044c */
[----:B------:R1:W-:Y:S04]  /*807d0*/  STS.U16 [R0+UR76+0x54c80], R18 ;  /* 0x054c801200007988 */ /* 0x0003e8000800044c */
[----:B0-----:R-:W3:Y:S04]  /*807e0*/  LDL.LU R80, [R1+0x4a50] ;  /* 0x004a500001507983 */ /* 0x001ee80000300800 */
[----:B-1----:R-:W3:Y:S04]  /*807f0*/  LDL.LU R81, [R1+0x4a4c] ;  /* 0x004a4c0001517983 */ /* 0x002ee80000300800 */
        /* <DEDUP_REMOVED lines=13> */
[----:B------:R-:W-:Y:S04]  /*808d0*/  STS.U16 [R0+UR76+0x65480], R23 ;  /* 0x0654801700007988 */ /* 0x000fe8000800044c */
[----:B------:R-:W-:Y:S04]  /*808e0*/  STS.U16 [R0+UR76+0x75480], R36 ;  /* 0x0754802400007988 */ /* 0x000fe8000800044c */
[----:B------:R-:W-:Y:S04]  /*808f0*/  STS.U16 [R0+UR76+0x45880], R37 ;  /* 0x0458802500007988 */ /* 0x000fe8000800044c */
[----:B------:R1:W-:Y:S04]  /*80900*/  STS.U16 [R0+UR76+0x55880], R90 ;  /* 0x0558805a00007988 */ /* 0x0003e8000800044c */
[----:B0-----:R-:W3:Y:S04]  /*80910*/  LDL.LU R21, [R1+0x4a34] ;  /* 0x004a340001157983 */ /* 0x001ee80000300800 */
[----:B-1----:R-:W3:Y:S04]  /*80920*/  LDL.LU R34, [R1+0x4a30] ;  /* 0x004a300001227983 */ /* 0x002ee80000300800 */
[----:B------:R-:W3:Y:S04]  /*80930*/  LDL.LU R35, [R1+0x4a2c] ;  /* 0x004a2c0001237983 */ /* 0x000ee80000300800 */
[----:B------:R-:W3:Y:S01]  /*80940*/  LDL.LU R22, [R1+0x4a28] ;  /* 0x004a280001167983 */ /* 0x000ee20000300800 */
[----:B------:R-:W0:Y:S03]  /*80950*/  LDC R90, c[0x0][0x3ac] ;  /* 0x0000eb00ff5a7b82 */ /* 0x000e260000000800 */
[----:B------:R-:W-:Y:S04]  /*80960*/  STS.U16 [R0+UR76+0x65880], R91 ;  /* 0x0658805b00007988 */ /* 0x000fe8000800044c */
[----:B------:R-:W3:Y:S04]  /*80970*/  LDL.LU R23, [R1+0x4a24] ;  /* 0x004a240001177983 */ /* 0x000ee80000300800 */
[----:B------:R1:W-:Y:S04]  /*80980*/  STS.U16 [R0+UR76+0x75880], R92 ;  /* 0x0758805c00007988 */ /* 0x0003e8000800044c */
[----:B------:R-:W3:Y:S04]  /*80990*/  LDL.LU R36, [R1+0x4a20] ;  /* 0x004a200001247983 */ /* 0x000ee80000300800 */
[----:B------:R-:W3:Y:S01]  /*809a0*/  LDL.LU R37, [R1+0x4a1c] ;  /* 0x004a1c0001257983 */ /* 0x000ee20000300800 */
[----:B0-----:R-:W-:-:S04]  /*809b0*/  IMAD.SHL.U32 R90, R90, 0x100, RZ ;  /* 0x000001005a5a7824 */ /* 0x001fc800078e00ff */
[----:B------:R-:W-:-:S05]  /*809c0*/  IMAD.SHL.U32 R90, R90, 0x2, RZ ;  /* 0x000000025a5a7824 */ /* 0x000fca00078e00ff */
[-C--:B------:R-:W-:Y:S01]  /*809d0*/  IADD3 R4, P3, PT, R12, R90.reuse, RZ ;  /* 0x0000005a0c047210 */ /* 0x080fe20007f7e0ff */
[----:B------:R-:W-:Y:S04]  /*809e0*/  STL [R1+0x499c], R12 ;  /* 0x00499c0c01007387 */ /* 0x000fe80000100800 */
[----:B-1----:R-:W-:Y:S01]  /*809f0*/  IMAD.X R0, R13, 0x1, R5, P3 ;  /* 0x000000010d007824 */ /* 0x002fe200018e0605 */
[----:B------:R0:W-:Y:S04]  /*80a00*/  STL [R1+0x384c], R4 ;  /* 0x00384c0401007387 */ /* 0x0001e80000100800 */
[----:B------:R-:W-:Y:S04]  /*80a10*/  STL [R1+0x4998], R13 ;  /* 0x0049980d01007387 */ /* 0x000fe80000100800 */
[----:B------:R2:W-:Y:S01]  /*80a20*/  STL [R1+0x3838], R0 ;  /* 0x0038380001007387 */ /* 0x0005e20000100800 */
[----:B0-----:R-:W-:-:S02]  /*80a30*/  IADD3 R4, P3, PT, R38, R90, RZ ;  /* 0x0000005a26047210 */ /* 0x001fc40007f7e0ff */
[----:B--2---:R-:W-:-:S03]  /*80a40*/  IADD3 R0, P4, PT, R6, R90, RZ ;  /* 0x0000005a06007210 */ /* 0x004fc60007f9e0ff */
[--C-:B------:R-:W-:Y:S01]  /*80a50*/  IMAD.X R12, R39, 0x1, R5.reuse, P3 ;  /* 0x00000001270c7824 */ /* 0x100fe200018e0605 */
[----:B------:R0:W-:Y:S04]  /*80a60*/  STL [R1+0x3850], R4 ;  /* 0x0038500401007387 */ /* 0x0001e80000100800 */
[----:B------:R1:W-:Y:S04]  /*80a70*/  STL [R1+0x3854], R0 ;  /* 0x0038540001007387 */ /* 0x0003e80000100800 */
[----:B------:R-:W-:Y:S01]  /*80a80*/  STL [R1+0x383c], R12 ;  /* 0x00383c0c01007387 */ /* 0x000fe20000100800 */
[----:B0-----:R-:W-:Y:S01]  /*80a90*/  IMAD.X R4, R7, 0x1, R5, P4 ;  /* 0x0000000107047824 */ /* 0x001fe200020e0605 */
[----:B------:R-:W-:-:S02]  /*80aa0*/  IADD3 R88, P4, PT, R8, R90, RZ ;  /* 0x0000005a08587210 */ /* 0x000fc40007f9e0ff */
[----:B-1----:R-:W-:Y:S02]  /*80ab0*/  IADD3 R0, P3, PT, R24, R90, RZ ;  /* 0x0000005a18007210 */ /* 0x002fe40007f7e0ff */
[----:B------:R-:W-:Y:S04]  /*80ac0*/  STL [R1+0x3820], R4 ;  /* 0x0038200401007387 */ /* 0x000fe80000100800 */
[----:B------:R-:W-:Y:S04]  /*80ad0*/  STL [R1+0x44c8], R88 ;  /* 0x0044c85801007387 */ /* 0x000fe80000100800 */
[----:B------:R0:W-:Y:S04]  /*80ae0*/  STL [R1+0x3840], R0 ;  /* 0x0038400001007387 */ /* 0x0001e80000100800 */
[----:B------:R-:W-:Y:S04]  /*80af0*/  STL [R1+0x49a0], R24 ;  /* 0x0049a01801007387 */ /* 0x000fe80000100800 */
[----:B------:R-:W-:Y:S01]  /*80b00*/  STL [R1+0x4928], R25 ;  /* 0x0049281901007387 */ /* 0x000fe20000100800 */
[----:B------:R-:W-:-:S02]  /*80b10*/  IMAD.X R86, R9, 0x1, R5, P4 ;  /* 0x0000000109567824 */ /* 0x000fc400020e0605 */
[--C-:B0-----:R-:W-:Y:S01]  /*80b20*/  IMAD.X R0, R25, 0x1, R5.reuse, P3 ;  /* 0x0000000119007824 */ /* 0x101fe200018e0605 */
[-C--:B------:R-:W-:Y:S02]  /*80b30*/  IADD3 R6, P3, PT, R40, R90.reuse, RZ ;  /* 0x0000005a28067210 */ /* 0x080fe40007f7e0ff */
[----:B------:R-:W-:Y:S02]  /*80b40*/  IADD3 R4, P4, PT, R42, R90, RZ ;  /* 0x0000005a2a047210 */ /* 0x000fe40007f9e0ff */
[----:B------:R0:W-:Y:S04]  /*80b50*/  STL [R1+0x3824], R0 ;  /* 0x0038240001007387 */ /* 0x0001e80000100800 */
[----:B------:R-:W-:Y:S04]  /*80b60*/  STL [R1+0x492c], R25 ;  /* 0x00492c1901007387 */ /* 0x000fe80000100800 */
[----:B------:R-:W-:Y:S04]  /*80b70*/  STL [R1+0x49a4], R25 ;  /* 0x0049a41901007387 */ /* 0x000fe80000100800 */
[----:B------:R-:W-:Y:S04]  /*80b80*/  STL [R1+0x49a8], R8 ;  /* 0x0049a80801007387 */ /* 0x000fe80000100800 */
[----:B------:R-:W-:Y:S04]  /*80b90*/  STL [R1+0x44cc], R86 ;  /* 0x0044cc5601007387 */ /* 0x000fe80000100800 */
[----:B------:R1:W-:Y:S04]  /*80ba0*/  STL [R1+0x3844], R6 ;  /* 0x0038440601007387 */ /* 0x0003e80000100800 */
[----:B------:R-:W-:Y:S04]  /*80bb0*/  STL [R1+0x49b0], R40 ;  /* 0x0049b02801007387 */ /* 0x000fe80000100800 */
[----:B------:R2:W-:Y:S01]  /*80bc0*/  STL [R1+0x3604], R4 ;  /* 0x0036040401007387 */ /* 0x0005e20000100800 */
[----:B0-----:R-:W-:-:S03]  /*80bd0*/  IMAD.X R0, R41, 0x1, R5, P3 ;  /* 0x0000000129007824 */ /* 0x001fc600018e0605 */
[----:B------:R-:W-:Y:S01]  /*80be0*/  STL [R1+0x49ac], R41 ;  /* 0x0049ac2901007387 */ /* 0x000fe20000100800 */
[--C-:B-1----:R-:W-:Y:S01]  /*80bf0*/  IMAD.X R6, R43, 0x1, R5.reuse, P4 ;  /* 0x000000012b067824 */ /* 0x102fe200020e0605 */
[-C--:B--2---:R-:W-:Y:S02]  /*80c00*/  IADD3 R4, P3, PT, R44, R90.reuse, RZ ;  /* 0x0000005a2c047210 */ /* 0x084fe40007f7e0ff */
[----:B------:R0:W-:Y:S04]  /*80c10*/  STL [R1+0x3828], R0 ;  /* 0x0038280001007387 */ /* 0x0001e80000100800 */
[----:B------:R1:W-:Y:S04]  /*80c20*/  STL [R1+0x35f4], R6 ;  /* 0x0035f40601007387 */ /* 0x0003e80000100800 */
[----:B------:R2:W-:Y:S01]  /*80c30*/  STL [R1+0x35fc], R4 ;  /* 0x0035fc0401007387 */ /* 0x0005e20000100800 */
[----:B0-----:R-:W-:Y:S01]  /*80c40*/  IADD3 R0, P4, PT, R50, R90, RZ ;  /* 0x0000005a32007210 */ /* 0x001fe20007f9e0ff */
[----:B-1----:R-:W-:-:S04]  /*80c50*/  IMAD.X R6, R45, 0x1, R5, P3 ;  /* 0x000000012d067824 */ /* 0x002fc800018e0605 */
[----:B--2---:R-:W-:Y:S01]  /*80c60*/  IMAD.X R4, R51, 0x1, R5, P4 ;  /* 0x0000000133047824 */ /* 0x004fe200020e0605 */
[----:B------:R0:W-:Y:S04]  /*80c70*/  STL [R1+0x3578], R0 ;  /* 0x0035780001007387 */ /* 0x0001e80000100800 */
[----:B------:R1:W-:Y:S04]  /*80c80*/  STL [R1+0x35f8], R6 ;  /* 0x0035f80601007387 */ /* 0x0003e80000100800 */
[----:B------:R2:W-:Y:S01]  /*80c90*/  STL [R1+0x347c], R4 ;  /* 0x00347c0401007387 */ /* 0x0005e20000100800 */
[----:B0-----:R-:W-:-:S02]  /*80ca0*/  IADD3 R0, P3, PT, R52, R90, RZ ;  /* 0x0000005a34007210 */ /* 0x001fc40007f7e0ff */
[----:B-1----:R-:W-:-:S03]  /*80cb0*/  IADD3 R6, P4, PT, R58, R90, RZ ;  /* 0x0000005a3a067210 */ /* 0x002fc60007f9e0ff */
[--C-:B--2---:R-:W-:Y:S01]  /*80cc0*/  IMAD.X R4, R53, 0x1, R5.reuse, P3 ;  /* 0x0000000135047824 */ /* 0x104fe200018e0605 */
[----:B------:R0:W-:Y:S04]  /*80cd0*/  STL [R1+0x34fc], R0 ;  /* 0x0034fc0001007387 */ /* 0x0001e80000100800 */
[----:B------:R1:W-:Y:S04]  /*80ce0*/  STL [R1+0x3500], R6 ;  /* 0x0035000601007387 */ /* 0x0003e80000100800 */
[----:B------:R2:W-:Y:S01]  /*80cf0*/  STL [R1+0x3480], R4 ;  /* 0x0034800401007387 */ /* 0x0005e20000100800 */
[----:B0-----:R-:W-:Y:S01]  /*80d00*/  IMAD.X R0, R59, 0x1, R5, P4 ;  /* 0x000000013b007824 */ /* 0x001fe200020e0605 */
[----:B-1----:R-:W-:-:S02]  /*80d10*/  IADD3 R6, P3, PT, R60, R90, RZ ;  /* 0x0000005a3c067210 */ /* 0x002fc40007f7e0ff */
[----:B--2---:R-:W-:Y:S02]  /*80d20*/  IADD3 R4, P4, PT, R66, R90, RZ ;  /* 0x0000005a42047210 */ /* 0x004fe40007f9e0ff */
[----:B------:R0:W-:Y:S04]  /*80d30*/  STL [R1+0x3484], R0 ;  /* 0x0034840001007387 */ /* 0x0001e80000100800 */
[----:B------:R1:W-:Y:S04]  /*80d40*/  STL [R1+0x3504], R6 ;  /* 0x0035040601007387 */ /* 0x0003e80000100800 */
[----:B------:R2:W-:Y:S01]  /*80d50*/  STL [R1+0x32f8], R4 ;  /* 0x0032f80401007387 */ /* 0x0005e20000100800 */
[----:B0-----:R-:W-:-:S02]  /*80d60*/  IMAD.X R0, R61, 0x1, R5, P3 ;  /* 0x000000013d007824 */ /* 0x001fc400018e0605 */
[--C-:B-1----:R-:W-:Y:S01]  /*80d70*/  IMAD.X R6, R67, 0x1, R5.reuse, P4 ;  /* 0x0000000143067824 */ /* 0x102fe200020e0605 */
[-C--:B--2---:R-:W-:Y:S02]  /*80d80*/  IADD3 R4, P3, PT, R68, R90.reuse, RZ ;  /* 0x0000005a44047210 */ /* 0x084fe40007f7e0ff */
[----:B------:R0:W-:Y:S04]  /*80d90*/  STL [R1+0x3488], R0 ;  /* 0x0034880001007387 */ /* 0x0001e80000100800 */
[----:B------:R1:W-:Y:S04]  /*80da0*/  STL [R1+0x3284], R6 ;  /* 0x0032840601007387 */ /* 0x0003e80000100800 */
[----:B------:R2:W-:Y:S01]  /*80db0*/  STL [R1+0x3508], R4 ;  /* 0x0035080401007387 */ /* 0x0005e20000100800 */
[----:B0-----:R-:W-:Y:S01]  /*80dc0*/  IADD3 R0, P4, PT, R74, R90, RZ ;  /* 0x0000005a4a007210 */ /* 0x001fe20007f9e0ff */
[----:B-1----:R-:W-:-:S03]  /*80dd0*/  IMAD.X R6, R69, 0x1, R5, P3 ;  /* 0x0000000145067824 */ /* 0x002fc600018e0605 */
[----:B--2---:R-:W-:Y:S01]  /*80de0*/  IADD3.X R4, PT, PT, R75, R5, RZ, P4, !PT ;  /* 0x000000054b047210 */ /* 0x004fe200027fe4ff */
[----:B------:R0:W-:Y:S01]  /*80df0*/  STL [R1+0x307c], R0 ;  /* 0x00307c0001007387 */ /* 0x0001e20000100800 */
[----:B------:R-:W-:-:S03]  /*80e00*/  IADD3 R92, P4, PT, R10, R90, RZ ;  /* 0x0000005a0a5c7210 */ /* 0x000fc60007f9e0ff */
[----:B------:R-:W-:Y:S04]  /*80e10*/  STL [R1+0x348c], R6 ;  /* 0x00348c0601007387 */ /* 0x000fe80000100800 */
[----:B------:R-:W-:Y:S04]  /*80e20*/  STL [R1+0x2f78], R4 ;  /* 0x002f780401007387 */ /* 0x000fe80000100800 */
[----:B------:R-:W-:Y:S01]  /*80e30*/  STL [R1+0x44d0], R92 ;  /* 0x0044d05c01007387 */ /* 0x000fe20000100800 */
[----:B0-----:R-:W-:-:S05]  /*80e40*/  IADD3 R0, P3, PT, R76, R90, RZ ;  /* 0x0000005a4c007210 */ /* 0x001fca0007f7e0ff */
[----:B------:R0:W-:Y:S01]  /*80e50*/  STL [R1+0x350c], R0 ;  /* 0x00350c0001007387 */ /* 0x0001e20000100800 */
[----:B------:R-:W-:-:S03]  /*80e60*/  IMAD.X R91, R11, 0x1, R5, P4 ;  /* 0x000000010b5b7824 */ /* 0x000fc600020e0605 */
[----:B------:R-:W-:Y:S01]  /*80e70*/  STL [R1+0x49b8], R10 ;  /* 0x0049b80a01007387 */ /* 0x000fe20000100800 */
[----:B------:R-:W-:Y:S01]  /*80e80*/  IADD3 R88, P4, PT, R14, R90, RZ ;  /* 0x0000005a0e587210 */ /* 0x000fe20007f9e0ff */
[----:B0-----:R-:W-:-:S05]  /*80e90*/  IMAD.X R0, R77, 0x1, R5, P3 ;  /* 0x000000014d007824 */ /* 0x001fca00018e0605 */
[----:B------:R0:W-:Y:S04]  /*80ea0*/  STL [R1+0x34f0], R0 ;  /* 0x0034f00001007387 */ /* 0x0001e80000100800 */
[----:B------:R-:W-:Y:S04]  /*80eb0*/  STL [R1+0x49b4], R11 ;  /* 0x0049b40b01007387 */ /* 0x000fe80000100800 */
[----:B------:R-:W-:Y:S04]  /*80ec0*/  STL [R1+0x44d4], R91 ;  /* 0x0044d45b01007387 */ /* 0x000fe80000100800 */
[----:B------:R-:W-:Y:S01]  /*80ed0*/  STL [R1+0x44d8], R88 ;  /* 0x0044d85801007387 */ /* 0x000fe20000100800 */
[----:B0-----:R-:W-:-:S05]  /*80ee0*/  IADD3 R0, P3, PT, R26, R90, RZ ;  /* 0x0000005a1a007210 */ /* 0x001fca0007f7e0ff */
[----:B------:R0:W-:Y:S04]  /*80ef0*/  STL [R1+0x3848], R0 ;  /* 0x0038480001007387 */ /* 0x0001e80000100800 */
[----:B------:R-:W-:Y:S04]  /*80f00*/  STL [R1+0x49c0], R26 ;  /* 0x0049c01a01007387 */ /* 0x000fe80000100800 */
[----:B------:R-:W-:Y:S01]  /*80f10*/  STL [R1+0x49bc], R27 ;  /* 0x0049bc1b01007387 */ /* 0x000fe20000100800 */
[--C-:B------:R-:W-:Y:S01]  /*80f20*/  IMAD.X R86, R15, 0x1, R5.reuse, P4 ;  /* 0x000000010f567824 */ /* 0x100fe200020e0605 */
[----:B----4-:R-:W-:Y:S01]  /*80f30*/  IADD3 R84, P4, PT, R16, R90, RZ ;  /* 0x0000005a10547210 */ /* 0x010fe20007f9e0ff */
[----:B0-----:R-:W-:-:S05]  /*80f40*/  IMAD.X R0, R27, 0x1, R5, P3 ;  /* 0x000000011b007824 */ /* 0x001fca00018e0605 */
[----:B------:R0:W-:Y:S04]  /*80f50*/  STL [R1+0x382c], R0 ;  /* 0x00382c0001007387 */ /* 0x0001e80000100800 */
[----:B------:R-:W-:Y:S04]  /*80f60*/  STL [R1+0x44dc], R86 ;  /* 0x0044dc5601007387 */ /* 0x000fe80000100800 */
[----:B------:R-:W-:Y:S01]  /*80f70*/  STL [R1+0x44e0], R84 ;  /* 0x0044e05401007387 */ /* 0x000fe20000100800 */
[----:B0-----:R-:W-:Y:S01]  /*80f80*/  IADD3 R0, P3, PT, R28, R90, RZ ;  /* 0x0000005a1c007210 */ /* 0x001fe20007f7e0ff */
[----:B------:R-:W-:-:S04]  /*80f90*/  IMAD.X R82, R17, 0x1, R5, P4 ;  /* 0x0000000111527824 */ /* 0x000fc800020e0605 */
[----:B------:R0:W-:Y:S04]  /*80fa0*/  STL [R1+0x3830], R0 ;  /* 0x0038300001007387 */ /* 0x0001e80000100800 */
[----:B------:R-:W-:Y:S04]  /*80fb0*/  STL [R1+0x49c8], R28 ;  /* 0x0049c81c01007387 */ /* 0x000fe80000100800 */
[----:B------:R-:W-:Y:S01]  /*80fc0*/  STL [R1+0x49c4], R29 ;  /* 0x0049c41d01007387 */ /* 0x000fe20000100800 */
[-C--:B---3--:R-:W-:Y:S01]  /*80fd0*/  IADD3 R4, P4, PT, R46, R90.reuse, RZ ;  /* 0x0000005a2e047210 */ /* 0x088fe20007f9e0ff */
[----:B0-----:R-:W-:Y:S01]  /*80fe0*/  IMAD.X R0, R29, 0x1, R5, P3 ;  /* 0x000000011d007824 */ /* 0x001fe200018e0605 */
[----:B------:R-:W-:-:S04]  /*80ff0*/  IADD3 R6, P3, PT, R30, R90, RZ ;  /* 0x0000005a1e067210 */ /* 0x000fc80007f7e0ff */
[----:B------:R0:W-:Y:S04]  /*81000*/  STL [R1+0x3814], R0 ;  /* 0x0038140001007387 */ /* 0x0001e80000100800 */
[----:B------:R-:W-:Y:S04]  /*81010*/  STL [R1+0x49cc], R16 ;  /* 0x0049cc1001007387 */ /* 0x000fe80000100800 */
[----:B------:R-:W-:Y:S04]  /*81020*/  STL [R1+0x44e4], R82 ;  /* 0x0044e45201007387 */ /* 0x000fe80000100800 */
        /* <DEDUP_REMOVED lines=35> */
[----:B------:R0:W-:Y:S01]  /*81260*/  STL [R1+0x2c08], R0 ;  /* 0x002c080001007387 */ /* 0x0001e20000100800 */
[----:B------:R-:W-:-:S03]  /*81270*/  IADD3 R88, P4, PT, R18, R90, RZ ;  /* 0x0000005a12587210 */ /* 0x000fc60007f9e0ff */
[----:B------:R-:W-:Y:S04]  /*81280*/  STL [R1+0x3370], R6 ;  /* 0x0033700601007387 */ /* 0x000fe80000100800 */
[----:B------:R-:W-:Y:S04]  /*81290*/  STL [R1+0x2c04], R4 ;  /* 0x002c040401007387 */ /* 0x000fe80000100800 */
[----:B------:R-:W-:Y:S01]  /*812a0*/  STL [R1+0x44ec], R88 ;  /* 0x0044ec5801007387 */ /* 0x000fe20000100800 */
[----:B0-----:R-:W-:-:S05]  /*812b0*/  IADD3 R0, P3, PT, R80, R90, RZ ;  /* 0x0000005a50007210 */ /* 0x001fca0007f7e0ff */
[----:B------:R0:W-:Y:S04]  /*812c0*/  STL [R1+0x338c], R0 ;  /* 0x00338c0001007387 */ /* 0x0001e80000100800 */
[----:B------:R-:W2:Y:S01]  /*812d0*/  LDL.LU.64 R8, [R1] ;  /* 0x0000000001087983 */ /* 0x000ea20000300a00 */
[--C-:B------:R-:W-:Y:S01]  /*812e0*/  IMAD.X R86, R19, 0x1, R5.reuse, P4 ;  /* 0x0000000113567824 */ /* 0x100fe200020e0605 */
[----:B------:R-:W-:Y:S01]  /*812f0*/  IADD3 R92, P4, PT, R20, R90, RZ ;  /* 0x0000005a145c7210 */ /* 0x000fe20007f9e0ff */
[----:B0-----:R-:W-:-:S05]  /*81300*/  IMAD.X R0, R81, 0x1, R5, P3 ;  /* 0x0000000151007824 */ /* 0x001fca00018e0605 */
[----:B------:R0:W-:Y:S04]  /*81310*/  STL [R1+0x3374], R0 ;  /* 0x0033740001007387 */ /* 0x0001e80000100800 */
[----:B------:R-:W-:Y:S04]  /*81320*/  STL [R1+0x49d4], R18 ;  /* 0x0049d41201007387 */ /* 0x000fe80000100800 */
[----:B------:R1:W-:Y:S04]  /*81330*/  STL [R1+0x49d0], R19 ;  /* 0x0049d01301007387 */ /* 0x0003e80000100800 */
[----:B------:R-:W-:Y:S04]  /*81340*/  STL [R1+0x44f0], R86 ;  /* 0x0044f05601007387 */ /* 0x000fe80000100800 */
[----:B------:R-:W-:Y:S01]  /*81350*/  STL [R1+0x44f4], R92 ;  /* 0x0044f45c01007387 */ /* 0x000fe20000100800 */
[----:B0-----:R-:W-:-:S05]  /*81360*/  IADD3 R0, P3, PT, R32, R90, RZ ;  /* 0x0000005a20007210 */ /* 0x001fca0007f7e0ff */
[----:B------:R0:W-:Y:S04]  /*81370*/  STL [R1+0x3834], R0 ;  /* 0x0038340001007387 */ /* 0x0001e80000100800 */
[----:B------:R-:W3:Y:S04]  /*81380*/  LDL.LU.64 R6, [R1+0x8] ;  /* 0x0000080001067983 */ /* 0x000ee80000300a00 */
[----:B-1----:R-:W4:Y:S01]  /*81390*/  LDL.LU.64 R18, [R1+0x10] ;  /* 0x0000100001127983 */ /* 0x002f220000300a00 */
[----:B0-----:R-:W-:-:S05]  /*813a0*/  IMAD.X R0, R33, 0x1, R5, P3 ;  /* 0x0000000121007824 */ /* 0x001fca00018e0605 */
[----:B------:R0:W-:Y:S04]  /*813b0*/  STL [R1+0x3818], R0 ;  /* 0x0038180001007387 */ /* 0x0001e80000100800 */
[----:B------:R-:W4:Y:S04]  /*813c0*/  LDL.LU.64 R26, [R1+0x18] ;  /* 0x00001800011a7983 */ /* 0x000f280000300a00 */
[----:B------:R-:W4:Y:S01]  /*813d0*/  LDL.LU.64 R16, [R1+0x20] ;  /* 0x0000200001107983 */ /* 0x000f220000300a00 */
[----:B------:R-:W-:-:S03]  /*813e0*/  IMAD.X R91, R21, 0x1, R5, P4 ;  /* 0x00000001155b7824 */ /* 0x000fc600020e0605 */
[----:B------:R-:W-:Y:S04]  /*813f0*/  STL [R1+0x49dc], R32 ;  /* 0x0049dc2001007387 */ /* 0x000fe80000100800 */
[----:B------:R-:W-:Y:S04]  /*81400*/  STL [R1+0x49d8], R33 ;  /* 0x0049d82101007387 */ /* 0x000fe80000100800 */
[----:B------:R-:W-:Y:S04]  /*81410*/  STL [R1+0x49e4], R20 ;  /* 0x0049e41401007387 */ /* 0x000fe80000100800 */
[----:B------:R1:W-:Y:S04]  /*81420*/  STL [R1+0x49e0], R21 ;  /* 0x0049e01501007387 */ /* 0x0003e80000100800 */
[----:B------:R-:W-:Y:S04]  /*81430*/  STL [R1+0x44f8], R91 ;  /* 0x0044f85b01007387 */ /* 0x000fe80000100800 */
[----:B------:R-:W4:Y:S01]  /*81440*/  LDL.LU.64 R24, [R1+0x28] ;  /* 0x0000280001187983 */ /* 0x000f220000300a00 */
[----:B0-----:R-:W-:-:S02]  /*81450*/  IADD3 R0, P3, PT, R34, R90, RZ ;  /* 0x0000005a22007210 */ /* 0x001fc40007f7e0ff */
[----:B------:R-:W-:Y:S01]  /*81460*/  IADD3 R89, P4, PT, R22, R90, RZ ;  /* 0x0000005a16597210 */ /* 0x000fe20007f9e0ff */
[----:B-1----:R-:W4:Y:S04]  /*81470*/  LDL.LU.64 R20, [R1+0x30] ;  /* 0x0000300001147983 */ /* 0x002f280000300a00 */
[----:B------:R0:W-:Y:S04]  /*81480*/  STL [R1+0x3808], R0 ;  /* 0x0038080001007387 */ /* 0x0001e80000100800 */
[----:B------:R-:W-:Y:S04]  /*81490*/  STL [R1+0x4500], R89 ;  /* 0x0045005901007387 */ /* 0x000fe80000100800 */
[----:B------:R-:W4:Y:S01]  /*814a0*/  LDL.LU.64 R14, [R1+0x38] ;  /* 0x00003800010e7983 */ /* 0x000f220000300a00 */
[----:B------:R-:W-:-:S03]  /*814b0*/  IMAD.X R88, R23, 0x1, R5, P4 ;  /* 0x0000000117587824 */ /* 0x000fc600020e0605 */
[----:B------:R-:W4:Y:S01]  /*814c0*/  LDL.LU.64 R12, [R1+0x70] ;  /* 0x00007000010c7983 */ /* 0x000f220000300a00 */
[----:B0-----:R-:W-:Y:S01]  /*814d0*/  IMAD.X R0, R35, 0x1, R5, P3 ;  /* 0x0000000123007824 */ /* 0x001fe200018e0605 */
[----:B------:R-:W-:-:S04]  /*814e0*/  IADD3 R10, P3, PT, R36, R90, RZ ;  /* 0x0000005a240a7210 */ /* 0x000fc80007f7e0ff */
[----:B------:R0:W-:Y:S04]  /*814f0*/  STL [R1+0x37f8], R0 ;  /* 0x0037f80001007387 */ /* 0x0001e80000100800 */
[----:B------:R-:W-:Y:S04]  /*81500*/  STL [R1+0x49ec], R34 ;  /* 0x0049ec2201007387 */ /* 0x000fe80000100800 */
[----:B------:R-:W-:Y:S04]  /*81510*/  STL [R1+0x49e8], R35 ;  /* 0x0049e82301007387 */ /* 0x000fe80000100800 */
[----:B------:R-:W-:Y:S04]  /*81520*/  STL [R1+0x4504], R88 ;  /* 0x0045045801007387 */ /* 0x000fe80000100800 */
[----:B------:R1:W-:Y:S04]  /*81530*/  STL [R1+0x37d8], R10 ;  /* 0x0037d80a01007387 */ /* 0x0003e80000100800 */
[----:B------:R-:W-:Y:S01]  /*81540*/  STL [R1+0x49f4], R36 ;  /* 0x0049f42401007387 */ /* 0x000fe20000100800 */
[----:B0-----:R-:W-:Y:S01]  /*81550*/  IMAD.X R0, R37, 0x1, R5, P3 ;  /* 0x0000000125007824 */ /* 0x001fe200018e0605 */
[----:B--2---:R-:W-:-:S05]  /*81560*/  IADD3 R4, P4, PT, R8, R90, RZ ;  /* 0x0000005a08047210 */ /* 0x004fca0007f9e0ff */
[----:B------:R-:W-:Y:S04]  /*81570*/  STL [R1+0x3378], R4 ;  /* 0x0033780401007387 */ /* 0x000fe80000100800 */
[----:B------:R-:W-:Y:S04]  /*81580*/  STL [R1+0x49f0], R37 ;  /* 0x0049f02501007387 */ /* 0x000fe80000100800 */
[----:B------:R0:W-:Y:S04]  /*81590*/  STL [R1+0x37c8], R0 ;  /* 0x0037c80001007387 */ /* 0x0001e80000100800 */
[----:B-1----:R-:W2:Y:S01]  /*815a0*/  LDL.LU.64 R10, [R1+0x78] ;  /* 0x00007800010a7983 */ /* 0x002ea20000300a00 */
[----:B0-----:R-:W-:-:S03]  /*815b0*/  IMAD.X R0, R9, 0x1, R5, P4 ;  /* 0x0000000109007824 */ /* 0x001fc600020e0605 */
[----:B------:R-:W2:Y:S04]  /*815c0*/  LDL.LU.64 R8, [R1+0x40] ;  /* 0x0000400001087983 */ /* 0x000ea80000300a00 */
[----:B------:R0:W-:Y:S01]  /*815d0*/  STL [R1+0x328c], R0 ;  /* 0x00328c0001007387 */ /* 0x0001e20000100800 */
[-C--:B---3--:R-:W-:Y:S02]  /*815e0*/  IADD3 R22, P3, PT, R6, R90.reuse, RZ ;  /* 0x0000005a06167210 */ /* 0x088fe40007f7e0ff */
[----:B----4-:R-:W-:-:S03]  /*815f0*/  IADD3 R4, P4, PT, R18, R90, RZ ;  /* 0x0000005a12047210 */ /* 0x010fc60007f9e0ff */
[----:B0-----:R-:W-:Y:S01]  /*81600*/  IMAD.X R0, R7, 0x1, R5, P3 ;  /* 0x0000000107007824 */ /* 0x001fe200018e0605 */
[----:B------:R-:W-:Y:S04]  /*81610*/  STL [R1+0x3470], R22 ;  /* 0x0034701601007387 */ /* 0x000fe80000100800 */
[----:B------:R-:W3:Y:S04]  /*81620*/  LDL.LU.64 R6, [R1+0x80] ;  /* 0x0000800001067983 */ /* 0x000ee80000300a00 */
[----:B------:R0:W-:Y:S04]  /*81630*/  STL [R1+0x3278], R4 ;  /* 0x0032780401007387 */ /* 0x0001e80000100800 */
[----:B------:R1:W-:Y:S01]  /*81640*/  STL [R1+0x3404], R0 ;  /* 0x0034040001007387 */ /* 0x0003e20000100800 */
[----:B0-----:R-:W-:-:S03]  /*81650*/  IADD3.X R4, PT, PT, R19, R5, RZ, P4, !PT ;  /* 0x0000000513047210 */ /* 0x001fc600027fe4ff */
[----:B------:R-:W4:Y:S01]  /*81660*/  LDL.LU.64 R18, [R1+0x48] ;  /* 0x0000480001127983 */ /* 0x000f220000300a00 */
[-C--:B-1----:R-:W-:Y:S02]  /*81670*/  IADD3 R0, P3, PT, R26, R90.reuse, RZ ;  /* 0x0000005a1a007210 */ /* 0x082fe40007f7e0ff */
[----:B------:R-:W-:Y:S01]  /*81680*/  IADD3 R22, P4, PT, R16, R90, RZ ;  /* 0x0000005a10167210 */ /* 0x000fe20007f9e0ff */
[----:B------:R0:W-:Y:S04]  /*81690*/  STL [R1+0x31f0], R4 ;  /* 0x0031f00401007387 */ /* 0x0001e80000100800 */
[----:B------:R1:W-:Y:S04]  /*816a0*/  STL [R1+0x320c], R0 ;  /* 0x00320c0001007387 */ /* 0x0003e80000100800 */
[----:B------:R1:W-:Y:S01]  /*816b0*/  STL [R1+0x3170], R22 ;  /* 0x0031701601007387 */ /* 0x0003e20000100800 */
[----:B0-----:R-:W-:-:S02]  /*816c0*/  IMAD.X R4, R27, 0x1, R5, P3 ;  /* 0x000000011b047824 */ /* 0x001fc400018e0605 */
[----:B-1----:R-:W-:Y:S02]  /*816d0*/  IMAD.X R0, R17, 0x1, R5, P4 ;  /* 0x0000000111007824 */ /* 0x002fe400020e0605 */
[----:B------:R-:W4:Y:S04]  /*816e0*/  LDL.LU.64 R16, [R1+0x88] ;  /* 0x0000880001107983 */ /* 0x000f280000300a00 */
[----:B------:R0:W-:Y:S04]  /*816f0*/  STL [R1+0x31f4], R4 ;  /* 0x0031f40401007387 */ /* 0x0001e80000100800 */
[----:B------:R-:W4:Y:S01]  /*81700*/  LDL.LU.64 R26, [R1+0x50] ;  /* 0x00005000011a7983 */ /* 0x000f220000300a00 */
[----:B------:R-:W-:-:S03]  /*81710*/  IADD3 R22, P3, PT, R24, R90, RZ ;  /* 0x0000005a18167210 */ /* 0x000fc60007f7e0ff */
[----:B------:R1:W-:Y:S01]  /*81720*/  STL [R1+0x30f8], R0 ;  /* 0x0030f80001007387 */ /* 0x0003e20000100800 */
[----:B0-----:R-:W-:-:S03]  /*81730*/  IADD3 R4, P4, PT, R20, R90, RZ ;  /* 0x0000005a14047210 */ /* 0x001fc60007f9e0ff */
[----:B------:R0:W-:Y:S01]  /*81740*/  STL [R1+0x31f8], R22 ;  /* 0x0031f81601007387 */ /* 0x0001e20000100800 */
[--C-:B-1----:R-:W-:Y:S02]  /*81750*/  IMAD.X R0, R25, 0x1, R5.reuse, P3 ;  /* 0x0000000119007824 */ /* 0x102fe400018e0605 */
[----:B------:R-:W-:Y:S01]  /*81760*/  IMAD.X R20, R21, 0x1, R5, P4 ;  /* 0x0000000115147824 */ /* 0x000fe200020e0605 */
[----:B------:R1:W-:Y:S04]  /*81770*/  STL [R1+0x2d74], R4 ;  /* 0x002d740401007387 */ /* 0x0003e80000100800 */
[----:B------:R1:W-:Y:S04]  /*81780*/  STL [R1+0x317c], R0 ;  /* 0x00317c0001007387 */ /* 0x0003e80000100800 */
[----:B------:R1:W-:Y:S04]  /*81790*/  STL [R1+0x2cfc], R20 ;  /* 0x002cfc1401007387 */ /* 0x0003e80000100800 */
[----:B0-----:R-:W4:Y:S01]  /*817a0*/  LDL.LU.64 R22, [R1+0x90] ;  /* 0x0000900001167983 */ /* 0x001f220000300a00 */
[----:B-1----:R-:W-:-:S02]  /*817b0*/  IADD3 R4, P3, PT, R14, R90, RZ ;  /* 0x0000005a0e047210 */ /* 0x002fc40007f7e0ff */
[----:B------:R-:W-:-:S03]  /*817c0*/  IADD3 R0, P4, PT, R12, R90, RZ ;  /* 0x0000005a0c007210 */ /* 0x000fc60007f9e0ff */
[----:B------:R0:W-:Y:S04]  /*817d0*/  STL [R1+0x31fc], R4 ;  /* 0x0031fc0401007387 */ /* 0x0001e80000100800 */
[----:B------:R-:W4:Y:S01]  /*817e0*/  LDL.LU.64 R20, [R1+0x98] ;  /* 0x0000980001147983 */ /* 0x000f220000300a00 */
[----:B------:R-:W-:-:S03]  /*817f0*/  IMAD.X R14, R15, 0x1, R5, P3 ;  /* 0x000000010f0e7824 */ /* 0x000fc600018e0605 */
[----:B------:R-:W-:Y:S04]  /*81800*/  STL [R1+0x2980], R0 ;  /* 0x0029800001007387 */ /* 0x000fe80000100800 */
[----:B------:R1:W-:Y:S01]  /*81810*/  STL [R1+0x3180], R14 ;  /* 0x0031800e01007387 */ /* 0x0003e20000100800 */
[----:B0-----:R-:W-:-:S03]  /*81820*/  IMAD.X R4, R13, 0x1, R5, P4 ;  /* 0x000000010d047824 */ /* 0x001fc600020e0605 */
[----:B-1----:R-:W4:Y:S04]  /*81830*/  LDL.LU.64 R14, [R1+0xa0] ;  /* 0x0000a000010e7983 */ /* 0x002f280000300a00 */
[----:B------:R-:W-:Y:S04]  /*81840*/  STL [R1+0x70], R4 ;  /* 0x0000700401007387 */ /* 0x000fe80000100800 */
[----:B------:R-:W4:Y:S01]  /*81850*/  LDL.LU.64 R12, [R1+0xa8] ;  /* 0x0000a800010c7983 */ /* 0x000f220000300a00 */
[----:B--2---:R-:W-:-:S05]  /*81860*/  IADD3 R0, P3, PT, R10, R90, RZ ;  /* 0x0000005a0a007210 */ /* 0x004fca0007f7e0ff */
[----:B------:R0:W-:Y:S01]  /*81870*/  STL [R1+0x3200], R0 ;  /* 0x0032000001007387 */ /* 0x0001e20000100800 */
[----:B------:R-:W-:Y:S01]  /*81880*/  IADD3 R84, P4, PT, R8, R90, RZ ;  /* 0x0000005a08547210 */ /* 0x000fe20007f9e0ff */
[----:B0-----:R-:W-:-:S04]  /*81890*/  IMAD.X R0, R11, 0x1, R5, P3 ;  /* 0x000000010b007824 */ /* 0x001fc800018e0605 */
[----:B------:R-:W-:Y:S01]  /*818a0*/  STL [R1+0x4508], R84 ;  /* 0x0045085401007387 */ /* 0x000fe20000100800 */
[----:B------:R-:W-:-:S03]  /*818b0*/  IMAD.X R82, R9, 0x1, R5, P4 ;  /* 0x0000000109527824 */ /* 0x000fc600020e0605 */
[----:B------:R-:W2:Y:S04]  /*818c0*/  LDL.LU.64 R24, [R1+0xb0] ;  /* 0x0000b00001187983 */ /* 0x000ea80000300a00 */
[----:B------:R3:W-:Y:S04]  /*818d0*/  STL [R1+0x3184], R0 ;  /* 0x0031840001007387 */ /* 0x0007e80000100800 */
[----:B------:R-:W2:Y:S04]  /*818e0*/  LDL.LU.64 R10, [R1+0xb8] ;  /* 0x0000b800010a7983 */ /* 0x000ea80000300a00 */
[----:B------:R-:W-:Y:S01]  /*818f0*/  STL [R1+0x450c], R82 ;  /* 0x00450c5201007387 */ /* 0x000fe20000100800 */
[----:B---3--:R-:W-:-:S02]  /*81900*/  IADD3 R0, P3, PT, R6, R90, RZ ;  /* 0x0000005a06007210 */ /* 0x008fc40007f7e0ff */
[----:B----4-:R-:W-:-:S05]  /*81910*/  IADD3 R91, P4, PT, R18, R90, RZ ;  /* 0x0000005a125b7210 */ /* 0x010fca0007f9e0ff */
[----:B------:R-:W-:Y:S04]  /*81920*/  STL [R1+0x4510], R91 ;  /* 0x0045105b01007387 */ /* 0x000fe80000100800 */
[----:B------:R0:W-:Y:S04]  /*81930*/  STL [R1+0x381c], R0 ;  /* 0x00381c0001007387 */ /* 0x0001e80000100800 */
[----:B------:R-:W3:Y:S01]  /*81940*/  LDL.LU.64 R8, [R1+0xc0] ;  /* 0x0000c00001087983 */ /* 0x000ee20000300a00 */
[--C-:B------:R-:W-:Y:S02]  /*81950*/  IMAD.X R87, R19, 0x1, R5.reuse, P4 ;  /* 0x0000000113577824 */ /* 0x100fe400020e0605 */
[----:B0-----:R-:W-:-:S02]  /*81960*/  IMAD.X R0, R7, 0x1, R5, P3 ;  /* 0x0000000107007824 */ /* 0x001fc400018e0605 */
[----:B------:R-:W4:Y:S04]  /*81970*/  LDL.LU.64 R6, [R1+0x250] ;  /* 0x0002500001067983 */ /* 0x000f280000300a00 */
[----:B------:R0:W-:Y:S01]  /*81980*/  STL [R1+0x380c], R0 ;  /* 0x00380c0001007387 */ /* 0x0001e20000100800 */
[----:B------:R-:W-:-:S03]  /*81990*/  IADD3 R86, P4, PT, R26, R90, RZ ;  /* 0x0000005a1a567210 */ /* 0x000fc60007f9e0ff */
[----:B------:R-:W-:Y:S04]  /*819a0*/  STL [R1+0x4514], R87 ;  /* 0x0045145701007387 */ /* 0x000fe80000100800 */
[----:B------:R-:W-:Y:S01]  /*819b0*/  STL [R1+0x451c], R86 ;  /* 0x00451c5601007387 */ /* 0x000fe20000100800 */
[----:B0-----:R-:W-:-:S05]  /*819c0*/  IADD3 R0, P3, PT, R16, R90, RZ ;  /* 0x0000005a10007210 */ /* 0x001fca0007f7e0ff */
[----:B------:R0:W-:Y:S04]  /*819d0*/  STL [R1+0x37e8], R0 ;  /* 0x0037e80001007387 */ /* 0x0001e80000100800 */
[----:B------:R-:W4:Y:S01]  /*819e0*/  LDL.LU.64 R18, [R1+0x258] ;  /* 0x0002580001127983 */ /* 0x000f220000300a00 */
[--C-:B------:R-:W-:Y:S02]  /*819f0*/  IMAD.X R92, R27, 0x1, R5.reuse, P4 ;  /* 0x000000011b5c7824 */ /* 0x100fe400020e0605 */
[----:B0-----:R-:W-:Y:S02]  /*81a00*/  IMAD.X R0, R17, 0x1, R5, P3 ;  /* 0x0000000111007824 */ /* 0x001fe400018e0605 */
[----:B------:R-:W4:Y:S04]  /*81a10*/  LDL.LU.64 R16, [R1+0x260] ;  /* 0x0002600001107983 */ /* 0x000f280000300a00 */
[----:B------:R0:W-:Y:S04]  /*81a20*/  STL [R1+0x37dc], R0 ;  /* 0x0037dc0001007387 */ /* 0x0001e80000100800 */
[----:B------:R-:W-:Y:S01]  /*81a30*/  STL [R1+0x4520], R92 ;  /* 0x0045205c01007387 */ /* 0x000fe20000100800 */
[----:B------:R-:W-:-:S02]  /*81a40*/  IADD3 R26, P4, PT, R20, R90, RZ ;  /* 0x0000005a141a7210 */ /* 0x000fc40007f9e0ff */
[----:B0-----:R-:W-:-:S05]  /*81a50*/  IADD3 R0, P3, PT, R22, R90, RZ ;  /* 0x0000005a16007210 */ /* 0x001fca0007f7e0ff */
[--C-:B------:R-:W-:Y:S01]  /*81a60*/  IMAD.X R4, R23, 0x1, R5.reuse, P3 ;  /* 0x0000000117047824 */ /* 0x100fe200018e0605 */
[----:B------:R0:W-:Y:S04]  /*81a70*/  STL [R1+0x37ac], R0 ;  /* 0x0037ac0001007387 */ /* 0x0001e80000100800 */
[----:B------:R1:W-:Y:S04]  /*81a80*/  STL [R1+0x3270], R26 ;  /* 0x0032701a01007387 */ /* 0x0003e80000100800 */
[----:B------:R-:W4:Y:S04]  /*81a90*/  LDL.LU.64 R22, [R1+0x268] ;  /* 0x0002680001167983 */ /* 0x000f280000300a00 */
[----:B------:R1:W-:Y:S01]  /*81aa0*/  STL [R1+0x379c], R4 ;  /* 0x00379c0401007387 */ /* 0x0003e20000100800 */
[----:B0-----:R-:W-:Y:S01]  /*81ab0*/  IMAD.X R0, R21, 0x1, R5, P4 ;  /* 0x0000000115007824 */ /* 0x001fe200020e0605 */
[----:B-1----:R-:W-:-:S02]  /*81ac0*/  IADD3 R26, P3, PT, R14, R90, RZ ;  /* 0x0000005a0e1a7210 */ /* 0x002fc40007f7e0ff */
[----:B------:R-:W4:Y:S04]  /*81ad0*/  LDL.LU.64 R20, [R1+0x58] ;  /* 0x0000580001147983 */ /* 0x000f280000300a00 */
[----:B------:R0:W-:Y:S01]  /*81ae0*/  STL [R1+0x3188], R0 ;  /* 0x0031880001007387 */ /* 0x0001e20000100800 */
[----:B------:R-:W-:-:S03]  /*81af0*/  IADD3 R4, P4, PT, R12, R90, RZ ;  /* 0x0000005a0c047210 */ /* 0x000fc60007f9e0ff */
[----:B------:R-:W-:Y:S01]  /*81b00*/  STL [R1+0x32fc], R26 ;  /* 0x0032fc1a01007387 */ /* 0x000fe20000100800 */
[----:B0-----:R-:W-:-:S03]  /*81b10*/  IMAD.X R0, R15, 0x1, R5, P3 ;  /* 0x000000010f007824 */ /* 0x001fc600018e0605 */
[----:B------:R-:W4:Y:S04]  /*81b20*/  LDL.LU.64 R14, [R1+0xc8] ;  /* 0x0000c800010e7983 */ /* 0x000f280000300a00 */
[----:B------:R0:W-:Y:S04]  /*81b30*/  STL [R1+0x3084], R4 ;  /* 0x0030840401007387 */ /* 0x0001e80000100800 */
[----:B------:R2:W-:Y:S01]  /*81b40*/  STL [R1+0x32f0], R0 ;  /* 0x0032f00001007387 */ /* 0x0005e20000100800 */
[----:B0-----:R-:W-:-:S03]  /*81b50*/  IMAD.X R4, R13, 0x1, R5, P4 ;  /* 0x000000010d047824 */ /* 0x001fc600020e0605 */
[----:B------:R-:W4:Y:S04]  /*81b60*/  LDL.LU.64 R12, [R1+0x60] ;  /* 0x00006000010c7983 */ /* 0x000f280000300a00 */
[----:B------:R0:W-:Y:S01]  /*81b70*/  STL [R1+0x2f80], R4 ;  /* 0x002f800401007387 */ /* 0x0001e20000100800 */
[-C--:B--2---:R-:W-:Y:S02]  /*81b80*/  IADD3 R0, P3, PT, R24, R90.reuse, RZ ;  /* 0x0000005a18007210 */ /* 0x084fe40007f7e0ff */
[----:B------:R-:W-:-:S03]  /*81b90*/  IADD3 R26, P4, PT, R10, R90, RZ ;  /* 0x0000005a0a1a7210 */ /* 0x000fc60007f9e0ff */
[--C-:B0-----:R-:W-:Y:S01]  /*81ba0*/  IMAD.X R4, R25, 0x1, R5.reuse, P3 ;  /* 0x0000000119047824 */ /* 0x101fe200018e0605 */
[----:B------:R0:W-:Y:S04]  /*81bb0*/  STL [R1+0x2ffc], R0 ;  /* 0x002ffc0001007387 */ /* 0x0001e80000100800 */
[----:B------:R1:W-:Y:S01]  /*81bc0*/  STL [R1+0x2e80], R26 ;  /* 0x002e801a01007387 */ /* 0x0003e20000100800 */
[----:B0-----:R-:W-:-:S03]  /*81bd0*/  IMAD.X R0, R11, 0x1, R5, P4 ;  /* 0x000000010b007824 */ /* 0x001fc600020e0605 */
[----:B------:R-:W2:Y:S04]  /*81be0*/  LDL.LU.64 R10, [R1+0xd0] ;  /* 0x0000d000010a7983 */ /* 0x000ea80000300a00 */
[----:B------:R-:W-:Y:S04]  /*81bf0*/  STL [R1+0x2f84], R4 ;  /* 0x002f840401007387 */ /* 0x000fe80000100800 */
[----:B-1----:R-:W2:Y:S04]  /*81c00*/  LDL.LU.64 R26, [R1+0x68] ;  /* 0x00006800011a7983 */ /* 0x002ea80000300a00 */
[----:B------:R0:W-:Y:S01]  /*81c10*/  STL [R1+0x2e04], R0 ;  /* 0x002e040001007387 */ /* 0x0001e20000100800 */
[----:B---3--:R-:W-:-:S05]  /*81c20*/  IADD3 R24, P3, PT, R8, R90, RZ ;  /* 0x0000005a08187210 */ /* 0x008fca0007f7e0ff */
[--C-:B0-----:R-:W-:Y:S01]  /*81c30*/  IMAD.X R0, R9, 0x1, R5.reuse, P3 ;  /* 0x0000000109007824 */ /* 0x101fe200018e0605 */
[-C--:B----4-:R-:W-:Y:S01]  /*81c40*/  IADD3 R4, P4, PT, R6, R90.reuse, RZ ;  /* 0x0000005a06047210 */ /* 0x090fe20007f9e0ff */
[----:B------:R-:W-:Y:S04]  /*81c50*/  STL [R1+0x3000], R24 ;  /* 0x0030001801007387 */ /* 0x000fe80000100800 */
[----:B------:R-:W-:Y:S01]  /*81c60*/  IMAD.X R6, R7, 0x1, R5, P4 ;  /* 0x0000000107067824 */ /* 0x000fe200020e0605 */
[----:B------:R0:W-:Y:S04]  /*81c70*/  STL [R1+0x298c], R4 ;  /* 0x00298c0401007387 */ /* 0x0001e80000100800 */
[----:B------:R-:W-:Y:S04]  /*81c80*/  STL [R1+0x2f88], R0 ;  /* 0x002f880001007387 */ /* 0x000fe80000100800 */
[----:B------:R1:W-:Y:S04]  /*81c90*/  STL [R1+0x250], R6 ;  /* 0x0002500601007387 */ /* 0x0003e80000100800 */
[----:B------:R-:W3:Y:S01]  /*81ca0*/  LDL.LU.64 R8, [R1+0xd8] ;  /* 0x0000d80001087983 */ /* 0x000ee20000300a00 */
[----:B0-----:R-:W-:-:S05]  /*81cb0*/  IADD3 R4, P3, PT, R18, R90, RZ ;  /* 0x0000005a12047210 */ /* 0x001fca0007f7e0ff */
[----:B------:R0:W-:Y:S04]  /*81cc0*/  STL [R1+0x3004], R4 ;  /* 0x0030040401007387 */ /* 0x0001e80000100800 */
[----:B-1----:R-:W4:Y:S01]  /*81cd0*/  LDL.LU.64 R6, [R1+0x270] ;  /* 0x0002700001067983 */ /* 0x002f220000300a00 */
[----:B------:R-:W-:Y:S01]  /*81ce0*/  IMAD.X R18, R19, 0x1, R5, P3 ;  /* 0x0000000113127824 */ /* 0x000fe200018e0605 */
[----:B------:R-:W-:-:S05]  /*81cf0*/  IADD3 R0, P4, PT, R16, R90, RZ ;  /* 0x0000005a10007210 */ /* 0x000fca0007f9e0ff */
[----:B0-----:R-:W-:Y:S01]  /*81d00*/  IMAD.X R4, R17, 0x1, R5, P4 ;  /* 0x0000000111047824 */ /* 0x001fe200020e0605 */
[----:B------:R-:W-:Y:S04]  /*81d10*/  STL [R1+0xc4], R0 ;  /* 0x0000c40001007387 */ /* 0x000fe80000100800 */
[----:B------:R0:W-:Y:S04]  /*81d20*/  STL [R1+0x2f8c], R18 ;  /* 0x002f8c1201007387 */ /* 0x0001e80000100800 */
[----:B0-----:R-:W4:Y:S01]  /*81d30*/  LDL.LU.64 R18, [R1+0x278] ;  /* 0x0002780001127983 */ /* 0x001f220000300a00 */
[----:B------:R-:W-:-:S03]  /*81d40*/  IADD3 R0, P3, PT, R22, R90, RZ ;  /* 0x0000005a16007210 */ /* 0x000fc60007f7e0ff */
[----:B------:R-:W-:Y:S04]  /*81d50*/  STL [R1+0x84], R4 ;  /* 0x0000840401007387 */ /* 0x000fe80000100800 */
[----:B------:R-:W4:Y:S04]  /*81d60*/  LDL.LU.64 R16, [R1+0x280] ;  /* 0x0002800001107983 */ /* 0x000f280000300a00 */
[----:B------:R0:W-:Y:S01]  /*81d70*/  STL [R1+0x3008], R0 ;  /* 0x0030080001007387 */ /* 0x0001e20000100800 */
[----:B------:R-:W-:Y:S01]  /*81d80*/  IADD3 R84, P4, PT, R20, R90, RZ ;  /* 0x0000005a14547210 */ /* 0x000fe20007f9e0ff */
[----:B0-----:R-:W-:-:S04]  /*81d90*/  IMAD.X R0, R23, 0x1, R5, P3 ;  /* 0x0000000117007824 */ /* 0x001fc800018e0605 */
[----:B------:R-:W-:Y:S01]  /*81da0*/  STL [R1+0x4524], R84 ;  /* 0x0045245401007387 */ /* 0x000fe20000100800 */
[----:B------:R-:W-:-:S03]  /*81db0*/  IMAD.X R82, R21, 0x1, R5, P4 ;  /* 0x0000000115527824 */ /* 0x000fc600020e0605 */
[----:B------:R-:W4:Y:S04]  /*81dc0*/  LDL.LU.64 R24, [R1+0x288] ;  /* 0x0002880001187983 */ /* 0x000f280000300a00 */
[----:B------:R0:W-:Y:S04]  /*81dd0*/  STL [R1+0x2ff0], R0 ;  /* 0x002ff00001007387 */ /* 0x0001e80000100800 */
[----:B------:R-:W4:Y:S04]  /*81de0*/  LDL.LU.64 R22, [R1+0x290] ;  /* 0x0002900001167983 */ /* 0x000f280000300a00 */
[----:B------:R-:W-:Y:S01]  /*81df0*/  STL [R1+0x452c], R82 ;  /* 0x00452c5201007387 */ /* 0x000fe20000100800 */
[----:B0-----:R-:W-:-:S02]  /*81e00*/  IADD3 R0, P3, PT, R14, R90, RZ ;  /* 0x0000005a0e007210 */ /* 0x001fc40007f7e0ff */
[----:B------:R-:W-:-:S05]  /*81e10*/  IADD3 R89, P4, PT, R12, R90, RZ ;  /* 0x0000005a0c597210 */ /* 0x000fca0007f9e0ff */
[----:B------:R-:W-:Y:S04]  /*81e20*/  STL [R1+0x4530], R89 ;  /* 0x0045305901007387 */ /* 0x000fe80000100800 */
[----:B------:R0:W-:Y:S04]  /*81e30*/  STL [R1+0x3810], R0 ;  /* 0x0038100001007387 */ /* 0x0001e80000100800 */
[----:B------:R-:W4:Y:S01]  /*81e40*/  LDL.LU.64 R20, [R1+0x298] ;  /* 0x0002980001147983 */ /* 0x000f220000300a00 */
[----:B------:R-:W-:Y:S01]  /*81e50*/  IADD3.X R88, PT, PT, R13, R5, RZ, P4, !PT ;  /* 0x000000050d587210 */ /* 0x000fe200027fe4ff */
[----:B0-----:R-:W-:-:S02]  /*81e60*/  IMAD.X R0, R15, 0x1, R5, P3 ;  /* 0x000000010f007824 */ /* 0x001fc400018e0605 */
[----:B------:R-:W4:Y:S04]  /*81e70*/  LDL.LU.64 R14, [R1+0x2a0] ;  /* 0x0002a000010e7983 */ /* 0x000f280000300a00 */
[----:B------:R2:W-:Y:S04]  /*81e80*/  STL [R1+0x37fc], R0 ;  /* 0x0037fc0001007387 */ /* 0x0005e80000100800 */
[----:B------:R-:W-:Y:S01]  /*81e90*/  STL [R1+0x4534], R88 ;  /* 0x0045345801007387 */ /* 0x000fe20000100800 */
[-C--:B--2---:R-:W-:Y:S02]  /*81ea0*/  IADD3 R0, P3, PT, R10, R90.reuse, RZ ;  /* 0x0000005a0a007210 */ /* 0x084fe40007f7e0ff */
[----:B------:R-:W-:-:S05]  /*81eb0*/  IADD3 R85, P4, PT, R26, R90, RZ ;  /* 0x0000005a1a557210 */ /* 0x000fca0007f9e0ff */
[----:B------:R-:W-:Y:S04]  /*81ec0*/  STL [R1+0x4538], R85 ;  /* 0x0045385501007387 */ /* 0x000fe80000100800 */
[----:B------:R0:W-:Y:S04]  /*81ed0*/  STL [R1+0x37cc], R0 ;  /* 0x0037cc0001007387 */ /* 0x0001e80000100800 */
[----:B------:R-:W2:Y:S01]  /*81ee0*/  LDL.LU.64 R12, [R1+0x2a8] ;  /* 0x0002a800010c7983 */ /* 0x000ea20000300a00 */
[--C-:B------:R-:W-:Y:S02]  /*81ef0*/  IMAD.X R86, R27, 0x1, R5.reuse, P4 ;  /* 0x000000011b567824 */ /* 0x100fe400020e0605 */
[----:B0-----:R-:W-:-:S02]  /*81f00*/  IMAD.X R0, R11, 0x1, R5, P3 ;  /* 0x000000010b007824 */ /* 0x001fc400018e0605 */
[----:B------:R-:W2:Y:S04]  /*81f10*/  LDL.LU.64 R10, [R1+0x2b0] ;  /* 0x0002b000010a7983 */ /* 0x000ea80000300a00 */
[----:B------:R4:W-:Y:S04]  /*81f20*/  STL [R1+0x37bc], R0 ;  /* 0x0037bc0001007387 */ /* 0x0009e80000100800 */
[----:B------:R-:W-:Y:S01]  /*81f30*/  STL [R1+0x453c], R86 ;  /* 0x00453c5601007387 */ /* 0x000fe20000100800 */
[----:B---3--:R-:W-:-:S05]  /*81f40*/  IADD3 R26, P3, PT, R8, R90, RZ ;  /* 0x0000005a081a7210 */ /* 0x008fca0007f7e0ff */
[----:B------:R-:W-:Y:S01]  /*81f50*/  IMAD.X R4, R9, 0x1, R5, P3 ;  /* 0x0000000109047824 */ /* 0x000fe200018e0605 */
[----:B------:R-:W-:Y:S04]  /*81f60*/  STL [R1+0x3780], R26 ;  /* 0x0037801a01007387 */ /* 0x000fe80000100800 */
[----:B------:R-:W3:Y:S01]  /*81f70*/  LDL.LU.64 R8, [R1+0x2b8] ;  /* 0x0002b80001087983 */ /* 0x000ee20000300a00 */
[----:B----4-:R-:W-:-:S05]  /*81f80*/  IADD3 R0, P4, PT, R6, R90, RZ ;  /* 0x0000005a06007210 */ /* 0x010fca0007f9e0ff */
[----:B------:R0:W-:Y:S04]  /*81f90*/  STL [R1+0x2f0c], R0 ;  /* 0x002f0c0001007387 */ /* 0x0001e80000100800 */
[----:B------:R1:W-:Y:S01]  /*81fa0*/  STL [R1+0x3770], R4 ;  /* 0x0037700401007387 */ /* 0x0003e20000100800 */
[----:B0-----:R-:W-:-:S03]  /*81fb0*/  IMAD.X R0, R7, 0x1, R5, P4 ;  /* 0x0000000107007824 */ /* 0x001fc600020e0605 */
[----:B------:R-:W4:Y:S04]  /*81fc0*/  LDL.LU.64 R6, [R1+0xe0] ;  /* 0x0000e00001067983 */ /* 0x000f280000300a00 */
[----:B------:R0:W-:Y:S01]  /*81fd0*/  STL [R1+0x2ef8], R0 ;  /* 0x002ef80001007387 */ /* 0x0001e20000100800 */
[-C--:B------:R-:W-:Y:S02]  /*81fe0*/  IADD3 R26, P3, PT, R18, R90.reuse, RZ ;  /* 0x0000005a121a7210 */ /* 0x080fe40007f7e0ff */
[----:B-1----:R-:W-:-:S03]  /*81ff0*/  IADD3 R4, P4, PT, R16, R90, RZ ;  /* 0x0000005a10047210 */ /* 0x002fc60007f9e0ff */
[--C-:B0-----:R-:W-:Y:S01]  /*82000*/  IMAD.X R0, R19, 0x1, R5.reuse, P3 ;  /* 0x0000000113007824 */ /* 0x101fe200018e0605 */
[----:B------:R-:W-:Y:S04]  /*82010*/  STL [R1+0x3204], R26 ;  /* 0x0032041a01007387 */ /* 0x000fe80000100800 */
[----:B------:R-:W4:Y:S04]  /*82020*/  LDL.LU.64 R18, [R1+0xe8] ;  /* 0x0000e80001127983 */ /* 0x000f280000300a00 */
[----:B------:R0:W-:Y:S04]  /*82030*/  STL [R1+0x2e84], R4 ;  /* 0x002e840401007387 */ /* 0x0001e80000100800 */
[----:B------:R1:W-:Y:S01]  /*82040*/  STL [R1+0x318c], R0 ;  /* 0x00318c0001007387 */ /* 0x0003e20000100800 */
[----:B0-----:R-:W-:Y:S01]  /*82050*/  IMAD.X R4, R17, 0x1, R5, P4 ;  /* 0x0000000111047824 */ /* 0x001fe200020e0605 */
[----:B-1----:R-:W-:-:S02]  /*82060*/  IADD3 R0, P3, PT, R24, R90, RZ ;  /* 0x0000005a18007210 */ /* 0x002fc40007f7e0ff */
[----:B------:R-:W4:Y:S01]  /*82070*/  LDL.LU.64 R16, [R1+0xf0] ;  /* 0x0000f00001107983 */ /* 0x000f220000300a00 */
[----:B------:R-:W-:-:S03]  /*82080*/  IADD3 R26, P4, PT, R22, R90, RZ ;  /* 0x0000005a161a7210 */ /* 0x000fc60007f9e0ff */
[----:B------:R0:W-:Y:S04]  /*82090*/  STL [R1+0x284], R4 ;  /* 0x0002840401007387 */ /* 0x0001e80000100800 */
[----:B------:R1:W-:Y:S04]  /*820a0*/  STL [R1+0x2e0c], R0 ;  /* 0x002e0c0001007387 */ /* 0x0003e80000100800 */
[----:B------:R-:W-:Y:S01]  /*820b0*/  STL [R1+0x280], R26 ;  /* 0x0002801a01007387 */ /* 0x000fe20000100800 */
[--C-:B0-----:R-:W-:Y:S02]  /*820c0*/  IMAD.X R4, R25, 0x1, R5.reuse, P3 ;  /* 0x0000000119047824 */ /* 0x101fe400018e0605 */
[----:B-1----:R-:W-:-:S03]  /*820d0*/  IMAD.X R0, R23, 0x1, R5, P4 ;  /* 0x0000000117007824 */ /* 0x002fc600020e0605 */
[----:B------:R-:W-:Y:S04]  /*820e0*/  STL [R1+0x288], R4 ;  /* 0x0002880401007387 */ /* 0x000fe80000100800 */
[----:B------:R0:W-:Y:S01]  /*820f0*/  STL [R1+0x26c], R0 ;  /* 0x00026c0001007387 */ /* 0x0001e20000100800 */
[----:B------:R-:W-:-:S05]  /*82100*/  IADD3 R22, P3, PT, R20, R90, RZ ;  /* 0x0000005a14167210 */ /* 0x000fca0007f7e0ff */
[----:B0-----:R-:W-:Y:S01]  /*82110*/  IMAD.X R0, R21, 0x1, R5, P3 ;  /* 0x0000000115007824 */ /* 0x001fe200018e0605 */
[----:B------:R-:W-:Y:S04]  /*82120*/  STL [R1+0x2e70], R22 ;  /* 0x002e701601007387 */ /* 0x000fe80000100800 */
[----:B------:R-:W4:Y:S01]  /*82130*/  LDL.LU.64 R20, [R1+0xf8] ;  /* 0x0000f80001147983 */ /* 0x000f220000300a00 */
[----:B------:R-:W-:-:S05]  /*82140*/  IADD3 R4, P4, PT, R14, R90, RZ ;  /* 0x0000005a0e047210 */ /* 0x000fca0007f9e0ff */
[----:B------:R2:W-:Y:S04]  /*82150*/  STL [R1+0x258], R4 ;  /* 0x0002580401007387 */ /* 0x0005e80000100800 */
[----:B------:R-:W4:Y:S01]  /*82160*/  LDL.LU.64 R26, [R1+0x100] ;  /* 0x00010000011a7983 */ /* 0x000f220000300a00 */
[----:B------:R-:W-:-:S03]  /*82170*/  IMAD.X R14, R15, 0x1, R5, P4 ;  /* 0x000000010f0e7824 */ /* 0x000fc600020e0605 */
[----:B------:R0:W-:Y:S04]  /*82180*/  STL [R1+0x298], R0 ;  /* 0x0002980001007387 */ /* 0x0001e80000100800 */
[----:B------:R-:W-:Y:S01]  /*82190*/  STL [R1+0xc0], R14 ;  /* 0x0000c00e01007387 */ /* 0x000fe20000100800 */
[----:B--2---:R-:W-:-:S05]  /*821a0*/  IADD3 R4, P3, PT, R12, R90, RZ ;  /* 0x0000005a0c047210 */ /* 0x004fca0007f7e0ff */
[----:B------:R-:W-:Y:S01]  /*821b0*/  IMAD.X R12, R13, 0x1, R5, P3 ;  /* 0x000000010d0c7824 */ /* 0x000fe200018e0605 */
[----:B------:R1:W-:Y:S01]  /*821c0*/  STL [R1+0x2e74], R4 ;  /* 0x002e740401007387 */ /* 0x0003e20000100800 */
[----:B0-----:R-:W-:-:S05]  /*821d0*/  IADD3 R0, P4, PT, R10, R90, RZ ;  /* 0x0000005a0a007210 */ /* 0x001fca0007f9e0ff */
[----:B-1----:R-:W-:Y:S01]  /*821e0*/  IMAD.X R4, R11, 0x1, R5, P4 ;  /* 0x000000010b047824 */ /* 0x002fe200020e0605 */
[----:B------:R-:W-:Y:S04]  /*821f0*/  STL [R1+0x54], R0 ;  /* 0x0000540001007387 */ /* 0x000fe80000100800 */
[----:B------:R0:W-:Y:S04]  /*82200*/  STL [R1+0x2a8], R12 ;  /* 0x0002a80c01007387 */ /* 0x0001e80000100800 */
[----:B------:R-:W2:Y:S04]  /*82210*/  LDL.LU.64 R24, [R1+0x108] ;  /* 0x0001080001187983 */ /* 0x000ea80000300a00 */
[----:B------:R-:W-:Y:S04]  /*82220*/  STL [R1+0x50], R4 ;  /* 0x0000500401007387 */ /* 0x000fe80000100800 */
[----:B0-----:R-:W2:Y:S01]  /*82230*/  LDL.LU.64 R12, [R1+0x2c0] ;  /* 0x0002c000010c7983 */ /* 0x001ea20000300a00 */
[----:B---3--:R-:W-:-:S05]  /*82240*/  IADD3 R0, P3, PT, R8, R90, RZ ;  /* 0x0000005a08007210 */ /* 0x008fca0007f7e0ff */
[----:B------:R0:W-:Y:S01]  /*82250*/  STL [R1+0x2e78], R0 ;  /* 0x002e780001007387 */ /* 0x0001e20000100800 */
[----:B----4-:R-:W-:-:S05]  /*82260*/  IADD3 R91, P4, PT, R6, R90, RZ ;  /* 0x0000005a065b7210 */ /* 0x010fca0007f9e0ff */
[----:B------:R-:W-:Y:S04]  /*82270*/  STL [R1+0x4540], R91 ;  /* 0x0045405b01007387 */ /* 0x000fe80000100800 */
[----:B------:R-:W3:Y:S01]  /*82280*/  LDL.LU.64 R10, [R1+0x2c8] ;  /* 0x0002c800010a7983 */ /* 0x000ee20000300a00 */
[--C-:B0-----:R-:W-:Y:S02]  /*82290*/  IMAD.X R0, R9, 0x1, R5.reuse, P3 ;  /* 0x0000000109007824 */ /* 0x101fe400018e0605 */
[----:B------:R-:W-:-:S03]  /*822a0*/  IMAD.X R87, R7, 0x1, R5, P4 ;  /* 0x0000000107577824 */ /* 0x000fc600020e0605 */
[----:B------:R0:W-:Y:S04]  /*822b0*/  STL [R1+0x2b8], R0 ;  /* 0x0002b80001007387 */ /* 0x0001e80000100800 */
[----:B------:R-:W4:Y:S04]  /*822c0*/  LDL.LU.64 R6, [R1+0x2d0] ;  /* 0x0002d00001067983 */ /* 0x000f280000300a00 */
[----:B------:R-:W-:Y:S04]  /*822d0*/  STL [R1+0x4544], R87 ;  /* 0x0045445701007387 */ /* 0x000fe80000100800 */
[----:B------:R-:W-:Y:S04]  /*822e0*/  STL [R1+0x46c0], R87 ;  /* 0x0046c05701007387 */ /* 0x000fe80000100800 */
[----:B------:R-:W4:Y:S04]  /*822f0*/  LDL.LU.64 R14, [R1+0x2d8] ;  /* 0x0002d800010e7983 */ /* 0x000f280000300a00 */
[----:B------:R-:W4:Y:S01]  /*82300*/  LDL.LU.64 R8, [R1+0x2e0] ;  /* 0x0002e00001087983 */ /* 0x000f220000300a00 */
[----:B0-----:R-:W-:-:S02]  /*82310*/  IADD3 R0, P3, PT, R18, R90, RZ ;  /* 0x0000005a12007210 */ /* 0x001fc40007f7e0ff */
[----:B------:R-:W-:-:S03]  /*82320*/  IADD3 R83, P4, PT, R16, R90, RZ ;  /* 0x0000005a10537210 */ /* 0x000fc60007f9e0ff */
[----:B------:R0:W-:Y:S04]  /*82330*/  STL [R1+0x3800], R0 ;  /* 0x0038000001007387 */ /* 0x0001e80000100800 */
[----:B------:R-:W-:Y:S04]  /*82340*/  STL [R1+0x4548], R83 ;  /* 0x0045485301007387 */ /* 0x000fe80000100800 */
[----:B------:R-:W-:Y:S01]  /*82350*/  STL [R1+0x46cc], R83 ;  /* 0x0046cc5301007387 */ /* 0x000fe20000100800 */
[--C-:B------:R-:W-:Y:S02]  /*82360*/  IMAD.X R82, R17, 0x1, R5.reuse, P4 ;  /* 0x0000000111527824 */ /* 0x100fe400020e0605 */
[----:B0-----:R-:W-:-:S02]  /*82370*/  IMAD.X R0, R19, 0x1, R5, P3 ;  /* 0x0000000113007824 */ /* 0x001fc400018e0605 */
[----:B------:R-:W4:Y:S04]  /*82380*/  LDL.LU.64 R18, [R1+0x2e8] ;  /* 0x0002e80001127983 */ /* 0x000f280000300a00 */
[----:B------:R0:W-:Y:S04]  /*82390*/  STL [R1+0x37ec], R0 ;  /* 0x0037ec0001007387 */ /* 0x0001e80000100800 */
[----:B------:R-:W4:Y:S04]  /*823a0*/  LDL.LU.64 R16, [R1+0x2f0] ;  /* 0x0002f00001107983 */ /* 0x000f280000300a00 */
[----:B------:R-:W-:Y:S04]  /*823b0*/  STL [R1+0x454c], R82 ;  /* 0x00454c5201007387 */ /* 0x000fe80000100800 */
[----:B------:R-:W-:Y:S01]  /*823c0*/  STL [R1+0x46d0], R82 ;  /* 0x0046d05201007387 */ /* 0x000fe20000100800 */
[----:B0-----:R-:W-:-:S02]  /*823d0*/  IADD3 R0, P3, PT, R20, R90, RZ ;  /* 0x0000005a14007210 */ /* 0x001fc40007f7e0ff */
[----:B------:R-:W-:-:S05]  /*823e0*/  IADD3 R92, P4, PT, R26, R90, RZ ;  /* 0x0000005a1a5c7210 */ /* 0x000fca0007f9e0ff */
[----:B------:R-:W-:Y:S04]  /*823f0*/  STL [R1+0x4550], R92 ;  /* 0x0045505c01007387 */ /* 0x000fe80000100800 */
[----:B------:R0:W-:Y:S04]  /*82400*/  STL [R1+0x37b0], R0 ;  /* 0x0037b00001007387 */ /* 0x0001e80000100800 */
[----:B------:R-:W-:Y:S04]  /*82410*/  STL [R1+0x46d4], R92 ;  /* 0x0046d45c01007387 */ /* 0x000fe80000100800 */
[----:B------:R-:W4:Y:S01]  /*82420*/  LDL.LU.64 R22, [R1+0x2f8] ;  /* 0x0002f80001167983 */ /* 0x000f220000300a00 */
[----:B------:R-:W-:-:S02]  /*82430*/  IMAD.X R84, R27, 0x1, R5, P4 ;  /* 0x000000011b547824 */ /* 0x000fc400020e0605 */
[----:B0-----:R-:W-:Y:S02]  /*82440*/  IMAD.X R0, R21, 0x1, R5, P3 ;  /* 0x0000000115007824 */ /* 0x001fe400018e0605 */
[----:B------:R-:W4:Y:S04]  /*82450*/  LDL.LU.64 R20, [R1+0x300] ;  /* 0x0003000001147983 */ /* 0x000f280000300a00 */
[----:B------:R2:W-:Y:S04]  /*82460*/  STL [R1+0x37a0], R0 ;  /* 0x0037a00001007387 */ /* 0x0005e80000100800 */
[----:B------:R-:W-:Y:S01]  /*82470*/  STL [R1+0x4558], R84 ;  /* 0x0045585401007387 */ /* 0x000fe20000100800 */
[----:B--2---:R-:W-:-:S05]  /*82480*/  IADD3 R0, P3, PT, R24, R90, RZ ;  /* 0x0000005a18007210 */ /* 0x004fca0007f7e0ff */
[--C-:B------:R-:W-:Y:S01]  /*82490*/  IMAD.X R4, R25, 0x1, R5.reuse, P3 ;  /* 0x0000000119047824 */ /* 0x100fe200018e0605 */
[----:B------:R-:W-:Y:S01]  /*824a0*/  IADD3 R26, P4, PT, R12, R90, RZ ;  /* 0x0000005a0c1a7210 */ /* 0x000fe20007f9e0ff */
[----:B------:R0:W-:Y:S04]  /*824b0*/  STL [R1+0x3760], R0 ;  /* 0x0037600001007387 */ /* 0x0001e80000100800 */
[----:B------:R-:W-:Y:S01]  /*824c0*/  STL [R1+0x2df8], R26 ;  /* 0x002df81a01007387 */ /* 0x000fe20000100800 */
[----:B0-----:R-:W-:-:S03]  /*824d0*/  IMAD.X R0, R13, 0x1, R5, P4 ;  /* 0x000000010d007824 */ /* 0x001fc600020e0605 */
[----:B------:R-:W2:Y:S04]  /*824e0*/  LDL.LU.64 R12, [R1+0x308] ;  /* 0x00030800010c7983 */ /* 0x000ea80000300a00 */
[----:B------:R0:W-:Y:S04]  /*824f0*/  STL [R1+0x3758], R4 ;  /* 0x0037580401007387 */ /* 0x0001e80000100800 */
[----:B------:R4:W-:Y:S01]  /*82500*/  STL [R1+0x2d78], R0 ;  /* 0x002d780001007387 */ /* 0x0009e20000100800 */
[----:B---3--:R-:W-:-:S05]  /*82510*/  IADD3 R24, P3, PT, R10, R90, RZ ;  /* 0x0000005a0a187210 */ /* 0x008fca0007f7e0ff */
[----:B0-----:R-:W-:Y:S01]  /*82520*/  IMAD.X R4, R11, 0x1, R5, P3 ;  /* 0x000000010b047824 */ /* 0x001fe200018e0605 */
[----:B------:R-:W-:Y:S04]  /*82530*/  STL [R1+0x3088], R24 ;  /* 0x0030881801007387 */ /* 0x000fe80000100800 */
[----:B------:R-:W3:Y:S01]  /*82540*/  LDL.LU.64 R10, [R1+0x110] ;  /* 0x00011000010a7983 */ /* 0x000ee20000300a00 */
[----:B----4-:R-:W-:-:S05]  /*82550*/  IADD3 R0, P4, PT, R6, R90, RZ ;  /* 0x0000005a06007210 */ /* 0x010fca0007f9e0ff */
[----:B------:R0:W-:Y:S04]  /*82560*/  STL [R1+0x2d00], R0 ;  /* 0x002d000001007387 */ /* 0x0001e80000100800 */
[----:B------:R1:W-:Y:S01]  /*82570*/  STL [R1+0x300c], R4 ;  /* 0x00300c0401007387 */ /* 0x0003e20000100800 */
[----:B0-----:R-:W-:-:S03]  /*82580*/  IMAD.X R0, R7, 0x1, R5, P4 ;  /* 0x0000000107007824 */ /* 0x001fc600020e0605 */
[----:B------:R-:W4:Y:S04]  /*82590*/  LDL.LU.64 R6, [R1+0x118] ;  /* 0x0001180001067983 */ /* 0x000f280000300a00 */
[----:B------:R-:W4:Y:S01]  /*825a0*/  LDL.LU.64 R26, [R1+0x120] ;  /* 0x00012000011a7983 */ /* 0x000f220000300a00 */
[----:B-1----:R-:W-:-:S03]  /*825b0*/  IADD3 R4, P3, PT, R14, R90, RZ ;  /* 0x0000005a0e047210 */ /* 0x002fc60007f7e0ff */
[----:B------:R0:W-:Y:S02]  /*825c0*/  STL [R1+0x2d0], R0 ;  /* 0x0002d00001007387 */ /* 0x0001e40000100800 */
[----:B------:R-:W-:Y:S02]  /*825d0*/  IMAD.X R14, R15, 0x1, R5, P3 ;  /* 0x000000010f0e7824 */ /* 0x000fe400018e0605 */
[----:B------:R1:W-:Y:S01]  /*825e0*/  STL [R1+0x2c80], R4 ;  /* 0x002c800401007387 */ /* 0x0003e20000100800 */
[----:B0-----:R-:W-:-:S05]  /*825f0*/  IADD3 R0, P4, PT, R8, R90, RZ ;  /* 0x0000005a08007210 */ /* 0x001fca0007f9e0ff */
[----:B------:R-:W-:Y:S01]  /*82600*/  STL [R1+0x268], R0 ;  /* 0x0002680001007387 */ /* 0x000fe20000100800 */
[----:B-1----:R-:W-:-:S03]  /*82610*/  IMAD.X R4, R9, 0x1, R5, P4 ;  /* 0x0000000109047824 */ /* 0x002fc600020e0605 */
[----:B------:R0:W-:Y:S04]  /*82620*/  STL [R1+0x2c70], R14 ;  /* 0x002c700e01007387 */ /* 0x0001e80000100800 */
[----:B0-----:R-:W4:Y:S04]  /*82630*/  LDL.LU.64 R14, [R1+0x128] ;  /* 0x00012800010e7983 */ /* 0x001f280000300a00 */
[----:B------:R-:W-:Y:S01]  /*82640*/  STL [R1+0x25c], R4 ;  /* 0x00025c0401007387 */ /* 0x000fe20000100800 */
[----:B------:R-:W-:-:S03]  /*82650*/  IADD3 R0, P3, PT, R18, R90, RZ ;  /* 0x0000005a12007210 */ /* 0x000fc60007f7e0ff */
[----:B------:R-:W4:Y:S04]  /*82660*/  LDL.LU.64 R8, [R1+0x310] ;  /* 0x0003100001087983 */ /* 0x000f280000300a00 */
[----:B------:R0:W-:Y:S01]  /*82670*/  STL [R1+0x2c84], R0 ;  /* 0x002c840001007387 */ /* 0x0001e20000100800 */
[----:B------:R-:W-:Y:S01]  /*82680*/  IMAD.X R18, R19, 0x1, R5, P3 ;  /* 0x0000000113127824 */ /* 0x000fe200018e0605 */
[----:B0-----:R-:W-:-:S04]  /*82690*/  IADD3 R0, P4, PT, R16, R90, RZ ;  /* 0x0000005a10007210 */ /* 0x001fc80007f9e0ff */
[----:B------:R-:W-:Y:S01]  /*826a0*/  IADD3.X R4, PT, PT, R17, R5, RZ, P4, !PT ;  /* 0x0000000511047210 */ /* 0x000fe200027fe4ff */
[----:B------:R0:W-:Y:S04]  /*826b0*/  STL [R1+0xb4], R0 ;  /* 0x0000b40001007387 */ /* 0x0001e80000100800 */
[----:B------:R1:W-:Y:S01]  /*826c0*/  STL [R1+0x2c74], R18 ;  /* 0x002c741201007387 */ /* 0x0003e20000100800 */
[----:B0-----:R-:W-:-:S03]  /*826d0*/  IADD3 R0, P3, PT, R22, R90, RZ ;  /* 0x0000005a16007210 */ /* 0x001fc60007f7e0ff */
[----:B-1----:R-:W4:Y:S04]  /*826e0*/  LDL.LU.64 R18, [R1+0x318] ;  /* 0x0003180001127983 */ /* 0x002f280000300a00 */
[----:B------:R-:W-:Y:S04]  /*826f0*/  STL [R1+0xb0], R4 ;  /* 0x0000b00401007387 */ /* 0x000fe80000100800 */
[----:B------:R-:W4:Y:S04]  /*82700*/  LDL.LU.64 R16, [R1+0x320] ;  /* 0x0003200001107983 */ /* 0x000f280000300a00 */
[----:B------:R0:W-:Y:S01]  /*82710*/  STL [R1+0x2c88], R0 ;  /* 0x002c880001007387 */ /* 0x0001e20000100800 */
[----:B------:R-:W-:Y:S01]  /*82720*/  IMAD.X R22, R23, 0x1, R5, P3 ;  /* 0x0000000117167824 */ /* 0x000fe200018e0605 */
[----:B0-----:R-:W-:-:S05]  /*82730*/  IADD3 R0, P4, PT, R20, R90, RZ ;  /* 0x0000005a14007210 */ /* 0x001fca0007f9e0ff */
[----:B------:R-:W-:Y:S01]  /*82740*/  IMAD.X R4, R21, 0x1, R5, P4 ;  /* 0x0000000115047824 */ /* 0x000fe200020e0605 */
[----:B------:R-:W-:Y:S04]  /*82750*/  STL [R1+0x34], R0 ;  /* 0x0000340001007387 */ /* 0x000fe80000100800 */
[----:B------:R0:W-:Y:S04]  /*82760*/  STL [R1+0x2f8], R22 ;  /* 0x0002f81601007387 */ /* 0x0001e80000100800 */
[----:B------:R-:W4:Y:S04]  /*82770*/  LDL.LU.64 R24, [R1+0x328] ;  /* 0x0003280001187983 */ /* 0x000f280000300a00 */
[----:B------:R-:W-:Y:S04]  /*82780*/  STL [R1+0x30], R4 ;  /* 0x0000300401007387 */ /* 0x000fe80000100800 */
[----:B0-----:R-:W4:Y:S01]  /*82790*/  LDL.LU.64 R22, [R1+0x330] ;  /* 0x0003300001167983 */ /* 0x001f220000300a00 */
[----:B--2---:R-:W-:-:S05]  /*827a0*/  IADD3 R0, P3, PT, R12, R90, RZ ;  /* 0x0000005a0c007210 */ /* 0x004fca0007f7e0ff */
[----:B------:R0:W-:Y:S02]  /*827b0*/  STL [R1+0x2c8c], R0 ;  /* 0x002c8c0001007387 */ /* 0x0001e40000100800 */
[----:B0-----:R-:W-:Y:S01]  /*827c0*/  IMAD.X R0, R13, 0x1, R5, P3 ;  /* 0x000000010d007824 */ /* 0x001fe200018e0605 */
[----:B---3--:R-:W-:-:S05]  /*827d0*/  IADD3 R85, P4, PT, R10, R90, RZ ;  /* 0x0000005a0a557210 */ /* 0x008fca0007f9e0ff */
[----:B------:R-:W-:Y:S04]  /*827e0*/  STL [R1+0x455c], R85 ;  /* 0x00455c5501007387 */ /* 0x000fe80000100800 */
[----:B------:R-:W2:Y:S04]  /*827f0*/  LDL.LU.64 R12, [R1+0x338] ;  /* 0x00033800010c7983 */ /* 0x000ea80000300a00 */
[----:B------:R-:W3:Y:S01]  /*82800*/  LDL.LU.64 R20, [R1+0x340] ;  /* 0x0003400001147983 */ /* 0x000ee20000300a00 */
[----:B------:R-:W-:-:S03]  /*82810*/  IMAD.X R86, R11, 0x1, R5, P4 ;  /* 0x000000010b567824 */ /* 0x000fc600020e0605 */
[----:B------:R0:W-:Y:S04]  /*82820*/  STL [R1+0x308], R0 ;  /* 0x0003080001007387 */ /* 0x0001e80000100800 */
[----:B------:R-:W-:Y:S01]  /*82830*/  STL [R1+0x4560], R86 ;  /* 0x0045605601007387 */ /* 0x000fe20000100800 */
[-C--:B----4-:R-:W-:Y:S02]  /*82840*/  IADD3 R89, P4, PT, R26, R90.reuse, RZ ;  /* 0x0000005a1a597210 */ /* 0x090fe40007f9e0ff */
[----:B0-----:R-:W-:-:S03]  /*82850*/  IADD3 R0, P3, PT, R6, R90, RZ ;  /* 0x0000005a06007210 */ /* 0x001fc60007f7e0ff */
[----:B------:R-:W-:Y:S04]  /*82860*/  STL [R1+0x4564], R89 ;  /* 0x0045645901007387 */ /* 0x000fe80000100800 */
[----:B------:R0:W-:Y:S04]  /*82870*/  STL [R1+0x37f0], R0 ;  /* 0x0037f00001007387 */ /* 0x0001e80000100800 */
[----:B------:R-:W4:Y:S01]  /*82880*/  LDL.LU.64 R10, [R1+0x348] ;  /* 0x00034800010a7983 */ /* 0x000f220000300a00 */
[--C-:B------:R-:W-:Y:S02]  /*82890*/  IMAD.X R88, R27, 0x1, R5.reuse, P4 ;  /* 0x000000011b587824 */ /* 0x100fe400020e0605 */
[----:B0-----:R-:W-:-:S02]  /*828a0*/  IMAD.X R0, R7, 0x1, R5, P3 ;  /* 0x0000000107007824 */ /* 0x001fc400018e0605 */
[----:B------:R-:W4:Y:S04]  /*828b0*/  LDL.LU.64 R6, [R1+0x350] ;  /* 0x0003500001067983 */ /* 0x000f280000300a00 */
[----:B------:R0:W-:Y:S04]  /*828c0*/  STL [R1+0x37e0], R0 ;  /* 0x0037e00001007387 */ /* 0x0001e80000100800 */
[----:B------:R-:W-:Y:S04]  /*828d0*/  STL [R1+0x4568], R88 ;  /* 0x0045685801007387 */ /* 0x000fe80000100800 */
[----:B------:R-:W-:Y:S01]  /*828e0*/  STL [R1+0x46d8], R88 ;  /* 0x0046d85801007387 */ /* 0x000fe20000100800 */
[----:B------:R-:W-:-:S02]  /*828f0*/  IADD3 R26, P3, PT, R14, R90, RZ ;  /* 0x0000005a0e1a7210 */ /* 0x000fc40007f7e0ff */
[----:B------:R-:W-:-:S03]  /*82900*/  IADD3 R4, P4, PT, R8, R90, RZ ;  /* 0x0000005a08047210 */ /* 0x000fc60007f9e0ff */
[--C-:B0-----:R-:W-:Y:S01]  /*82910*/  IMAD.X R0, R15, 0x1, R5.reuse, P3 ;  /* 0x000000010f007824 */ /* 0x101fe200018e0605 */
[----:B------:R-:W-:Y:S04]  /*82920*/  STL [R1+0x3790], R26 ;  /* 0x0037901a01007387 */ /* 0x000fe80000100800 */
[----:B------:R-:W4:Y:S04]  /*82930*/  LDL.LU.64 R14, [R1+0x358] ;  /* 0x00035800010e7983 */ /* 0x000f280000300a00 */
[----:B------:R0:W-:Y:S04]  /*82940*/  STL [R1+0x3174], R4 ;  /* 0x0031740401007387 */ /* 0x0001e80000100800 */
[----:B------:R1:W-:Y:S01]  /*82950*/  STL [R1+0x3784], R0 ;  /* 0x0037840001007387 */ /* 0x0003e20000100800 */
[----:B0-----:R-:W-:-:S03]  /*82960*/  IMAD.X R4, R9, 0x1, R5, P4 ;  /* 0x0000000109047824 */ /* 0x001fc600020e0605 */
[----:B------:R-:W4:Y:S04]  /*82970*/  LDL.LU.64 R8, [R1+0x360] ;  /* 0x0003600001087983 */ /* 0x000f280000300a00 */
[----:B------:R0:W-:Y:S01]  /*82980*/  STL [R1+0x30fc], R4 ;  /* 0x0030fc0401007387 */ /* 0x0001e20000100800 */
[-C--:B-1----:R-:W-:Y:S02]  /*82990*/  IADD3 R0, P3, PT, R18, R90.reuse, RZ ;  /* 0x0000005a12007210 */ /* 0x082fe40007f7e0ff */
[----:B------:R-:W-:-:S03]  /*829a0*/  IADD3 R26, P4, PT, R16, R90, RZ ;  /* 0x0000005a101a7210 */ /* 0x000fc60007f9e0ff */
[--C-:B0-----:R-:W-:Y:S01]  /*829b0*/  IMAD.X R4, R19, 0x1, R5.reuse, P3 ;  /* 0x0000000113047824 */ /* 0x101fe200018e0605 */
[----:B------:R0:W-:Y:S04]  /*829c0*/  STL [R1+0x3178], R0 ;  /* 0x0031780001007387 */ /* 0x0001e80000100800 */
[----:B------:R-:W-:Y:S04]  /*829d0*/  STL [R1+0x2c00], R26 ;  /* 0x002c001a01007387 */ /* 0x000fe80000100800 */
[----:B------:R-:W4:Y:S04]  /*829e0*/  LDL.LU.64 R18, [R1+0x368] ;  /* 0x0003680001127983 */ /* 0x000f280000300a00 */
[----:B------:R-:W-:Y:S01]  /*829f0*/  STL [R1+0x3104], R4 ;  /* 0x0031040401007387 */ /* 0x000fe20000100800 */
[----:B0-----:R-:W-:-:S03]  /*82a00*/  IMAD.X R0, R17, 0x1, R5, P4 ;  /* 0x0000000111007824 */ /* 0x001fc600020e0605 */
[----:B------:R-:W4:Y:S04]  /*82a10*/  LDL.LU.64 R16, [R1+0x130] ;  /* 0x0001300001107983 */ /* 0x000f280000300a00 */
[----:B------:R0:W-:Y:S02]  /*82a20*/  STL [R1+0x320], R0 ;  /* 0x0003200001007387 */ /* 0x0001e40000100800 */
[-C--:B0-----:R-:W-:Y:S02]  /*82a30*/  IADD3 R0, P3, PT, R24, R90.reuse, RZ ;  /* 0x0000005a18007210 */ /* 0x081fe40007f7e0ff */
[----:B------:R-:W-:-:S03]  /*82a40*/  IADD3 R26, P4, PT, R22, R90, RZ ;  /* 0x0000005a161a7210 */ /* 0x000fc60007f9e0ff */
[--C-:B------:R-:W-:Y:S01]  /*82a50*/  IMAD.X R4, R25, 0x1, R5.reuse, P3 ;  /* 0x0000000119047824 */ /* 0x100fe200018e0605 */
[----:B------:R0:W-:Y:S04]  /*82a60*/  STL [R1+0x2efc], R0 ;  /* 0x002efc0001007387 */ /* 0x0001e80000100800 */
[----:B------:R-:W-:Y:S04]  /*82a70*/  STL [R1+0x2bfc], R26 ;  /* 0x002bfc1a01007387 */ /* 0x000fe80000100800 */
[----:B------:R3:W-:Y:S01]  /*82a80*/  STL [R1+0x2ef0], R4 ;  /* 0x002ef00401007387 */ /* 0x0007e20000100800 */
[----:B0-----:R-:W-:-:S05]  /*82a90*/  IMAD.X R0, R23, 0x1, R5, P4 ;  /* 0x0000000117007824 */ /* 0x001fca00020e0605 */
[----:B------:R0:W-:Y:S01]  /*82aa0*/  STL [R1+0x330], R0 ;  /* 0x0003300001007387 */ /* 0x0001e20000100800 */
[-C--:B--2---:R-:W-:Y:S02]  /*82ab0*/  IADD3 R22, P3, PT, R12, R90.reuse, RZ ;  /* 0x0000005a0c167210 */ /* 0x084fe40007f7e0ff */
[----:B---3--:R-:W-:-:S03]  /*82ac0*/  IADD3 R4, P4, PT, R20, R90, RZ ;  /* 0x0000005a14047210 */ /* 0x008fc60007f9e0ff */
[--C-:B0-----:R-:W-:Y:S01]  /*82ad0*/  IMAD.X R0, R13, 0x1, R5.reuse, P3 ;  /* 0x000000010d007824 */ /* 0x101fe200018e0605 */
[----:B------:R-:W-:Y:S04]  /*82ae0*/  STL [R1+0x2b88], R22 ;  /* 0x002b881601007387 */ /* 0x000fe80000100800 */
[----:B------:R-:W2:Y:S04]  /*82af0*/  LDL.LU.64 R12, [R1+0x138] ;  /* 0x00013800010c7983 */ /* 0x000ea80000300a00 */
[----:B------:R4:W-:Y:S04]  /*82b00*/  STL [R1+0xbc], R4 ;  /* 0x0000bc0401007387 */ /* 0x0009e80000100800 */
[----:B------:R-:W3:Y:S01]  /*82b10*/  LDL.LU.64 R26, [R1+0x140] ;  /* 0x00014000011a7983 */ /* 0x000ee20000300a00 */
[----:B------:R-:W-:-:S03]  /*82b20*/  IMAD.X R20, R21, 0x1, R5, P4 ;  /* 0x0000000115147824 */ /* 0x000fc600020e0605 */
[----:B------:R0:W-:Y:S01]  /*82b30*/  STL [R1+0x2b78], R0 ;  /* 0x002b780001007387 */ /* 0x0001e20000100800 */
[----:B----4-:R-:W-:-:S03]  /*82b40*/  IADD3 R4, P3, PT, R10, R90, RZ ;  /* 0x0000005a0a047210 */ /* 0x010fc60007f7e0ff */
[----:B------:R-:W-:Y:S02]  /*82b50*/  STL [R1+0xb8], R20 ;  /* 0x0000b81401007387 */ /* 0x000fe40000100800 */
[----:B------:R-:W-:Y:S02]  /*82b60*/  IMAD.X R10, R11, 0x1, R5, P3 ;  /* 0x000000010b0a7824 */ /* 0x000fe400018e0605 */
[----:B------:R1:W-:Y:S01]  /*82b70*/  STL [R1+0x2b8c], R4 ;  /* 0x002b8c0401007387 */ /* 0x0003e20000100800 */
[----:B0-----:R-:W-:-:S05]  /*82b80*/  IADD3 R0, P4, PT, R6, R90, RZ ;  /* 0x0000005a06007210 */ /* 0x001fca0007f9e0ff */
[----:B-1----:R-:W-:Y:S01]  /*82b90*/  IMAD.X R4, R7, 0x1, R5, P4 ;  /* 0x0000000107047824 */ /* 0x002fe200020e0605 */
[----:B------:R-:W-:Y:S04]  /*82ba0*/  STL [R1+0x7c], R0 ;  /* 0x00007c0001007387 */ /* 0x000fe80000100800 */
[----:B------:R0:W-:Y:S04]  /*82bb0*/  STL [R1+0x2b7c], R10 ;  /* 0x002b7c0a01007387 */ /* 0x0001e80000100800 */
[----:B0-----:R-:W4:Y:S04]  /*82bc0*/  LDL.LU.64 R10, [R1+0x148] ;  /* 0x00014800010a7983 */ /* 0x001f280000300a00 */
[----:B------:R-:W-:Y:S04]  /*82bd0*/  STL [R1+0x78], R4 ;  /* 0x0000780401007387 */ /* 0x000fe80000100800 */
[----:B------:R-:W4:Y:S01]  /*82be0*/  LDL.LU.64 R6, [R1+0x370] ;  /* 0x0003700001067983 */ /* 0x000f220000300a00 */
[----:B------:R-:W-:-:S05]  /*82bf0*/  IADD3 R0, P3, PT, R14, R90, RZ ;  /* 0x0000005a0e007210 */ /* 0x000fca0007f7e0ff */
[----:B------:R0:W-:Y:S04]  /*82c00*/  STL [R1+0x2bf0], R0 ;  /* 0x002bf00001007387 */ /* 0x0001e80000100800 */
[----:B------:R-:W4:Y:S01]  /*82c10*/  LDL.LU.64 R22, [R1+0x378] ;  /* 0x0003780001167983 */ /* 0x000f220000300a00 */
[----:B------:R-:W-:Y:S01]  /*82c20*/  IADD3 R79, P4, PT, R8, R90, RZ ;  /* 0x0000005a084f7210 */ /* 0x000fe20007f9e0ff */
[----:B0-----:R-:W-:-:S04]  /*82c30*/  IMAD.X R0, R15, 0x1, R5, P3 ;  /* 0x000000010f007824 */ /* 0x001fc800018e0605 */
[----:B------:R-:W-:Y:S01]  /*82c40*/  IMAD.X R78, R9, 0x1, R5, P4 ;  /* 0x00000001094e7824 */ /* 0x000fe200020e0605 */
[----:B------:R0:W-:Y:S04]  /*82c50*/  STL [R1+0x358], R0 ;  /* 0x0003580001007387 */ /* 0x0001e80000100800 */
[----:B------:R-:W4:Y:S04]  /*82c60*/  LDL.LU.64 R8, [R1+0x380] ;  /* 0x0003800001087983 */ /* 0x000f280000300a00 */
[----:B------:R-:W-:Y:S04]  /*82c70*/  STL.64 [R1+0x48e8], R78 ;  /* 0x0048e84e01007387 */ /* 0x000fe80000100a00 */
[----:B------:R-:W-:Y:S04]  /*82c80*/  STL [R1+0x49fc], R78 ;  /* 0x0049fc4e01007387 */ /* 0x000fe80000100800 */
[----:B------:R-:W-:Y:S04]  /*82c90*/  STL [R1+0x49f8], R79 ;  /* 0x0049f84f01007387 */ /* 0x000fe80000100800 */
[----:B------:R-:W4:Y:S04]  /*82ca0*/  LDL.LU.64 R20, [R1+0x388] ;  /* 0x0003880001147983 */ /* 0x000f280000300a00 */
[----:B------:R-:W4:Y:S01]  /*82cb0*/  LDL.LU.64 R14, [R1+0x390] ;  /* 0x00039000010e7983 */ /* 0x000f220000300a00 */
[----:B0-----:R-:W-:-:S05]  /*82cc0*/  IADD3 R0, P3, PT, R18, R90, RZ ;  /* 0x0000005a12007210 */ /* 0x001fca0007f7e0ff */
[----:B------:R0:W-:Y:S01]  /*82cd0*/  STL [R1+0x2bf4], R0 ;  /* 0x002bf40001007387 */ /* 0x0001e20000100800 */
[----:B------:R-:W-:Y:S01]  /*82ce0*/  IADD3 R86, P4, PT, R16, R90, RZ ;  /* 0x0000005a10567210 */ /* 0x000fe20007f9e0ff */
[----:B0-----:R-:W-:-:S04]  /*82cf0*/  IMAD.X R0, R19, 0x1, R5, P3 ;  /* 0x0000000113007824 */ /* 0x001fc800018e0605 */
[----:B------:R-:W-:Y:S04]  /*82d00*/  STL [R1+0x4578], R86 ;  /* 0x0045785601007387 */ /* 0x000fe80000100800 */
[----:B------:R-:W-:Y:S01]  /*82d10*/  STL [R1+0x46dc], R86 ;  /* 0x0046dc5601007387 */ /* 0x000fe20000100800 */
[----:B------:R-:W-:-:S03]  /*82d20*/  IMAD.X R89, R17, 0x1, R5, P4 ;  /* 0x0000000111597824 */ /* 0x000fc600020e0605 */
[----:B------:R-:W4:Y:S04]  /*82d30*/  LDL.LU.64 R24, [R1+0x398] ;  /* 0x0003980001187983 */ /* 0x000f280000300a00 */
[----:B------:R2:W-:Y:S04]  /*82d40*/  STL [R1+0x368], R0 ;  /* 0x0003680001007387 */ /* 0x0005e80000100800 */
[----:B------:R-:W4:Y:S04]  /*82d50*/  LDL.LU.64 R18, [R1+0x3a0] ;  /* 0x0003a00001127983 */ /* 0x000f280000300a00 */
[----:B------:R-:W-:Y:S04]  /*82d60*/  STL [R1+0x457c], R89 ;  /* 0x00457c5901007387 */ /* 0x000fe80000100800 */
[----:B------:R-:W-:Y:S01]  /*82d70*/  STL [R1+0x46e0], R89 ;  /* 0x0046e05901007387 */ /* 0x000fe20000100800 */
[----:B--2---:R-:W-:-:S02]  /*82d80*/  IADD3 R0, P3, PT, R12, R90, RZ ;  /* 0x0000005a0c007210 */ /* 0x004fc40007f7e0ff */
[----:B---3--:R-:W-:-:S05]  /*82d90*/  IADD3 R84, P4, PT, R26, R90, RZ ;  /* 0x0000005a1a547210 */ /* 0x008fca0007f9e0ff */
[----:B------:R-:W-:Y:S04]  /*82da0*/  STL [R1+0x4574], R84 ;  /* 0x0045745401007387 */ /* 0x000fe80000100800 */
[----:B------:R0:W-:Y:S04]  /*82db0*/  STL [R1+0x37e4], R0 ;  /* 0x0037e40001007387 */ /* 0x0001e80000100800 */
[----:B------:R-:W-:Y:S04]  /*82dc0*/  STL [R1+0x46e4], R84 ;  /* 0x0046e45401007387 */ /* 0x000fe80000100800 */
[----:B------:R-:W2:Y:S01]  /*82dd0*/  LDL.LU.64 R16, [R1+0x3a8] ;  /* 0x0003a80001107983 */ /* 0x000ea20000300a00 */
[----:B0-----:R-:W-:-:S03]  /*82de0*/  IMAD.X R0, R13, 0x1, R5, P3 ;  /* 0x000000010d007824 */ /* 0x001fc600018e0605 */
[----:B------:R-:W3:Y:S01]  /*82df0*/  LDL.LU.64 R12, [R1+0x3b0] ;  /* 0x0003b000010c7983 */ /* 0x000ee20000300a00 */
[----:B------:R-:W-:-:S03]  /*82e00*/  IMAD.X R85, R27, 0x1, R5, P4 ;  /* 0x000000011b557824 */ /* 0x000fc600020e0605 */
[----:B------:R0:W-:Y:S04]  /*82e10*/  STL [R1+0x37d0], R0 ;  /* 0x0037d00001007387 */ /* 0x0001e80000100800 */
[----:B------:R-:W-:Y:S01]  /*82e20*/  STL [R1+0x4580], R85 ;  /* 0x0045805501007387 */ /* 0x000fe20000100800 */
[-C--:B----4-:R-:W-:Y:S02]  /*82e30*/  IADD3 R26, P3, PT, R10, R90.reuse, RZ ;  /* 0x0000005a0a1a7210 */ /* 0x090fe40007f7e0ff */
[----:B------:R-:W-:-:S03]  /*82e40*/  IADD3 R4, P4, PT, R6, R90, RZ ;  /* 0x0000005a06047210 */ /* 0x000fc60007f9e0ff */
[--C-:B0-----:R-:W-:Y:S01]  /*82e50*/  IMAD.X R0, R11, 0x1, R5.reuse, P3 ;  /* 0x000000010b007824 */ /* 0x101fe200018e0605 */
[----:B------:R-:W-:Y:S04]  /*82e60*/  STL [R1+0x3774], R26 ;  /* 0x0037741a01007387 */ /* 0x000fe80000100800 */
[----:B------:R-:W4:Y:S04]  /*82e70*/  LDL.LU.64 R10, [R1+0x3b8] ;  /* 0x0003b800010a7983 */ /* 0x000f280000300a00 */
[----:B------:R0:W-:Y:S04]  /*82e80*/  STL [R1+0x308c], R4 ;  /* 0x00308c0401007387 */ /* 0x0001e80000100800 */
[----:B------:R1:W-:Y:S01]  /*82e90*/  STL [R1+0x3768], R0 ;  /* 0x0037680001007387 */ /* 0x0003e20000100800 */
[----:B0-----:R-:W-:-:S03]  /*82ea0*/  IMAD.X R4, R7, 0x1, R5, P4 ;  /* 0x0000000107047824 */ /* 0x001fc600020e0605 */
[----:B------:R-:W4:Y:S01]  /*82eb0*/  LDL.LU.64 R6, [R1+0x3c0] ;  /* 0x0003c00001067983 */ /* 0x000f220000300a00 */
[-C--:B-1----:R-:W-:Y:S02]  /*82ec0*/  IADD3 R0, P3, PT, R22, R90.reuse, RZ ;  /* 0x0000005a16007210 */ /* 0x082fe40007f7e0ff */
[----:B------:R-:W-:Y:S01]  /*82ed0*/  IADD3 R26, P4, PT, R8, R90, RZ ;  /* 0x0000005a081a7210 */ /* 0x000fe20007f9e0ff */
[----:B------:R0:W-:Y:S04]  /*82ee0*/  STL [R1+0x2ff4], R4 ;  /* 0x002ff40401007387 */ /* 0x0001e80000100800 */
[----:B------:R1:W-:Y:S04]  /*82ef0*/  STL [R1+0x30f0], R0 ;  /* 0x0030f00001007387 */ /* 0x0003e80000100800 */
[----:B------:R1:W-:Y:S01]  /*82f00*/  STL [R1+0x2b08], R26 ;  /* 0x002b081a01007387 */ /* 0x0003e20000100800 */
[----:B0-----:R-:W-:-:S03]  /*82f10*/  IMAD.X R4, R23, 0x1, R5, P3 ;  /* 0x0000000117047824 */ /* 0x001fc600018e0605 */
[----:B------:R-:W4:Y:S01]  /*82f20*/  LDL.LU.64 R22, [R1+0x3c8] ;  /* 0x0003c80001167983 */ /* 0x000f220000300a00 */
[----:B-1----:R-:W-:-:S03]  /*82f30*/  IADD3.X R0, PT, PT, R9, R5, RZ, P4, !PT ;  /* 0x0000000509007210 */ /* 0x002fc600027fe4ff */
[----:B------:R-:W-:Y:S04]  /*82f40*/  STL [R1+0x3070], R4 ;  /* 0x0030700401007387 */ /* 0x000fe80000100800 */
[----:B------:R-:W4:Y:S04]  /*82f50*/  LDL.LU.64 R8, [R1+0x150] ;  /* 0x0001500001087983 */ /* 0x000f280000300a00 */
[----:B------:R0:W-:Y:S01]  /*82f60*/  STL [R1+0x380], R0 ;  /* 0x0003800001007387 */ /* 0x0001e20000100800 */
[-C--:B------:R-:W-:Y:S02]  /*82f70*/  IADD3 R26, P4, PT, R14, R90.reuse, RZ ;  /* 0x0000005a0e1a7210 */ /* 0x080fe40007f9e0ff */
[----:B0-----:R-:W-:-:S05]  /*82f80*/  IADD3 R0, P3, PT, R20, R90, RZ ;  /* 0x0000005a14007210 */ /* 0x001fca0007f7e0ff */
[--C-:B------:R-:W-:Y:S01]  /*82f90*/  IMAD.X R4, R21, 0x1, R5.reuse, P3 ;  /* 0x0000000115047824 */ /* 0x100fe200018e0605 */
[----:B------:R0:W-:Y:S04]  /*82fa0*/  STL [R1+0x2d88], R0 ;  /* 0x002d880001007387 */ /* 0x0001e80000100800 */
[----:B------:R-:W-:Y:S04]  /*82fb0*/  STL [R1+0x34c], R26 ;  /* 0x00034c1a01007387 */ /* 0x000fe80000100800 */
[----:B------:R-:W4:Y:S04]  /*82fc0*/  LDL.LU.64 R20, [R1+0x158] ;  /* 0x0001580001147983 */ /* 0x000f280000300a00 */
[----:B------:R1:W-:Y:S01]  /*82fd0*/  STL [R1+0x2d7c], R4 ;  /* 0x002d7c0401007387 */ /* 0x0003e20000100800 */
[----:B0-----:R-:W-:-:S03]  /*82fe0*/  IMAD.X R0, R15, 0x1, R5, P4 ;  /* 0x000000010f007824 */ /* 0x001fc600020e0605 */
[----:B------:R-:W4:Y:S04]  /*82ff0*/  LDL.LU.64 R14, [R1+0x160] ;  /* 0x00016000010e7983 */ /* 0x000f280000300a00 */
[----:B------:R0:W-:Y:S01]  /*83000*/  STL [R1+0x348], R0 ;  /* 0x0003480001007387 */ /* 0x0001e20000100800 */
[----:B-1----:R-:W-:-:S05]  /*83010*/  IADD3 R4, P3, PT, R24, R90, RZ ;  /* 0x0000005a18047210 */ /* 0x002fca0007f7e0ff */
[--C-:B------:R-:W-:Y:S01]  /*83020*/  IMAD.X R24, R25, 0x1, R5.reuse, P3 ;  /* 0x0000000119187824 */ /* 0x100fe200018e0605 */
[----:B0-----:R-:W-:Y:S01]  /*83030*/  IADD3 R0, P4, PT, R18, R90, RZ ;  /* 0x0000005a12007210 */ /* 0x001fe20007f9e0ff */
[----:B------:R0:W-:Y:S04]  /*83040*/  STL [R1+0x2a88], R4 ;  /* 0x002a880401007387 */ /* 0x0001e80000100800 */
[----:B------:R2:W-:Y:S04]  /*83050*/  STL [R1+0xac], R0 ;  /* 0x0000ac0001007387 */ /* 0x0005e80000100800 */
[----:B------:R-:W-:Y:S01]  /*83060*/  STL [R1+0x2a00], R24 ;  /* 0x002a001801007387 */ /* 0x000fe20000100800 */
[----:B0-----:R-:W-:-:S05]  /*83070*/  IMAD.X R4, R19, 0x1, R5, P4 ;  /* 0x0000000113047824 */ /* 0x001fca00020e0605 */
[----:B------:R0:W-:Y:S01]  /*83080*/  STL [R1+0xa8], R4 ;  /* 0x0000a80401007387 */ /* 0x0001e20000100800 */
[----:B--2---:R-:W-:-:S05]  /*83090*/  IADD3 R0, P3, PT, R16, R90, RZ ;  /* 0x0000005a10007210 */ /* 0x004fca0007f7e0ff */
[----:B0-----:R-:W-:Y:S01]  /*830a0*/  IMAD.X R4, R17, 0x1, R5, P3 ;  /* 0x0000000111047824 */ /* 0x001fe200018e0605 */
[----:B------:R-:W-:Y:S01]  /*830b0*/  STL [R1+0x2a04], R0 ;  /* 0x002a040001007387 */ /* 0x000fe20000100800 */
[----:B---3--:R-:W-:-:S05]  /*830c0*/  IADD3 R18, P4, PT, R12, R90, RZ ;  /* 0x0000005a0c127210 */ /* 0x008fca0007f9e0ff */
[----:B------:R0:W-:Y:S04]  /*830d0*/  STL [R1+0x2c], R18 ;  /* 0x00002c1201007387 */ /* 0x0001e80000100800 */
[----:B0-----:R-:W2:Y:S04]  /*830e0*/  LDL.LU.64 R18, [R1+0x168] ;  /* 0x0001680001127983 */ /* 0x001ea80000300a00 */
[----:B------:R4:W-:Y:S04]  /*830f0*/  STL [R1+0x3a8], R4 ;  /* 0x0003a80401007387 */ /* 0x0009e80000100800 */
[----:B------:R-:W3:Y:S01]  /*83100*/  LDL.LU.64 R24, [R1+0x3d0] ;  /* 0x0003d00001187983 */ /* 0x000ee20000300a00 */
[----:B------:R-:W-:-:S05]  /*83110*/  IMAD.X R0, R13, 0x1, R5, P4 ;  /* 0x000000010d007824 */ /* 0x000fca00020e0605 */
[----:B------:R0:W-:Y:S01]  /*83120*/  STL [R1+0x28], R0 ;  /* 0x0000280001007387 */ /* 0x0001e20000100800 */
[----:B----4-:R-:W-:-:S05]  /*83130*/  IADD3 R4, P3, PT, R10, R90, RZ ;  /* 0x0000005a0a047210 */ /* 0x010fca0007f7e0ff */
[----:B0-----:R-:W-:Y:S01]  /*83140*/  IMAD.X R0, R11, 0x1, R5, P3 ;  /* 0x000000010b007824 */ /* 0x001fe200018e0605 */
[----:B------:R0:W-:Y:S04]  /*83150*/  STL [R1+0x2a08], R4 ;  /* 0x002a080401007387 */ /* 0x0001e80000100800 */
[----:B------:R-:W4:Y:S01]  /*83160*/  LDL.LU.64 R16, [R1+0x3d8] ;  /* 0x0003d80001107983 */ /* 0x000f220000300a00 */
[----:B------:R-:W-:-:S03]  /*83170*/  IADD3 R75, P4, PT, R6, R90, RZ ;  /* 0x0000005a064b7210 */ /* 0x000fc60007f9e0ff */
[----:B------:R1:W-:Y:S02]  /*83180*/  STL [R1+0x3b8], R0 ;  /* 0x0003b80001007387 */ /* 0x0003e40000100800 */
[----:B------:R-:W-:Y:S02]  /*83190*/  IMAD.X R74, R7, 0x1, R5, P4 ;  /* 0x00000001074a7824 */ /* 0x000fe400020e0605 */
[----:B------:R-:W4:Y:S04]  /*831a0*/  LDL.LU.64 R6, [R1+0x3e0] ;  /* 0x0003e00001067983 */ /* 0x000f280000300a00 */
[----:B------:R-:W-:Y:S04]  /*831b0*/  STL.64 [R1+0x4910], R74 ;  /* 0x0049104a01007387 */ /* 0x000fe80000100a00 */
[----:B------:R-:W-:Y:S04]  /*831c0*/  STL.64 [R1+0x4920], R74 ;  /* 0x0049204a01007387 */ /* 0x000fe80000100a00 */
[----:B------:R-:W-:Y:S04]  /*831d0*/  STL [R1+0x4a04], R74 ;  /* 0x004a044a01007387 */ /* 0x000fe80000100800 */
[----:B------:R-:W-:Y:S04]  /*831e0*/  STL [R1+0x4a00], R75 ;  /* 0x004a004b01007387 */ /* 0x000fe80000100800 */
[----:B------:R-:W4:Y:S01]  /*831f0*/  LDL.LU.64 R12, [R1+0x3e8] ;  /* 0x0003e800010c7983 */ /* 0x000f220000300a00 */
[----:B0-----:R-:W-:-:S05]  /*83200*/  IADD3 R4, P3, PT, R22, R90, RZ ;  /* 0x0000005a16047210 */ /* 0x001fca0007f7e0ff */
[----:B------:R0:W-:Y:S04]  /*83210*/  STL [R1+0x2a0c], R4 ;  /* 0x002a0c0401007387 */ /* 0x0001e80000100800 */
[----:B------:R-:W4:Y:S01]  /*83220*/  LDL.LU.64 R10, [R1+0x3f0] ;  /* 0x0003f000010a7983 */ /* 0x000f220000300a00 */
[----:B-1----:R-:W-:Y:S01]  /*83230*/  IADD3 R0, P4, PT, R8, R90, RZ ;  /* 0x0000005a08007210 */ /* 0x002fe20007f9e0ff */
[----:B------:R-:W-:-:S04]  /*83240*/  IMAD.X R22, R23, 0x1, R5, P3 ;  /* 0x0000000117167824 */ /* 0x000fc800018e0605 */
[----:B------:R-:W-:Y:S04]  /*83250*/  STL [R1+0x3300], R0 ;  /* 0x0033000001007387 */ /* 0x000fe80000100800 */
[----:B------:R1:W-:Y:S01]  /*83260*/  STL [R1+0x3c8], R22 ;  /* 0x0003c81601007387 */ /* 0x0003e20000100800 */
[----:B0-----:R-:W-:-:S03]  /*83270*/  IMAD.X R4, R9, 0x1, R5, P4 ;  /* 0x0000000109047824 */ /* 0x001fc600020e0605 */
[----:B-1----:R-:W4:Y:S04]  /*83280*/  LDL.LU.64 R22, [R1+0x3f8] ;  /* 0x0003f80001167983 */ /* 0x002f280000300a00 */
[----:B------:R0:W-:Y:S04]  /*83290*/  STL [R1+0x32f4], R4 ;  /* 0x0032f40401007387 */ /* 0x0001e80000100800 */
[----:B------:R-:W4:Y:S01]  /*832a0*/  LDL.LU.64 R8, [R1+0x400] ;  /* 0x0004000001087983 */ /* 0x000f220000300a00 */
[-C--:B------:R-:W-:Y:S02]  /*832b0*/  IADD3 R0, P3, PT, R20, R90.reuse, RZ ;  /* 0x0000005a14007210 */ /* 0x080fe40007f7e0ff */
[----:B------:R-:W-:-:S03]  /*832c0*/  IADD3 R85, P4, PT, R14, R90, RZ ;  /* 0x0000005a0e557210 */ /* 0x000fc60007f9e0ff */
[----:B------:R1:W-:Y:S01]  /*832d0*/  STL [R1+0x37d4], R0 ;  /* 0x0037d40001007387 */ /* 0x0003e20000100800 */
[----:B0-----:R-:W-:-:S03]  /*832e0*/  IMAD.X R4, R21, 0x1, R5, P3 ;  /* 0x0000000115047824 */ /* 0x001fc600018e0605 */
[----:B------:R-:W-:Y:S04]  /*832f0*/  STL [R1+0x4594], R85 ;  /* 0x0045945501007387 */ /* 0x000fe80000100800 */
[----:B------:R-:W-:Y:S04]  /*83300*/  STL [R1+0x4730], R85 ;  /* 0x0047305501007387 */ /* 0x000fe80000100800 */
[----:B------:R-:W-:Y:S04]  /*83310*/  STL [R1+0x48b0], R85 ;  /* 0x0048b05501007387 */ /* 0x000fe80000100800 */
[----:B------:R-:W-:Y:S04]  /*83320*/  STL [R1+0x4a08], R85 ;  /* 0x004a085501007387 */ /* 0x000fe80000100800 */
[----:B------:R-:W4:Y:S01]  /*83330*/  LDL.LU.64 R20, [R1+0x408] ;  /* 0x0004080001147983 */ /* 0x000f220000300a00 */
[----:B-1----:R-:W-:-:S03]  /*83340*/  IMAD.X R0, R15, 0x1, R5, P4 ;  /* 0x000000010f007824 */ /* 0x002fc600020e0605 */
[----:B------:R-:W-:Y:S04]  /*83350*/  STL [R1+0x37c0], R4 ;  /* 0x0037c00401007387 */ /* 0x000fe80000100800 */
[----:B------:R-:W4:Y:S04]  /*83360*/  LDL.LU.64 R14, [R1+0x410] ;  /* 0x00041000010e7983 */ /* 0x000f280000300a00 */
[----:B------:R2:W-:Y:S02]  /*83370*/  STL [R1+0x3288], R0 ;  /* 0x0032880001007387 */ /* 0x0005e40000100800 */
[----:B--2---:R-:W-:-:S02]  /*83380*/  IADD3 R0, P3, PT, R18, R90, RZ ;  /* 0x0000005a12007210 */ /* 0x004fc40007f7e0ff */
[----:B---3--:R-:W-:-:S05]  /*83390*/  IADD3 R82, P4, PT, R24, R90, RZ ;  /* 0x0000005a18527210 */ /* 0x008fca0007f9e0ff */
[----:B------:R-:W-:Y:S04]  /*833a0*/  STL [R1+0x46e8], R82 ;  /* 0x0046e85201007387 */ /* 0x000fe80000100800 */
[----:B------:R0:W-:Y:S02]  /*833b0*/  STL [R1+0x3764], R0 ;  /* 0x0037640001007387 */ /* 0x0001e40000100800 */
[--C-:B0-----:R-:W-:Y:S02]  /*833c0*/  IMAD.X R0, R19, 0x1, R5.reuse, P3 ;  /* 0x0000000113007824 */ /* 0x101fe400018e0605 */
[----:B------:R-:W2:Y:S01]  /*833d0*/  LDL.LU.64 R18, [R1+0x418] ;  /* 0x0004180001127983 */ /* 0x000ea20000300a00 */
[----:B------:R-:W-:Y:S01]  /*833e0*/  IMAD.X R92, R25, 0x1, R5, P4 ;  /* 0x00000001195c7824 */ /* 0x000fe200020e0605 */
[----:B----4-:R-:W-:-:S02]  /*833f0*/  IADD3 R24, P3, PT, R16, R90, RZ ;  /* 0x0000005a10187210 */ /* 0x010fc40007f7e0ff */
[----:B------:R0:W-:Y:S04]  /*83400*/  STL [R1+0x375c], R0 ;  /* 0x00375c0001007387 */ /* 0x0001e80000100800 */
[----:B------:R-:W-:Y:S01]  /*83410*/  STL [R1+0x46ec], R92 ;  /* 0x0046ec5c01007387 */ /* 0x000fe20000100800 */
[----:B------:R-:W-:-:S03]  /*83420*/  IMAD.X R4, R17, 0x1, R5, P3 ;  /* 0x0000000111047824 */ /* 0x000fc600018e0605 */
[----:B------:R-:W-:Y:S04]  /*83430*/  STL [R1+0x2f70], R24 ;  /* 0x002f701801007387 */ /* 0x000fe80000100800 */
[----:B------:R-:W3:Y:S01]  /*83440*/  LDL.LU.64 R26, [R1+0x420] ;  /* 0x00042000011a7983 */ /* 0x000ee20000300a00 */
[----:B0-----:R-:W-:-:S05]  /*83450*/  IADD3 R0, P4, PT, R6, R90, RZ ;  /* 0x0000005a06007210 */ /* 0x001fca0007f9e0ff */
[----:B------:R0:W-:Y:S04]  /*83460*/  STL [R1+0x290c], R0 ;  /* 0x00290c0001007387 */ /* 0x0001e80000100800 */
[----:B------:R-:W-:Y:S04]  /*83470*/  STL [R1+0x2f08], R4 ;  /* 0x002f080401007387 */ /* 0x000fe80000100800 */
[----:B------:R-:W4:Y:S01]  /*83480*/  LDL.LU.64 R16, [R1+0x428] ;  /* 0x0004280001107983 */ /* 0x000f220000300a00 */
[----:B0-----:R-:W-:-:S03]  /*83490*/  IMAD.X R0, R7, 0x1, R5, P4 ;  /* 0x0000000107007824 */ /* 0x001fc600020e0605 */
[----:B------:R-:W4:Y:S04]  /*834a0*/  LDL.LU.64 R6, [R1+0x170] ;  /* 0x0001700001067983 */ /* 0x000f280000300a00 */
[----:B------:R0:W-:Y:S01]  /*834b0*/  STL [R1+0x2900], R0 ;  /* 0x0029000001007387 */ /* 0x0001e20000100800 */
[-C--:B------:R-:W-:Y:S02]  /*834c0*/  IADD3 R24, P4, PT, R10, R90.reuse, RZ ;  /* 0x0000005a0a187210 */ /* 0x080fe40007f9e0ff */
[----:B0-----:R-:W-:-:S05]  /*834d0*/  IADD3 R0, P3, PT, R12, R90, RZ ;  /* 0x0000005a0c007210 */ /* 0x001fca0007f7e0ff */
[--C-:B------:R-:W-:Y:S01]  /*834e0*/  IMAD.X R4, R13, 0x1, R5.reuse, P3 ;  /* 0x000000010d047824 */ /* 0x100fe200018e0605 */
[----:B------:R0:W-:Y:S04]  /*834f0*/  STL [R1+0x2c78], R0 ;  /* 0x002c780001007387 */ /* 0x0001e80000100800 */
[----:B------:R1:W-:Y:S04]  /*83500*/  STL [R1+0x33c], R24 ;  /* 0x00033c1801007387 */ /* 0x0003e80000100800 */
[----:B------:R-:W4:Y:S04]  /*83510*/  LDL.LU.64 R12, [R1+0x178] ;  /* 0x00017800010c7983 */ /* 0x000f280000300a00 */
[----:B------:R-:W-:Y:S01]  /*83520*/  STL [R1+0x2c0c], R4 ;  /* 0x002c0c0401007387 */ /* 0x000fe20000100800 */
[----:B0-----:R-:W-:-:S03]  /*83530*/  IMAD.X R0, R11, 0x1, R5, P4 ;  /* 0x000000010b007824 */ /* 0x001fc600020e0605 */
[----:B------:R-:W4:Y:S04]  /*83540*/  LDL.LU.64 R10, [R1+0x180] ;  /* 0x00018000010a7983 */ /* 0x000f280000300a00 */
[----:B------:R0:W-:Y:S01]  /*83550*/  STL [R1+0x338], R0 ;  /* 0x0003380001007387 */ /* 0x0001e20000100800 */
[-C--:B-1----:R-:W-:Y:S02]  /*83560*/  IADD3 R24, P4, PT, R8, R90.reuse, RZ ;  /* 0x0000005a08187210 */ /* 0x082fe40007f9e0ff */
[----:B0-----:R-:W-:-:S05]  /*83570*/  IADD3 R0, P3, PT, R22, R90, RZ ;  /* 0x0000005a16007210 */ /* 0x001fca0007f7e0ff */
[--C-:B------:R-:W-:Y:S01]  /*83580*/  IMAD.X R4, R23, 0x1, R5.reuse, P3 ;  /* 0x0000000117047824 */ /* 0x100fe200018e0605 */
[----:B------:R0:W-:Y:S04]  /*83590*/  STL [R1+0x2904], R0 ;  /* 0x0029040001007387 */ /* 0x0001e80000100800 */
[----:B------:R1:W-:Y:S01]  /*835a0*/  STL [R1+0x3c], R24 ;  /* 0x00003c1801007387 */ /* 0x0003e20000100800 */
[----:B0-----:R-:W-:-:S03]  /*835b0*/  IMAD.X R0, R9, 0x1, R5, P4 ;  /* 0x0000000109007824 */ /* 0x001fc600020e0605 */
[----:B------:R-:W4:Y:S04]  /*835c0*/  LDL.LU.64 R8, [R1+0x188] ;  /* 0x0001880001087983 */ /* 0x000f280000300a00 */
[----:B------:R0:W-:Y:S04]  /*835d0*/  STL [R1+0x2898], R4 ;  /* 0x0028980401007387 */ /* 0x0001e80000100800 */
[----:B-1----:R-:W4:Y:S01]  /*835e0*/  LDL.LU.64 R24, [R1+0x430] ;  /* 0x0004300001187983 */ /* 0x002f220000300a00 */
[----:B------:R-:W-:-:S03]  /*835f0*/  IADD3 R22, P3, PT, R20, R90, RZ ;  /* 0x0000005a14167210 */ /* 0x000fc60007f7e0ff */
[----:B------:R1:W-:Y:S04]  /*83600*/  STL [R1+0x38], R0 ;  /* 0x0000380001007387 */ /* 0x0003e80000100800 */
[----:B------:R1:W-:Y:S01]  /*83610*/  STL [R1+0x2890], R22 ;  /* 0x0028901601007387 */ /* 0x0003e20000100800 */
[--C-:B0-----:R-:W-:Y:S01]  /*83620*/  IMAD.X R4, R21, 0x1, R5.reuse, P3 ;  /* 0x0000000115047824 */ /* 0x101fe200018e0605 */
[----:B-1----:R-:W-:Y:S02]  /*83630*/  IADD3 R0, P4, PT, R14, R90, RZ ;  /* 0x0000005a0e007210 */ /* 0x002fe40007f9e0ff */
[----:B------:R-:W4:Y:S04]  /*83640*/  LDL.LU.64 R22, [R1+0x438] ;  /* 0x0004380001167983 */ /* 0x000f280000300a00 */
[----:B------:R0:W-:Y:S04]  /*83650*/  STL [R1+0x14], R0 ;  /* 0x0000140001007387 */ /* 0x0001e80000100800 */
[----:B------:R2:W-:Y:S01]  /*83660*/  STL [R1+0x2824], R4 ;  /* 0x0028240401007387 */ /* 0x0005e20000100800 */
[----:B0-----:R-:W-:-:S03]  /*83670*/  IMAD.X R0, R15, 0x1, R5, P4 ;  /* 0x000000010f007824 */ /* 0x001fc600020e0605 */
[----:B------:R-:W4:Y:S04]  /*83680*/  LDL.LU.64 R14, [R1+0x440] ;  /* 0x00044000010e7983 */ /* 0x000f280000300a00 */
[----:B------:R0:W-:Y:S01]  /*83690*/  STL [R1+0x10], R0 ;  /* 0x0000100001007387 */ /* 0x0001e20000100800 */
[----:B--2---:R-:W-:-:S05]  /*836a0*/  IADD3 R4, P3, PT, R18, R90, RZ ;  /* 0x0000005a12047210 */ /* 0x004fca0007f7e0ff */
[----:B------:R-:W-:Y:S04]  /*836b0*/  STL [R1+0x2828], R4 ;  /* 0x0028280401007387 */ /* 0x000fe80000100800 */
[----:B------:R-:W2:Y:S01]  /*836c0*/  LDL.LU.64 R20, [R1+0x448] ;  /* 0x0004480001147983 */ /* 0x000ea20000300a00 */
[----:B0-----:R-:W-:-:S03]  /*836d0*/  IMAD.X R0, R19, 0x1, R5, P3 ;  /* 0x0000000113007824 */ /* 0x001fc600018e0605 */
[----:B------:R-:W2:Y:S01]  /*836e0*/  LDL.LU.64 R18, [R1+0x450] ;  /* 0x0004500001127983 */ /* 0x000ea20000300a00 */
[----:B---3--:R-:W-:-:S03]  /*836f0*/  IADD3 R71, P4, PT, R26, R90, RZ ;  /* 0x0000005a1a477210 */ /* 0x008fc60007f9e0ff */
[----:B------:R4:W-:Y:S02]  /*83700*/  STL [R1+0x418], R0 ;  /* 0x0004180001007387 */ /* 0x0009e40000100800 */
[----:B------:R-:W-:Y:S01]  /*83710*/  IMAD.X R70, R27, 0x1, R5, P4 ;  /* 0x000000011b467824 */ /* 0x000fe200020e0605 */
[----:B----4-:R-:W-:-:S04]  /*83720*/  IADD3 R0, P3, PT, R16, R90, RZ ;  /* 0x0000005a10007210 */ /* 0x010fc80007f7e0ff */
[----:B------:R-:W-:Y:S01]  /*83730*/  STL.64 [R1+0x4918], R70 ;  /* 0x0049184601007387 */ /* 0x000fe20000100a00 */
[----:B------:R-:W-:-:S03]  /*83740*/  IMAD.X R4, R17, 0x1, R5, P3 ;  /* 0x0000000111047824 */ /* 0x000fc600018e0605 */
[----:B------:R0:W-:Y:S01]  /*83750*/  STL [R1+0x282c], R0 ;  /* 0x00282c0001007387 */ /* 0x0001e20000100800 */
[----:B------:R-:W-:-:S05]  /*83760*/  IADD3 R26, P4, PT, R6, R90, RZ ;  /* 0x0000005a061a7210 */ /* 0x000fca0007f9e0ff */
[----:B------:R-:W-:Y:S04]  /*83770*/  STL [R1+0x327c], R26 ;  /* 0x00327c1a01007387 */ /* 0x000fe80000100800 */
[----:B------:R-:W3:Y:S01]  /*83780*/  LDL.LU.64 R16, [R1+0x458] ;  /* 0x0004580001107983 */ /* 0x000ee20000300a00 */
[----:B0-----:R-:W-:-:S03]  /*83790*/  IADD3.X R0, PT, PT, R7, R5, RZ, P4, !PT ;  /* 0x0000000507007210 */ /* 0x001fc600027fe4ff */
[----:B------:R-:W-:Y:S04]  /*837a0*/  STL [R1+0x428], R4 ;  /* 0x0004280401007387 */ /* 0x000fe80000100800 */
[----:B------:R-:W4:Y:S04]  /*837b0*/  LDL.LU.64 R6, [R1+0x460] ;  /* 0x0004600001067983 */ /* 0x000f280000300a00 */
[----:B------:R0:W-:Y:S02]  /*837c0*/  STL [R1+0x3274], R0 ;  /* 0x0032740001007387 */ /* 0x0001e40000100800 */
[----:B0-----:R-:W-:-:S05]  /*837d0*/  IADD3 R0, P3, PT, R12, R90, RZ ;  /* 0x0000005a0c007210 */ /* 0x001fca0007f7e0ff */
[--C-:B------:R-:W-:Y:S01]  /*837e0*/  IMAD.X R4, R13, 0x1, R5.reuse, P3 ;  /* 0x000000010d047824 */ /* 0x100fe200018e0605 */
[----:B------:R-:W-:Y:S01]  /*837f0*/  IADD3 R26, P4, PT, R10, R90, RZ ;  /* 0x0000005a0a1a7210 */ /* 0x000fe20007f9e0ff */
[----:B------:R0:W-:Y:S04]  /*83800*/  STL [R1+0x37c4], R0 ;  /* 0x0037c40001007387 */ /* 0x0001e80000100800 */
[----:B------:R-:W-:Y:S04]  /*83810*/  STL [R1+0x3280], R26 ;  /* 0x0032801a01007387 */ /* 0x000fe80000100800 */
[----:B------:R-:W3:Y:S04]  /*83820*/  LDL.LU.64 R12, [R1+0x468] ;  /* 0x00046800010c7983 */ /* 0x000ee80000300a00 */
[----:B------:R-:W-:Y:S01]  /*83830*/  STL [R1+0x37b4], R4 ;  /* 0x0037b40401007387 */ /* 0x000fe20000100800 */
[----:B0-----:R-:W-:-:S03]  /*83840*/  IMAD.X R0, R11, 0x1, R5, P4 ;  /* 0x000000010b007824 */ /* 0x001fc600020e0605 */
[----:B------:R-:W3:Y:S04]  /*83850*/  LDL.LU.64 R10, [R1+0x470] ;  /* 0x00047000010a7983 */ /* 0x000ee80000300a00 */
[----:B------:R0:W-:Y:S02]  /*83860*/  STL [R1+0x3208], R0 ;  /* 0x0032080001007387 */ /* 0x0001e40000100800 */
[-C--:B0-----:R-:W-:Y:S02]  /*83870*/  IADD3 R0, P3, PT, R8, R90.reuse, RZ ;  /* 0x0000005a08007210 */ /* 0x081fe40007f7e0ff */
[----:B------:R-:W-:-:S05]  /*83880*/  IADD3 R4, P4, PT, R24, R90, RZ ;  /* 0x0000005a18047210 */ /* 0x000fca0007f9e0ff */
[----:B------:R-:W-:Y:S04]  /*83890*/  STL [R1+0x46f0], R4 ;  /* 0x0046f00401007387 */ /* 0x000fe80000100800 */
[----:B------:R0:W-:Y:S01]  /*838a0*/  STL [R1+0x3754], R0 ;  /* 0x0037540001007387 */ /* 0x0001e20000100800 */
[--C-:B------:R-:W-:Y:S02]  /*838b0*/  IMAD.X R83, R25, 0x1, R5.reuse, P4 ;  /* 0x0000000119537824 */ /* 0x100fe400020e0605 */
[----:B0-----:R-:W-:Y:S02]  /*838c0*/  IMAD.X R0, R9, 0x1, R5, P3 ;  /* 0x0000000109007824 */ /* 0x001fe400018e0605 */
[----:B------:R-:W3:Y:S01]  /*838d0*/  LDL.LU.64 R8, [R1+0x478] ;  /* 0x0004780001087983 */ /* 0x000ee20000300a00 */
[----:B------:R-:W-:-:S03]  /*838e0*/  IADD3 R24, P3, PT, R22, R90, RZ ;  /* 0x0000005a16187210 */ /* 0x000fc60007f7e0ff */
[----:B------:R0:W-:Y:S04]  /*838f0*/  STL [R1+0x3750], R0 ;  /* 0x0037500001007387 */ /* 0x0001e80000100800 */
[----:B------:R-:W-:Y:S01]  /*83900*/  STL [R1+0x46f4], R83 ;  /* 0x0046f45301007387 */ /* 0x000fe20000100800 */
[----:B------:R-:W-:-:S03]  /*83910*/  IMAD.X R4, R23, 0x1, R5, P3 ;  /* 0x0000000117047824 */ /* 0x000fc600018e0605 */
[----:B------:R1:W-:Y:S04]  /*83920*/  STL [R1+0x2e88], R24 ;  /* 0x002e881801007387 */ /* 0x0003e80000100800 */
[----:B------:R-:W3:Y:S01]  /*83930*/  LDL.LU.64 R26, [R1+0x480] ;  /* 0x00048000011a7983 */ /* 0x000ee20000300a00 */
[----:B0-----:R-:W-:-:S05]  /*83940*/  IADD3 R0, P4, PT, R14, R90, RZ ;  /* 0x0000005a0e007210 */ /* 0x001fca0007f9e0ff */
[----:B------:R0:W-:Y:S04]  /*83950*/  STL [R1+0x27b4], R0 ;  /* 0x0027b40001007387 */ /* 0x0001e80000100800 */
[----:B------:R-:W-:Y:S04]  /*83960*/  STL [R1+0x2e7c], R4 ;  /* 0x002e7c0401007387 */ /* 0x000fe80000100800 */
[----:B-1----:R-:W3:Y:S01]  /*83970*/  LDL.LU.64 R24, [R1+0x488] ;  /* 0x0004880001187983 */ /* 0x002ee20000300a00 */
[----:B0-----:R-:W-:-:S03]  /*83980*/  IMAD.X R0, R15, 0x1, R5, P4 ;  /* 0x000000010f007824 */ /* 0x001fc600020e0605 */
[----:B------:R-:W3:Y:S04]  /*83990*/  LDL.LU.64 R14, [R1+0x190] ;  /* 0x00019000010e7983 */ /* 0x000ee80000300a00 */
[----:B------:R2:W-:Y:S02]  /*839a0*/  STL [R1+0x27b0], R0 ;  /* 0x0027b00001007387 */ /* 0x0005e40000100800 */
[-C--:B--2---:R-:W-:Y:S02]  /*839b0*/  IADD3 R0, P3, PT, R20, R90.reuse, RZ ;  /* 0x0000005a14007210 */ /* 0x084fe40007f7e0ff */
[----:B------:R-:W-:-:S03]  /*839c0*/  IADD3 R22, P4, PT, R18, R90, RZ ;  /* 0x0000005a12167210 */ /* 0x000fc60007f9e0ff */
[--C-:B------:R-:W-:Y:S01]  /*839d0*/  IMAD.X R4, R21, 0x1, R5.reuse, P3 ;  /* 0x0000000115047824 */ /* 0x100fe200018e0605 */
[----:B------:R-:W-:Y:S04]  /*839e0*/  STL [R1+0x2bf8], R0 ;  /* 0x002bf80001007387 */ /* 0x000fe80000100800 */
[----:B------:R0:W-:Y:S04]  /*839f0*/  STL [R1+0x2ec], R22 ;  /* 0x0002ec1601007387 */ /* 0x0001e80000100800 */
[----:B0-----:R-:W2:Y:S04]  /*83a00*/  LDL.LU.64 R22, [R1+0x198] ;  /* 0x0001980001167983 */ /* 0x001ea80000300a00 */
[----:B------:R-:W-:Y:S04]  /*83a10*/  STL [R1+0x2b80], R4 ;  /* 0x002b800401007387 */ /* 0x000fe80000100800 */
[----:B------:R-:W2:Y:S01]  /*83a20*/  LDL.LU.64 R20, [R1+0x1a0] ;  /* 0x0001a00001147983 */ /* 0x000ea20000300a00 */
[----:B------:R-:W-:-:S05]  /*83a30*/  IMAD.X R0, R19, 0x1, R5, P4 ;  /* 0x0000000113007824 */ /* 0x000fca00020e0605 */
[----:B------:R3:W-:Y:S01]  /*83a40*/  STL [R1+0x2e8], R0 ;  /* 0x0002e80001007387 */ /* 0x0007e20000100800 */
[-C--:B----4-:R-:W-:Y:S02]  /*83a50*/  IADD3 R18, P4, PT, R6, R90.reuse, RZ ;  /* 0x0000005a06127210 */ /* 0x090fe40007f9e0ff */
[----:B---3--:R-:W-:-:S05]  /*83a60*/  IADD3 R0, P3, PT, R16, R90, RZ ;  /* 0x0000005a10007210 */ /* 0x008fca0007f7e0ff */
[--C-:B------:R-:W-:Y:S01]  /*83a70*/  IMAD.X R4, R17, 0x1, R5.reuse, P3 ;  /* 0x0000000111047824 */ /* 0x100fe200018e0605 */
[----:B------:R0:W-:Y:S04]  /*83a80*/  STL [R1+0x27bc], R0 ;  /* 0x0027bc0001007387 */ /* 0x0001e80000100800 */
[----:B------:R1:W-:Y:S01]  /*83a90*/  STL [R1+0x24], R18 ;  /* 0x0000241201007387 */ /* 0x0003e20000100800 */
[----:B0-----:R-:W-:-:S03]  /*83aa0*/  IMAD.X R0, R7, 0x1, R5, P4 ;  /* 0x0000000107007824 */ /* 0x001fc600020e0605 */
[----:B-1----:R-:W3:Y:S04]  /*83ab0*/  LDL.LU.64 R18, [R1+0x1a8] ;  /* 0x0001a80001127983 */ /* 0x002ee80000300a00 */
[----:B------:R-:W-:Y:S04]  /*83ac0*/  STL [R1+0x27b8], R4 ;  /* 0x0027b80401007387 */ /* 0x000fe80000100800 */
[----:B------:R-:W4:Y:S04]  /*83ad0*/  LDL.LU.64 R6, [R1+0x490] ;  /* 0x0004900001067983 */ /* 0x000f280000300a00 */
[----:B------:R0:W-:Y:S01]  /*83ae0*/  STL [R1+0x20], R0 ;  /* 0x0000200001007387 */ /* 0x0001e20000100800 */
[----:B------:R-:W-:-:S02]  /*83af0*/  IADD3 R77, P4, PT, R10, R90, RZ ;  /* 0x0000005a0a4d7210 */ /* 0x000fc40007f9e0ff */
[----:B0-----:R-:W-:-:S03]  /*83b00*/  IADD3 R0, P3, PT, R12, R90, RZ ;  /* 0x0000005a0c007210 */ /* 0x001fc60007f7e0ff */
[----:B------:R-:W-:Y:S04]  /*83b10*/  STL [R1+0x48ac], R77 ;  /* 0x0048ac4d01007387 */ /* 0x000fe80000100800 */
[----:B------:R0:W-:Y:S01]  /*83b20*/  STL [R1+0x274c], R0 ;  /* 0x00274c0001007387 */ /* 0x0001e20000100800 */
[--C-:B------:R-:W-:Y:S02]  /*83b30*/  IMAD.X R76, R11, 0x1, R5.reuse, P4 ;  /* 0x000000010b4c7824 */ /* 0x100fe400020e0605 */
[----:B0-----:R-:W-:Y:S02]  /*83b40*/  IMAD.X R0, R13, 0x1, R5, P3 ;  /* 0x000000010d007824 */ /* 0x001fe400018e0605 */
[----:B------:R-:W4:Y:S04]  /*83b50*/  LDL.LU.64 R12, [R1+0x498] ;  /* 0x00049800010c7983 */ /* 0x000f280000300a00 */
[----:B------:R0:W-:Y:S04]  /*83b60*/  STL [R1+0x2748], R0 ;  /* 0x0027480001007387 */ /* 0x0001e80000100800 */
[----:B------:R-:W-:Y:S01]  /*83b70*/  STL [R1+0x48b4], R76 ;  /* 0x0048b44c01007387 */ /* 0x000fe20000100800 */
[----:B------:R-:W-:-:S05]  /*83b80*/  IADD3 R4, P3, PT, R8, R90, RZ ;  /* 0x0000005a08047210 */ /* 0x000fca0007f7e0ff */
[----:B------:R-:W-:Y:S04]  /*83b90*/  STL [R1+0x2740], R4 ;  /* 0x0027400401007387 */ /* 0x000fe80000100800 */
[----:B------:R-:W4:Y:S01]  /*83ba0*/  LDL.LU.64 R10, [R1+0x4a0] ;  /* 0x0004a000010a7983 */ /* 0x000f220000300a00 */
[----:B0-----:R-:W-:-:S03]  /*83bb0*/  IMAD.X R0, R9, 0x1, R5, P3 ;  /* 0x0000000109007824 */ /* 0x001fc600018e0605 */
[----:B------:R-:W4:Y:S01]  /*83bc0*/  LDL.LU.64 R16, [R1+0x4a8] ;  /* 0x0004a80001107983 */ /* 0x000f220000300a00 */
[----:B------:R-:W-:-:S03]  /*83bd0*/  IADD3 R65, P4, PT, R26, R90, RZ ;  /* 0x0000005a1a417210 */ /* 0x000fc60007f9e0ff */
[----:B------:R0:W-:Y:S04]  /*83be0*/  STL [R1+0x46c], R0 ;  /* 0x00046c0001007387 */ /* 0x0001e80000100800 */
[----:B------:R-:W4:Y:S01]  /*83bf0*/  LDL.LU.64 R8, [R1+0x4b0] ;  /* 0x0004b00001087983 */ /* 0x000f220000300a00 */
[----:B------:R-:W-:Y:S01]  /*83c00*/  IMAD.X R64, R27, 0x1, R5, P4 ;  /* 0x000000011b407824 */ /* 0x000fe200020e0605 */
[-C--:B0-----:R-:W-:Y:S02]  /*83c10*/  IADD3 R0, P3, PT, R24, R90.reuse, RZ ;  /* 0x0000005a18007210 */ /* 0x081fe40007f7e0ff */
[----:B------:R-:W-:-:S03]  /*83c20*/  IADD3 R26, P4, PT, R14, R90, RZ ;  /* 0x0000005a0e1a7210 */ /* 0x000fc60007f9e0ff */
[--C-:B------:R-:W-:Y:S01]  /*83c30*/  IMAD.X R4, R25, 0x1, R5.reuse, P3 ;  /* 0x0000000119047824 */ /* 0x100fe200018e0605 */
[----:B------:R0:W-:Y:S04]  /*83c40*/  STL [R1+0x478], R0 ;  /* 0x0004780001007387 */ /* 0x0001e80000100800 */
[----:B------:R-:W-:Y:S01]  /*83c50*/  STL [R1+0x3108], R26 ;  /* 0x0031081a01007387 */ /* 0x000fe20000100800 */
[----:B0-----:R-:W-:-:S03]  /*83c60*/  IMAD.X R0, R15, 0x1, R5, P4 ;  /* 0x000000010f007824 */ /* 0x001fc600020e0605 */
[----:B------:R-:W4:Y:S04]  /*83c70*/  LDL.LU.64 R14, [R1+0x4b8] ;  /* 0x0004b800010e7983 */ /* 0x000f280000300a00 */
[----:B------:R-:W-:Y:S04]  /*83c80*/  STL [R1+0x468], R4 ;  /* 0x0004680401007387 */ /* 0x000fe80000100800 */
[----:B------:R-:W4:Y:S04]  /*83c90*/  LDL.LU.64 R24, [R1+0x4c0] ;  /* 0x0004c00001187983 */ /* 0x000f280000300a00 */
[----:B------:R2:W-:Y:S02]  /*83ca0*/  STL [R1+0x3100], R0 ;  /* 0x0031000001007387 */ /* 0x0005e40000100800 */
[----:B--2---:R-:W-:-:S02]  /*83cb0*/  IADD3 R0, P3, PT, R22, R90, RZ ;  /* 0x0000005a16007210 */ /* 0x004fc40007f7e0ff */
[----:B------:R-:W-:-:S03]  /*83cc0*/  IADD3 R26, P4, PT, R20, R90, RZ ;  /* 0x0000005a141a7210 */ /* 0x000fc60007f9e0ff */
[--C-:B------:R-:W-:Y:S01]  /*83cd0*/  IMAD.X R4, R23, 0x1, R5.reuse, P3 ;  /* 0x0000000117047824 */ /* 0x100fe200018e0605 */
[----:B------:R0:W-:Y:S04]  /*83ce0*/  STL [R1+0x37b8], R0 ;  /* 0x0037b80001007387 */ /* 0x0001e80000100800 */
[----:B------:R-:W-:Y:S04]  /*83cf0*/  STL [R1+0x310c], R26 ;  /* 0x00310c1a01007387 */ /* 0x000fe80000100800 */
[----:B------:R-:W2:Y:S04]  /*83d00*/  LDL.LU.64 R22, [R1+0x4c8] ;  /* 0x0004c80001167983 */ /* 0x000ea80000300a00 */
[----:B------:R-:W-:Y:S01]  /*83d10*/  STL [R1+0x37a4], R4 ;  /* 0x0037a40401007387 */ /* 0x000fe20000100800 */
[----:B0-----:R-:W-:-:S03]  /*83d20*/  IMAD.X R0, R21, 0x1, R5, P4 ;  /* 0x0000000115007824 */ /* 0x001fc600020e0605 */
[----:B------:R-:W2:Y:S04]  /*83d30*/  LDL.LU.64 R20, [R1+0x4d0] ;  /* 0x0004d00001147983 */ /* 0x000ea80000300a00 */
[----:B------:R3:W-:Y:S02]  /*83d40*/  STL [R1+0x30f4], R0 ;  /* 0x0030f40001007387 */ /* 0x0007e40000100800 */
[-C--:B---3--:R-:W-:Y:S02]  /*83d50*/  IADD3 R0, P3, PT, R18, R90.reuse, RZ ;  /* 0x0000005a12007210 */ /* 0x088fe40007f7e0ff */
[----:B----4-:R-:W-:-:S05]  /*83d60*/  IADD3 R89, P4, PT, R6, R90, RZ ;  /* 0x0000005a06597210 */ /* 0x010fca0007f9e0ff */
[----:B------:R-:W-:Y:S04]  /*83d70*/  STL [R1+0x46f8], R89 ;  /* 0x0046f85901007387 */ /* 0x000fe80000100800 */
[----:B------:R0:W-:Y:S01]  /*83d80*/  STL [R1+0x374c], R0 ;  /* 0x00374c0001007387 */ /* 0x0001e20000100800 */
[----:B------:R-:W-:-:S03]  /*83d90*/  IMAD.X R84, R7, 0x1, R5, P4 ;  /* 0x0000000107547824 */ /* 0x000fc600020e0605 */
[----:B------:R-:W3:Y:S01]  /*83da0*/  LDL.LU.64 R6, [R1+0x4d8] ;  /* 0x0004d80001067983 */ /* 0x000ee20000300a00 */
[----:B0-----:R-:W-:-:S05]  /*83db0*/  IMAD.X R0, R19, 0x1, R5, P3 ;  /* 0x0000000113007824 */ /* 0x001fca00018e0605 */
[----:B------:R0:W-:Y:S04]  /*83dc0*/  STL [R1+0x3748], R0 ;  /* 0x0037480001007387 */ /* 0x0001e80000100800 */
[----:B------:R-:W4:Y:S04]  /*83dd0*/  LDL.LU.64 R18, [R1+0x4e0] ;  /* 0x0004e00001127983 */ /* 0x000f280000300a00 */
[----:B------:R1:W-:Y:S01]  /*83de0*/  STL [R1+0x46fc], R84 ;  /* 0x0046fc5401007387 */ /* 0x0003e20000100800 */
[----:B------:R-:W-:-:S05]  /*83df0*/  IADD3 R26, P3, PT, R12, R90, RZ ;  /* 0x0000005a0c1a7210 */ /* 0x000fca0007f7e0ff */
[----:B------:R-:W-:Y:S01]  /*83e00*/  IMAD.X R4, R13, 0x1, R5, P3 ;  /* 0x000000010d047824 */ /* 0x000fe200018e0605 */
[----:B------:R-:W-:Y:S04]  /*83e10*/  STL [R1+0x2df0], R26 ;  /* 0x002df01a01007387 */ /* 0x000fe80000100800 */
[----:B------:R-:W4:Y:S01]  /*83e20*/  LDL.LU.64 R12, [R1+0x4e8] ;  /* 0x0004e800010c7983 */ /* 0x000f220000300a00 */
[-C--:B0-----:R-:W-:Y:S02]  /*83e30*/  IADD3 R0, P4, PT, R10, R90.reuse, RZ ;  /* 0x0000005a0a007210 */ /* 0x081fe40007f9e0ff */
[----:B------:R-:W-:-:S03]  /*83e40*/  IADD3 R89, P3, PT, R16, R90, RZ ;  /* 0x0000005a10597210 */ /* 0x000fc60007f7e0ff */
[----:B------:R0:W-:Y:S04]  /*83e50*/  STL [R1+0x4a0], R0 ;  /* 0x0004a00001007387 */ /* 0x0001e80000100800 */
[----:B------:R-:W-:Y:S01]  /*83e60*/  STL [R1+0x2d80], R4 ;  /* 0x002d800401007387 */ /* 0x000fe20000100800 */
[--C-:B-1----:R-:W-:Y:S02]  /*83e70*/  IMAD.X R84, R17, 0x1, R5.reuse, P3 ;  /* 0x0000000111547824 */ /* 0x102fe400018e0605 */
[----:B0-----:R-:W-:Y:S02]  /*83e80*/  IMAD.X R0, R11, 0x1, R5, P4 ;  /* 0x000000010b007824 */ /* 0x001fe400020e0605 */
[----:B------:R-:W4:Y:S04]  /*83e90*/  LDL.LU.64 R10, [R1+0x1b0] ;  /* 0x0001b000010a7983 */ /* 0x000f280000300a00 */
[----:B------:R0:W-:Y:S04]  /*83ea0*/  STL [R1+0x498], R0 ;  /* 0x0004980001007387 */ /* 0x0001e80000100800 */
[----:B------:R-:W-:Y:S01]  /*83eb0*/  STL [R1+0x4720], R84 ;  /* 0x0047205401007387 */ /* 0x000fe20000100800 */
[----:B0-----:R-:W-:-:S05]  /*83ec0*/  IADD3 R0, P4, PT, R8, R90, RZ ;  /* 0x0000005a08007210 */ /* 0x001fca0007f9e0ff */
[----:B------:R0:W-:Y:S04]  /*83ed0*/  STL [R1+0x2dc], R0 ;  /* 0x0002dc0001007387 */ /* 0x0001e80000100800 */
[----:B------:R-:W4:Y:S01]  /*83ee0*/  LDL.LU.64 R16, [R1+0x1b8] ;  /* 0x0001b80001107983 */ /* 0x000f220000300a00 */
[----:B0-----:R-:W-:Y:S01]  /*83ef0*/  IMAD.X R0, R9, 0x1, R5, P4 ;  /* 0x0000000109007824 */ /* 0x001fe200020e0605 */
[-C--:B------:R-:W-:Y:S02]  /*83f00*/  IADD3 R81, P4, PT, R24, R90.reuse, RZ ;  /* 0x0000005a18517210 */ /* 0x080fe40007f9e0ff */
[----:B------:R-:W4:Y:S04]  /*83f10*/  LDL.LU.64 R8, [R1+0x1c0] ;  /* 0x0001c00001087983 */ /* 0x000f280000300a00 */
[----:B------:R0:W-:Y:S04]  /*83f20*/  STL [R1+0x2d8], R0 ;  /* 0x0002d80001007387 */ /* 0x0001e80000100800 */
[----:B------:R-:W-:Y:S01]  /*83f30*/  STL [R1+0x487c], R81 ;  /* 0x00487c5101007387 */ /* 0x000fe20000100800 */
[----:B0-----:R-:W-:-:S05]  /*83f40*/  IADD3 R0, P3, PT, R14, R90, RZ ;  /* 0x0000005a0e007210 */ /* 0x001fca0007f7e0ff */
[----:B------:R0:W-:Y:S01]  /*83f50*/  STL [R1+0x2744], R0 ;  /* 0x0027440001007387 */ /* 0x0001e20000100800 */
[----:B------:R-:W-:Y:S01]  /*83f60*/  IADD3.X R80, PT, PT, R25, R5, RZ, P4, !PT ;  /* 0x0000000519507210 */ /* 0x000fe200027fe4ff */
[----:B0-----:R-:W-:Y:S02]  /*83f70*/  IMAD.X R0, R15, 0x1, R5, P3 ;  /* 0x000000010f007824 */ /* 0x001fe400018e0605 */
[----:B------:R-:W4:Y:S04]  /*83f80*/  LDL.LU.64 R14, [R1+0x1c8] ;  /* 0x0001c800010e7983 */ /* 0x000f280000300a00 */
[----:B------:R2:W-:Y:S04]  /*83f90*/  STL [R1+0x4b8], R0 ;  /* 0x0004b80001007387 */ /* 0x0005e80000100800 */
[----:B------:R-:W-:Y:S01]  /*83fa0*/  STL [R1+0x4880], R80 ;  /* 0x0048805001007387 */ /* 0x000fe20000100800 */
[----:B--2---:R-:W-:-:S02]  /*83fb0*/  IADD3 R0, P3, PT, R22, R90, RZ ;  /* 0x0000005a16007210 */ /* 0x004fc40007f7e0ff */
        /* <DEDUP_REMOVED lines=10> */
[----:B0-----:R-:W-:Y:S01]  /*84060*/  IMAD.X R0, R7, 0x1, R5, P3 ;  /* 0x0000000107007824 */ /* 0x001fe200018e0605 */
[----:B------:R0:W-:Y:S04]  /*84070*/  STL [R1+0x444], R4 ;  /* 0x0004440401007387 */ /* 0x0001e80000100800 */
[----:B------:R-:W3:Y:S01]  /*84080*/  LDL.LU.64 R6, [R1+0x500] ;  /* 0x0005000001067983 */ /* 0x000ee20000300a00 */
[----:B----4-:R-:W-:-:S03]  /*84090*/  IADD3 R59, P4, PT, R18, R90, RZ ;  /* 0x0000005a123b7210 */ /* 0x010fc60007f9e0ff */
[----:B------:R1:W-:Y:S02]  /*840a0*/  STL [R1+0x440], R0 ;  /* 0x0004400001007387 */ /* 0x0003e40000100800 */
[----:B------:R-:W-:Y:S01]  /*840b0*/  IMAD.X R58, R19, 0x1, R5, P4 ;  /* 0x00000001133a7824 */ /* 0x000fe200020e0605 */
[----:B------:R-:W-:-:S05]  /*840c0*/  IADD3 R18, P3, PT, R12, R90, RZ ;  /* 0x0000005a0c127210 */ /* 0x000fca0007f7e0ff */
[----:B0-----:R-:W-:Y:S01]  /*840d0*/  IMAD.X R4, R13, 0x1, R5, P3 ;  /* 0x000000010d047824 */ /* 0x001fe200018e0605 */
[----:B------:R-:W-:Y:S04]  /*840e0*/  STL [R1+0x40c], R18 ;  /* 0x00040c1201007387 */ /* 0x000fe80000100800 */
[----:B------:R-:W4:Y:S01]  /*840f0*/  LDL.LU.64 R12, [R1+0x508] ;  /* 0x00050800010c7983 */ /* 0x000f220000300a00 */
[----:B-1----:R-:W-:-:S05]  /*84100*/  IADD3 R0, P4, PT, R10, R90, RZ ;  /* 0x0000005a0a007210 */ /* 0x002fca0007f9e0ff */
[----:B------:R0:W-:Y:S04]  /*84110*/  STL [R1+0x3074], R0 ;  /* 0x0030740001007387 */ /* 0x0001e80000100800 */
[----:B------:R1:W-:Y:S01]  /*84120*/  STL [R1+0x408], R4 ;  /* 0x0004080401007387 */ /* 0x0003e20000100800 */
[--C-:B0-----:R-:W-:Y:S01]  /*84130*/  IMAD.X R0, R11, 0x1, R5.reuse, P4 ;  /* 0x000000010b007824 */ /* 0x101fe200020e0605 */
[----:B------:R-:W-:Y:S02]  /*84140*/  IADD3 R18, P3, PT, R16, R90, RZ ;  /* 0x0000005a10127210 */ /* 0x000fe40007f7e0ff */
[----:B------:R-:W4:Y:S04]  /*84150*/  LDL.LU.64 R10, [R1+0x510] ;  /* 0x00051000010a7983 */ /* 0x000f280000300a00 */
[----:B------:R0:W-:Y:S01]  /*84160*/  STL [R1+0x2ff8], R0 ;  /* 0x002ff80001007387 */ /* 0x0001e20000100800 */
[----:B-1----:R-:W-:-:S03]  /*84170*/  IMAD.X R4, R17, 0x1, R5, P3 ;  /* 0x0000000111047824 */ /* 0x002fc600018e0605 */
[----:B------:R1:W-:Y:S04]  /*84180*/  STL [R1+0x37a8], R18 ;  /* 0x0037a81201007387 */ /* 0x0003e80000100800 */
[----:B------:R-:W4:Y:S01]  /*84190*/  LDL.LU.64 R20, [R1+0x518] ;  /* 0x0005180001147983 */ /* 0x000f220000300a00 */
[----:B0-----:R-:W-:-:S05]  /*841a0*/  IADD3 R0, P4, PT, R8, R90, RZ ;  /* 0x0000005a08007210 */ /* 0x001fca0007f9e0ff */
[----:B------:R0:W-:Y:S04]  /*841b0*/  STL [R1+0x3078], R0 ;  /* 0x0030780001007387 */ /* 0x0001e80000100800 */
[----:B------:R-:W-:Y:S04]  /*841c0*/  STL [R1+0x3794], R4 ;  /* 0x0037940401007387 */ /* 0x000fe80000100800 */
[----:B-1----:R-:W4:Y:S01]  /*841d0*/  LDL.LU.64 R18, [R1+0x520] ;  /* 0x0005200001127983 */ /* 0x002f220000300a00 */
[----:B0-----:R-:W-:-:S03]  /*841e0*/  IMAD.X R0, R9, 0x1, R5, P4 ;  /* 0x0000000109007824 */ /* 0x001fc600020e0605 */
[----:B------:R-:W4:Y:S04]  /*841f0*/  LDL.LU.64 R8, [R1+0x528] ;  /* 0x0005280001087983 */ /* 0x000f280000300a00 */
[----:B------:R0:W-:Y:S02]  /*84200*/  STL [R1+0x2f74], R0 ;  /* 0x002f740001007387 */ /* 0x0001e40000100800 */
[-C--:B0-----:R-:W-:Y:S02]  /*84210*/  IADD3 R0, P3, PT, R14, R90.reuse, RZ ;  /* 0x0000005a0e007210 */ /* 0x081fe40007f7e0ff */
[----:B--2---:R-:W-:-:S05]  /*84220*/  IADD3 R88, P4, PT, R24, R90, RZ ;  /* 0x0000005a18587210 */ /* 0x004fca0007f9e0ff */
[----:B------:R-:W-:Y:S04]  /*84230*/  STL.64 [R1+0x4700], R88 ;  /* 0x0047005801007387 */ /* 0x000fe80000100a00 */
[----:B------:R0:W-:Y:S04]  /*84240*/  STL [R1+0x3744], R0 ;  /* 0x0037440001007387 */ /* 0x0001e80000100800 */
[----:B------:R-:W2:Y:S01]  /*84250*/  LDL.LU.64 R16, [R1+0x530] ;  /* 0x0005300001107983 */ /* 0x000ea20000300a00 */
[----:B0-----:R-:W-:-:S03]  /*84260*/  IMAD.X R0, R15, 0x1, R5, P3 ;  /* 0x000000010f007824 */ /* 0x001fc600018e0605 */
[----:B------:R-:W2:Y:S04]  /*84270*/  LDL.LU.64 R14, [R1+0x540] ;  /* 0x00054000010e7983 */ /* 0x000ea80000300a00 */
[----:B------:R0:W-:Y:S01]  /*84280*/  STL [R1+0x3740], R0 ;  /* 0x0037400001007387 */ /* 0x0001e20000100800 */
[----:B------:R-:W-:Y:S01]  /*84290*/  IMAD.X R86, R25, 0x1, R5, P4 ;  /* 0x0000000119567824 */ /* 0x000fe200020e0605 */
[----:B0-----:R-:W-:-:S05]  /*842a0*/  IADD3 R0, P3, PT, R22, R90, RZ ;  /* 0x0000005a16007210 */ /* 0x001fca0007f7e0ff */
[----:B------:R3:W-:Y:S01]  /*842b0*/  STL [R1+0x46ac], R0 ;  /* 0x0046ac0001007387 */ /* 0x0007e20000100800 */
[----:B------:R-:W-:-:S03]  /*842c0*/  IMAD.X R4, R23, 0x1, R5, P3 ;  /* 0x0000000117047824 */ /* 0x000fc600018e0605 */
[----:B------:R-:W2:Y:S01]  /*842d0*/  LDL.LU.64 R22, [R1+0x548] ;  /* 0x0005480001167983 */ /* 0x000ea20000300a00 */
[----:B---3--:R-:W-:-:S05]  /*842e0*/  IADD3 R0, P4, PT, R6, R90, RZ ;  /* 0x0000005a06007210 */ /* 0x008fca0007f9e0ff */
[----:B------:R0:W-:Y:S04]  /*842f0*/  STL [R1+0x44c], R0 ;  /* 0x00044c0001007387 */ /* 0x0001e80000100800 */
[----:B------:R-:W-:Y:S01]  /*84300*/  STL [R1+0x2cf4], R4 ;  /* 0x002cf40401007387 */ /* 0x000fe20000100800 */
[----:B----4-:R-:W-:Y:S01]  /*84310*/  IADD3 R24, P3, PT, R12, R90, RZ ;  /* 0x0000005a0c187210 */ /* 0x010fe20007f7e0ff */
[--C-:B0-----:R-:W-:Y:S02]  /*84320*/  IMAD.X R0, R7, 0x1, R5.reuse, P4 ;  /* 0x0000000107007824 */ /* 0x101fe400020e0605 */
[----:B------:R-:W3:Y:S04]  /*84330*/  LDL.LU.64 R6, [R1+0x550] ;  /* 0x0005500001067983 */ /* 0x000ee80000300a00 */
[----:B------:R0:W-:Y:S04]  /*84340*/  STL [R1+0x448], R0 ;  /* 0x0004480001007387 */ /* 0x0001e80000100800 */
[----:B------:R-:W-:Y:S01]  /*84350*/  STL [R1+0x2908], R24 ;  /* 0x0029081801007387 */ /* 0x000fe20000100800 */
[----:B0-----:R-:W-:-:S03]  /*84360*/  IMAD.X R0, R13, 0x1, R5, P3 ;  /* 0x000000010d007824 */ /* 0x001fc600018e0605 */
[----:B------:R-:W4:Y:S01]  /*84370*/  LDL.LU.64 R12, [R1+0x1d0] ;  /* 0x0001d000010c7983 */ /* 0x000f220000300a00 */
[----:B------:R-:W-:-:S05]  /*84380*/  IADD3 R4, P4, PT, R10, R90, RZ ;  /* 0x0000005a0a047210 */ /* 0x000fca0007f9e0ff */
[----:B------:R0:W-:Y:S04]  /*84390*/  STL [R1+0x2c4], R4 ;  /* 0x0002c40401007387 */ /* 0x0001e80000100800 */
[----:B------:R1:W-:Y:S01]  /*843a0*/  STL [R1+0x508], R0 ;  /* 0x0005080001007387 */ /* 0x0003e20000100800 */
[----:B0-----:R-:W-:Y:S01]  /*843b0*/  IMAD.X R4, R11, 0x1, R5, P4 ;  /* 0x000000010b047824 */ /* 0x001fe200020e0605 */
[-C--:B-1----:R-:W-:Y:S02]  /*843c0*/  IADD3 R0, P3, PT, R20, R90.reuse, RZ ;  /* 0x0000005a14007210 */ /* 0x082fe40007f7e0ff */
[----:B------:R-:W4:Y:S01]  /*843d0*/  LDL.LU.64 R10, [R1+0x1d8] ;  /* 0x0001d800010a7983 */ /* 0x000f220000300a00 */
[----:B------:R-:W-:-:S03]  /*843e0*/  IADD3 R73, P4, PT, R18, R90, RZ ;  /* 0x0000005a12497210 */ /* 0x000fc60007f9e0ff */
[----:B------:R-:W-:Y:S04]  /*843f0*/  STL [R1+0x2c0], R4 ;  /* 0x0002c00401007387 */ /* 0x000fe80000100800 */
[----:B------:R-:W-:Y:S04]  /*84400*/  STL [R1+0x4884], R73 ;  /* 0x0048844901007387 */ /* 0x000fe80000100800 */
[----:B------:R0:W-:Y:S01]  /*84410*/  STL [R1+0x494], R0 ;  /* 0x0004940001007387 */ /* 0x0001e20000100800 */
[--C-:B------:R-:W-:Y:S02]  /*84420*/  IMAD.X R72, R19, 0x1, R5.reuse, P4 ;  /* 0x0000000113487824 */ /* 0x100fe400020e0605 */
[----:B0-----:R-:W-:-:S02]  /*84430*/  IMAD.X R0, R21, 0x1, R5, P3 ;  /* 0x0000000115007824 */ /* 0x001fc400018e0605 */
[----:B------:R-:W4:Y:S04]  /*84440*/  LDL.LU.64 R20, [R1+0x1e0] ;  /* 0x0001e00001147983 */ /* 0x000f280000300a00 */
[----:B------:R0:W-:Y:S04]  /*84450*/  STL [R1+0x490], R0 ;  /* 0x0004900001007387 */ /* 0x0001e80000100800 */
[----:B------:R-:W-:Y:S01]  /*84460*/  STL [R1+0x4888], R72 ;  /* 0x0048884801007387 */ /* 0x000fe20000100800 */
[-C--:B0-----:R-:W-:Y:S02]  /*84470*/  IADD3 R0, P3, PT, R8, R90.reuse, RZ ;  /* 0x0000005a08007210 */ /* 0x081fe40007f7e0ff */
[----:B--2---:R-:W-:-:S05]  /*84480*/  IADD3 R63, P4, PT, R16, R90, RZ ;  /* 0x0000005a103f7210 */ /* 0x004fca0007f9e0ff */
[----:B------:R-:W-:Y:S04]  /*84490*/  STL [R1+0x48c0], R63 ;  /* 0x0048c03f01007387 */ /* 0x000fe80000100800 */
[----:B------:R0:W-:Y:S01]  /*844a0*/  STL [R1+0x43c], R0 ;  /* 0x00043c0001007387 */ /* 0x0001e20000100800 */
[--C-:B------:R-:W-:Y:S02]  /*844b0*/  IMAD.X R62, R17, 0x1, R5.reuse, P4 ;  /* 0x00000001113e7824 */ /* 0x100fe400020e0605 */
[----:B0-----:R-:W-:Y:S02]  /*844c0*/  IMAD.X R0, R9, 0x1, R5, P3 ;  /* 0x0000000109007824 */ /* 0x001fe400018e0605 */
[----:B------:R-:W2:Y:S01]  /*844d0*/  LDL.LU.64 R8, [R1+0x1e8] ;  /* 0x0001e80001087983 */ /* 0x000ea20000300a00 */
[----:B------:R-:W-:-:S03]  /*844e0*/  IADD3 R4, P3, PT, R14, R90, RZ ;  /* 0x0000005a0e047210 */ /* 0x000fc60007f7e0ff */
[----:B------:R-:W2:Y:S04]  /*844f0*/  LDL.LU.64 R18, [R1+0x558] ;  /* 0x0005580001127983 */ /* 0x000ea80000300a00 */
[----:B------:R0:W-:Y:S04]  /*84500*/  STL [R1+0x3fc], R0 ;  /* 0x0003fc0001007387 */ /* 0x0001e80000100800 */
[----:B------:R-:W-:Y:S04]  /*84510*/  STL [R1+0x48d0], R62 ;  /* 0x0048d03e01007387 */ /* 0x000fe80000100800 */
[----:B------:R1:W-:Y:S01]  /*84520*/  STL [R1+0x3f8], R4 ;  /* 0x0003f80401007387 */ /* 0x0003e20000100800 */
[----:B0-----:R-:W-:-:S03]  /*84530*/  IMAD.X R0, R15, 0x1, R5, P3 ;  /* 0x000000010f007824 */ /* 0x001fc600018e0605 */
[----:B------:R-:W2:Y:S01]  /*84540*/  LDL.LU.64 R14, [R1+0x560] ;  /* 0x00056000010e7983 */ /* 0x000ea20000300a00 */
[----:B------:R-:W-:-:S03]  /*84550*/  IADD3 R53, P4, PT, R22, R90, RZ ;  /* 0x0000005a16357210 */ /* 0x000fc60007f9e0ff */
[----:B------:R-:W2:Y:S04]  /*84560*/  LDL.LU.64 R16, [R1+0x568] ;  /* 0x0005680001107983 */ /* 0x000ea80000300a00 */
[----:B------:R4:W-:Y:S01]  /*84570*/  STL [R1+0x3e4], R0 ;  /* 0x0003e40001007387 */ /* 0x0009e20000100800 */
[----:B------:R-:W-:Y:S01]  /*84580*/  IMAD.X R48, R23, 0x1, R5, P4 ;  /* 0x0000000117307824 */ /* 0x000fe200020e0605 */
[----:B---3--:R-:W-:-:S05]  /*84590*/  IADD3 R22, P3, PT, R6, R90, RZ ;  /* 0x0000005a06167210 */ /* 0x008fca0007f7e0ff */
[----:B-1----:R-:W-:Y:S01]  /*845a0*/  IMAD.X R4, R7, 0x1, R5, P3 ;  /* 0x0000000107047824 */ /* 0x002fe200018e0605 */
        /* <DEDUP_REMOVED lines=8> */
[----:B------:R-:W-:-:S05]  /*84630*/  IADD3 R22, P3, PT, R10, R90, RZ ;  /* 0x0000005a0a167210 */ /* 0x000fca0007f7e0ff */
[----:B-1----:R-:W-:Y:S01]  /*84640*/  IMAD.X R4, R11, 0x1, R5, P3 ;  /* 0x000000010b047824 */ /* 0x002fe200018e0605 */
[----:B------:R1:W-:Y:S04]  /*84650*/  STL [R1+0x3798], R22 ;  /* 0x0037981601007387 */ /* 0x0003e80000100800 */
[----:B------:R-:W4:Y:S01]  /*84660*/  LDL.LU.64 R10, [R1+0x580] ;  /* 0x00058000010a7983 */ /* 0x000f220000300a00 */
[----:B0-----:R-:W-:-:S05]  /*84670*/  IADD3 R0, P4, PT, R20, R90, RZ ;  /* 0x0000005a14007210 */ /* 0x001fca0007f9e0ff */
[----:B------:R0:W-:Y:S04]  /*84680*/  STL [R1+0x2f04], R0 ;  /* 0x002f040001007387 */ /* 0x0001e80000100800 */
[----:B------:R-:W-:Y:S04]  /*84690*/  STL [R1+0x3788], R4 ;  /* 0x0037880401007387 */ /* 0x000fe80000100800 */
[----:B-1----:R-:W4:Y:S01]  /*846a0*/  LDL.LU.64 R22, [R1+0x588] ;  /* 0x0005880001167983 */ /* 0x002f220000300a00 */
[----:B0-----:R-:W-:-:S05]  /*846b0*/  IMAD.X R0, R21, 0x1, R5, P4 ;  /* 0x0000000115007824 */ /* 0x001fca00020e0605 */
[----:B------:R0:W-:Y:S01]  /*846c0*/  STL [R1+0x2e8c], R0 ;  /* 0x002e8c0001007387 */ /* 0x0001e20000100800 */
[----:B--2---:R-:W-:-:S05]  /*846d0*/  IADD3 R20, P3, PT, R8, R90, RZ ;  /* 0x0000005a08147210 */ /* 0x004fca0007f7e0ff */
[----:B0-----:R-:W-:Y:S01]  /*846e0*/  IMAD.X R0, R9, 0x1, R5, P3 ;  /* 0x0000000109007824 */ /* 0x001fe200018e0605 */
[----:B------:R0:W-:Y:S04]  /*846f0*/  STL [R1+0x3738], R20 ;  /* 0x0037381401007387 */ /* 0x0001e80000100800 */
[----:B------:R-:W2:Y:S01]  /*84700*/  LDL.LU.64 R8, [R1+0x590] ;  /* 0x0005900001087983 */ /* 0x000ea20000300a00 */
[----:B------:R-:W-:-:S03]  /*84710*/  IADD3 R4, P4, PT, R18, R90, RZ ;  /* 0x0000005a12047210 */ /* 0x000fc60007f9e0ff */
[----:B0-----:R-:W2:Y:S04]  /*84720*/  LDL.LU.64 R20, [R1+0x598] ;  /* 0x0005980001147983 */ /* 0x001ea80000300a00 */
[----:B------:R0:W-:Y:S02]  /*84730*/  STL [R1+0x3734], R0 ;  /* 0x0037340001007387 */ /* 0x0001e40000100800 */
[----:B0-----:R-:W-:-:S05]  /*84740*/  IADD3 R0, P3, PT, R14, R90, RZ ;  /* 0x0000005a0e007210 */ /* 0x001fca0007f7e0ff */
[----:B------:R0:W-:Y:S01]  /*84750*/  STL [R1+0x46c4], R0 ;  /* 0x0046c40001007387 */ /* 0x0001e20000100800 */
[----:B------:R-:W-:-:S03]  /*84760*/  IMAD.X R18, R15, 0x1, R5, P3 ;  /* 0x000000010f127824 */ /* 0x000fc600018e0605 */
[----:B------:R-:W2:Y:S01]  /*84770*/  LDL.LU.64 R14, [R1+0x5a0] ;  /* 0x0005a000010e7983 */ /* 0x000ea20000300a00 */
[----:B------:R-:W-:Y:S02]  /*84780*/  IADD3.X R83, PT, PT, R19, R5, RZ, P4, !PT ;  /* 0x0000000513537210 */ /* 0x000fe400027fe4ff */
[----:B0-----:R-:W-:-:S05]  /*84790*/  IADD3 R0, P4, PT, R16, R90, RZ ;  /* 0x0000005a10007210 */ /* 0x001fca0007f9e0ff */
[----:B------:R0:W-:Y:S04]  /*847a0*/  STL [R1+0x39c], R0 ;  /* 0x00039c0001007387 */ /* 0x0001e80000100800 */
[----:B------:R1:W-:Y:S01]  /*847b0*/  STL [R1+0x2b70], R18 ;  /* 0x002b701201007387 */ /* 0x0003e20000100800 */
[--C-:B0-----:R-:W-:Y:S01]  /*847c0*/  IMAD.X R0, R17, 0x1, R5.reuse, P4 ;  /* 0x0000000111007824 */ /* 0x101fe200020e0605 */
[-C--:B---3--:R-:W-:Y:S02]  /*847d0*/  IADD3 R17, P3, PT, R6, R90.reuse, RZ ;  /* 0x0000005a06117210 */ /* 0x088fe40007f7e0ff */
[----:B-1----:R-:W3:Y:S04]  /*847e0*/  LDL.LU.64 R18, [R1+0x5a8] ;  /* 0x0005a80001127983 */ /* 0x002ee80000300a00 */
[----:B------:R0:W-:Y:S04]  /*847f0*/  STL [R1+0x398], R0 ;  /* 0x0003980001007387 */ /* 0x0001e80000100800 */
[----:B------:R-:W-:Y:S01]  /*84800*/  STL [R1+0x2820], R17 ;  /* 0x0028201101007387 */ /* 0x000fe20000100800 */
[----:B----4-:R-:W-:Y:S01]  /*84810*/  IADD3 R16, P4, PT, R12, R90, RZ ;  /* 0x0000005a0c107210 */ /* 0x010fe20007f9e0ff */
[----:B0-----:R-:W-:-:S04]  /*84820*/  IMAD.X R0, R7, 0x1, R5, P3 ;  /* 0x0000000107007824 */ /* 0x001fc800018e0605 */
[----:B------:R-:W-:Y:S01]  /*84830*/  IMAD.X R12, R13, 0x1, R5, P4 ;  /* 0x000000010d0c7824 */ /* 0x000fe200020e0605 */
[----:B------:R-:W4:Y:S04]  /*84840*/  LDL.LU.64 R6, [R1+0x5b0] ;  /* 0x0005b00001067983 */ /* 0x000f280000300a00 */
[----:B------:R0:W-:Y:S04]  /*84850*/  STL [R1+0x9c], R16 ;  /* 0x00009c1001007387 */ /* 0x0001e80000100800 */
[----:B------:R1:W-:Y:S04]  /*84860*/  STL [R1+0x570], R0 ;  /* 0x0005700001007387 */ /* 0x0003e80000100800 */
[----:B0-----:R-:W4:Y:S04]  /*84870*/  LDL.LU.64 R16, [R1+0x1f0] ;  /* 0x0001f00001107983 */ /* 0x001f280000300a00 */
[----:B------:R-:W-:Y:S01]  /*84880*/  STL [R1+0x98], R12 ;  /* 0x0000980c01007387 */ /* 0x000fe20000100800 */
[----:B-1----:R-:W-:-:S02]  /*84890*/  IADD3 R0, P3, PT, R10, R90, RZ ;  /* 0x0000005a0a007210 */ /* 0x002fc40007f7e0ff */
[----:B------:R-:W-:-:S05]  /*848a0*/  IADD3 R69, P4, PT, R22, R90, RZ ;  /* 0x0000005a16457210 */ /* 0x000fca0007f9e0ff */
[----:B------:R-:W-:Y:S04]  /*848b0*/  STL [R1+0x488c], R69 ;  /* 0x00488c4501007387 */ /* 0x000fe80000100800 */
[----:B------:R0:W-:Y:S01]  /*848c0*/  STL [R1+0x438], R0 ;  /* 0x0004380001007387 */ /* 0x0001e20000100800 */
[--C-:B------:R-:W-:Y:S02]  /*848d0*/  IMAD.X R68, R23, 0x1, R5.reuse, P4 ;  /* 0x0000000117447824 */ /* 0x100fe400020e0605 */
[----:B0-----:R-:W-:Y:S02]  /*848e0*/  IMAD.X R0, R11, 0x1, R5, P3 ;  /* 0x000000010b007824 */ /* 0x001fe400018e0605 */
[----:B------:R-:W4:Y:S04]  /*848f0*/  LDL.LU.64 R10, [R1+0x1f8] ;  /* 0x0001f800010a7983 */ /* 0x000f280000300a00 */
[----:B------:R-:W4:Y:S04]  /*84900*/  LDL.LU.64 R12, [R1+0x200] ;  /* 0x00020000010c7983 */ /* 0x000f280000300a00 */
[----:B------:R2:W-:Y:S04]  /*84910*/  STL [R1+0x434], R0 ;  /* 0x0004340001007387 */ /* 0x0005e80000100800 */
[----:B------:R-:W-:Y:S01]  /*84920*/  STL [R1+0x4890], R68 ;  /* 0x0048904401007387 */ /* 0x000fe20000100800 */
[----:B--2---:R-:W-:-:S02]  /*84930*/  IADD3 R0, P3, PT, R8, R90, RZ ;  /* 0x0000005a08007210 */ /* 0x004fc40007f7e0ff */
[----:B------:R-:W-:-:S05]  /*84940*/  IADD3 R57, P4, PT, R20, R90, RZ ;  /* 0x0000005a14397210 */ /* 0x000fca0007f9e0ff */
[----:B------:R-:W-:Y:S04]  /*84950*/  STL [R1+0x48e0], R57 ;  /* 0x0048e03901007387 */ /* 0x000fe80000100800 */
[----:B------:R0:W-:Y:S01]  /*84960*/  STL [R1+0x3ec], R0 ;  /* 0x0003ec0001007387 */ /* 0x0001e20000100800 */
[--C-:B------:R-:W-:Y:S02]  /*84970*/  IMAD.X R55, R21, 0x1, R5.reuse, P4 ;  /* 0x0000000115377824 */ /* 0x100fe400020e0605 */
[--C-:B0-----:R-:W-:Y:S01]  /*84980*/  IMAD.X R0, R9, 0x1, R5.reuse, P3 ;  /* 0x0000000109007824 */ /* 0x101fe200018e0605 */
[----:B------:R-:W-:Y:S01]  /*84990*/  IADD3 R20, P3, PT, R14, R90, RZ ;  /* 0x0000005a0e147210 */ /* 0x000fe20007f7e0ff */
[----:B------:R-:W2:Y:S04]  /*849a0*/  LDL.LU.64 R8, [R1+0x208] ;  /* 0x0002080001087983 */ /* 0x000ea80000300a00 */
[----:B------:R-:W-:Y:S04]  /*849b0*/  STL [R1+0x3e0], R0 ;  /* 0x0003e00001007387 */ /* 0x000fe80000100800 */
[----:B------:R-:W-:Y:S04]  /*849c0*/  STL [R1+0x48e4], R55 ;  /* 0x0048e43701007387 */ /* 0x000fe80000100800 */
[----:B------:R0:W-:Y:S04]  /*849d0*/  STL [R1+0x388], R20 ;  /* 0x0003881401007387 */ /* 0x0001e80000100800 */
[----:B0-----:R-:W2:Y:S01]  /*849e0*/  LDL.LU.64 R20, [R1+0x5b8] ;  /* 0x0005b80001147983 */ /* 0x001ea20000300a00 */
[----:B------:R-:W-:-:S03]  /*849f0*/  IMAD.X R0, R15, 0x1, R5, P3 ;  /* 0x000000010f007824 */ /* 0x000fc600018e0605 */
[----:B------:R-:W2:Y:S01]  /*84a00*/  LDL.LU.64 R14, [R1+0x5c0] ;  /* 0x0005c000010e7983 */ /* 0x000ea20000300a00 */
[----:B---3--:R-:W-:-:S05]  /*84a10*/  IADD3 R38, P4, PT, R18, R90, RZ ;  /* 0x0000005a12267210 */ /* 0x008fca0007f9e0ff */
[----:B------:R-:W-:Y:S01]  /*84a20*/  IMAD.X R30, R19, 0x1, R5, P4 ;  /* 0x00000001131e7824 */ /* 0x000fe200020e0605 */
[----:B------:R0:W-:Y:S01]  /*84a30*/  STL [R1+0x374], R0 ;  /* 0x0003740001007387 */ /* 0x0001e20000100800 */
[----:B----4-:R-:W-:-:S05]  /*84a40*/  IADD3 R19, P3, PT, R6, R90, RZ ;  /* 0x0000005a06137210 */ /* 0x010fca0007f7e0ff */
[----:B------:R-:W-:Y:S01]  /*84a50*/  IMAD.X R18, R7, 0x1, R5, P3 ;  /* 0x0000000107127824 */ /* 0x000fe200018e0605 */
[----:B------:R-:W-:Y:S04]  /*84a60*/  STL [R1+0x328], R19 ;  /* 0x0003281301007387 */ /* 0x000fe80000100800 */
[----:B------:R-:W3:Y:S01]  /*84a70*/  LDL.LU.64 R6, [R1+0x5c8] ;  /* 0x0005c80001067983 */ /* 0x000ee20000300a00 */
[----:B0-----:R-:W-:-:S05]  /*84a80*/  IADD3 R0, P4, PT, R16, R90, RZ ;  /* 0x0000005a10007210 */ /* 0x001fca0007f9e0ff */
[----:B------:R0:W-:Y:S04]  /*84a90*/  STL [R1+0x2dfc], R0 ;  /* 0x002dfc0001007387 */ /* 0x0001e80000100800 */
[----:B------:R1:W-:Y:S01]  /*84aa0*/  STL [R1+0x31c], R18 ;  /* 0x00031c1201007387 */ /* 0x0003e20000100800 */
[----:B0-----:R-:W-:-:S03]  /*84ab0*/  IMAD.X R0, R17, 0x1, R5, P4 ;  /* 0x0000000111007824 */ /* 0x001fc600020e0605 */
[----:B-1----:R-:W4:Y:S04]  /*84ac0*/  LDL.LU.64 R18, [R1+0x5d0] ;  /* 0x0005d00001127983 */ /* 0x002f280000300a00 */
[----:B------:R0:W-:Y:S01]  /*84ad0*/  STL [R1+0x2df4], R0 ;  /* 0x002df40001007387 */ /* 0x0001e20000100800 */
[-C--:B------:R-:W-:Y:S02]  /*84ae0*/  IADD3 R17, P3, PT, R10, R90.reuse, RZ ;  /* 0x0000005a0a117210 */ /* 0x080fe40007f7e0ff */
[----:B------:R-:W-:-:S03]  /*84af0*/  IADD3 R16, P4, PT, R12, R90, RZ ;  /* 0x0000005a0c107210 */ /* 0x000fc60007f9e0ff */
[--C-:B0-----:R-:W-:Y:S01]  /*84b00*/  IMAD.X R0, R11, 0x1, R5.reuse, P3 ;  /* 0x000000010b007824 */ /* 0x101fe200018e0605 */
[----:B------:R-:W-:Y:S04]  /*84b10*/  STL [R1+0x378c], R17 ;  /* 0x00378c1101007387 */ /* 0x000fe80000100800 */
[----:B------:R-:W4:Y:S04]  /*84b20*/  LDL.LU.64 R10, [R1+0x5d8] ;  /* 0x0005d800010a7983 */ /* 0x000f280000300a00 */
[----:B------:R0:W-:Y:S01]  /*84b30*/  STL [R1+0x2e00], R16 ;  /* 0x002e001001007387 */ /* 0x0001e20000100800 */
[----:B------:R-:W-:-:S03]  /*84b40*/  IMAD.X R12, R13, 0x1, R5, P4 ;  /* 0x000000010d0c7824 */ /* 0x000fc600020e0605 */
[----:B------:R2:W-:Y:S04]  /*84b50*/  STL [R1+0x3778], R0 ;  /* 0x0037780001007387 */ /* 0x0005e80000100800 */
[----:B0-----:R-:W4:Y:S04]  /*84b60*/  LDL.LU.64 R16, [R1+0x5e0] ;  /* 0x0005e00001107983 */ /* 0x001f280000300a00 */
[----:B------:R0:W-:Y:S01]  /*84b70*/  STL [R1+0x2d84], R12 ;  /* 0x002d840c01007387 */ /* 0x0001e20000100800 */
[-C--:B--2---:R-:W-:Y:S02]  /*84b80*/  IADD3 R0, P3, PT, R8, R90.reuse, RZ ;  /* 0x0000005a08007210 */ /* 0x084fe40007f7e0ff */
[----:B------:R-:W-:-:S05]  /*84b90*/  IADD3 R82, P4, PT, R20, R90, RZ ;  /* 0x0000005a14527210 */ /* 0x000fca0007f9e0ff */
[----:B------:R-:W-:Y:S04]  /*84ba0*/  STL.64 [R1+0x4708], R82 ;  /* 0x0047085201007387 */ /* 0x000fe80000100a00 */
[----:B------:R1:W-:Y:S04]  /*84bb0*/  STL [R1+0x3728], R0 ;  /* 0x0037280001007387 */ /* 0x0003e80000100800 */
[----:B0-----:R-:W2:Y:S01]  /*84bc0*/  LDL.LU.64 R12, [R1+0x5e8] ;  /* 0x0005e800010c7983 */ /* 0x001ea20000300a00 */
[--C-:B------:R-:W-:Y:S02]  /*84bd0*/  IMAD.X R92, R21, 0x1, R5.reuse, P4 ;  /* 0x00000001155c7824 */ /* 0x100fe400020e0605 */
[----:B-1----:R-:W-:-:S02]  /*84be0*/  IMAD.X R0, R9, 0x1, R5, P3 ;  /* 0x0000000109007824 */ /* 0x002fc400018e0605 */
[----:B------:R-:W2:Y:S01]  /*84bf0*/  LDL.LU.64 R8, [R1+0x5f0] ;  /* 0x0005f00001087983 */ /* 0x000ea20000300a00 */
[----:B------:R-:W-:-:S03]  /*84c00*/  IADD3 R21, P3, PT, R14, R90, RZ ;  /* 0x0000005a0e157210 */ /* 0x000fc60007f7e0ff */
[----:B------:R3:W-:Y:S04]  /*84c10*/  STL [R1+0x3720], R0 ;  /* 0x0037200001007387 */ /* 0x0007e80000100800 */
[----:B------:R-:W-:Y:S01]  /*84c20*/  STL [R1+0x4724], R92 ;  /* 0x0047245c01007387 */ /* 0x000fe20000100800 */
[----:B------:R-:W-:-:S03]  /*84c30*/  IMAD.X R20, R15, 0x1, R5, P3 ;  /* 0x000000010f147824 */ /* 0x000fc600018e0605 */
[----:B------:R-:W-:Y:S04]  /*84c40*/  STL [R1+0x2b00], R21 ;  /* 0x002b001501007387 */ /* 0x000fe80000100800 */
[----:B------:R-:W2:Y:S01]  /*84c50*/  LDL.LU.64 R14, [R1+0x5f8] ;  /* 0x0005f800010e7983 */ /* 0x000ea20000300a00 */
[----:B---3--:R-:W-:-:S05]  /*84c60*/  IADD3 R0, P4, PT, R6, R90, RZ ;  /* 0x0000005a06007210 */ /* 0x008fca0007f9e0ff */
[----:B------:R0:W-:Y:S04]  /*84c70*/  STL [R1+0x32c], R0 ;  /* 0x00032c0001007387 */ /* 0x0001e80000100800 */
[----:B------:R4:W-:Y:S01]  /*84c80*/  STL [R1+0x5c0], R20 ;  /* 0x0005c01401007387 */ /* 0x0009e20000100800 */
[----:B0-----:R-:W-:-:S03]  /*84c90*/  IMAD.X R0, R7, 0x1, R5, P4 ;  /* 0x0000000107007824 */ /* 0x001fc600020e0605 */
[----:B------:R-:W3:Y:S04]  /*84ca0*/  LDL.LU.64 R6, [R1+0x600] ;  /* 0x0006000001067983 */ /* 0x000ee80000300a00 */
[----:B------:R0:W-:Y:S01]  /*84cb0*/  STL [R1+0x314], R0 ;  /* 0x0003140001007387 */ /* 0x0001e20000100800 */
[----:B----4-:R-:W-:-:S05]  /*84cc0*/  IADD3 R20, P3, PT, R18, R90, RZ ;  /* 0x0000005a12147210 */ /* 0x010fca0007f7e0ff */
[----:B------:R-:W-:Y:S01]  /*84cd0*/  IMAD.X R18, R19, 0x1, R5, P3 ;  /* 0x0000000113127824 */ /* 0x000fe200018e0605 */
        /* <DEDUP_REMOVED lines=11> */
[----:B------:R-:W-:Y:S04]  /*84d90*/  STL [R1+0x4894], R61 ;  /* 0x0048943d01007387 */ /* 0x000fe80000100800 */
[----:B------:R0:W-:Y:S04]  /*84da0*/  STL [R1+0x430], R0 ;  /* 0x0004300001007387 */ /* 0x0001e80000100800 */
[----:B------:R-:W2:Y:S01]  /*84db0*/  LDL.LU.64 R18, [R1+0x218] ;  /* 0x0002180001127983 */ /* 0x000ea20000300a00 */
[--C-:B------:R-:W-:Y:S02]  /*84dc0*/  IMAD.X R60, R13, 0x1, R5.reuse, P4 ;  /* 0x000000010d3c7824 */ /* 0x100fe400020e0605 */
[----:B0-----:R-:W-:Y:S01]  /*84dd0*/  IMAD.X R0, R17, 0x1, R5, P3 ;  /* 0x0000000111007824 */ /* 0x001fe200018e0605 */
[----:B------:R-:W-:-:S04]  /*84de0*/  IADD3 R12, P3, PT, R8, R90, RZ ;  /* 0x0000005a080c7210 */ /* 0x000fc80007f7e0ff */
[----:B------:R0:W-:Y:S04]  /*84df0*/  STL [R1+0x3e8], R0 ;  /* 0x0003e80001007387 */ /* 0x0001e80000100800 */
[----:B------:R-:W-:Y:S04]  /*84e00*/  STL [R1+0x4898], R60 ;  /* 0x0048983c01007387 */ /* 0x000fe80000100800 */
[----:B------:R1:W-:Y:S04]  /*84e10*/  STL [R1+0x38c], R12 ;  /* 0x00038c0c01007387 */ /* 0x0003e80000100800 */
[----:B------:R-:W2:Y:S01]  /*84e20*/  LDL.LU.64 R16, [R1+0x220] ;  /* 0x0002200001107983 */ /* 0x000ea20000300a00 */
[----:B------:R-:W-:Y:S01]  /*84e30*/  IADD3 R47, P4, PT, R14, R90, RZ ;  /* 0x0000005a0e2f7210 */ /* 0x000fe20007f9e0ff */
[----:B0-----:R-:W-:-:S02]  /*84e40*/  IMAD.X R0, R9, 0x1, R5, P3 ;  /* 0x0000000109007824 */ /* 0x001fc400018e0605 */
[----:B------:R-:W2:Y:S04]  /*84e50*/  LDL.LU.64 R8, [R1+0x618] ;  /* 0x0006180001087983 */ /* 0x000ea80000300a00 */
[----:B------:R0:W-:Y:S04]  /*84e60*/  STL [R1+0x378], R0 ;  /* 0x0003780001007387 */ /* 0x0001e80000100800 */
[----:B-1----:R-:W2:Y:S01]  /*84e70*/  LDL.LU.64 R12, [R1+0x620] ;  /* 0x00062000010c7983 */ /* 0x002ea20000300a00 */
[----:B------:R-:W-:Y:S01]  /*84e80*/  IMAD.X R46, R15, 0x1, R5, P4 ;  /* 0x000000010f2e7824 */ /* 0x000fe200020e0605 */
[----:B---3--:R-:W-:-:S04]  /*84e90*/  IADD3 R14, P3, PT, R6, R90, RZ ;  /* 0x0000005a060e7210 */ /* 0x008fc80007f7e0ff */
[----:B------:R-:W-:Y:S01]  /*84ea0*/  STL.64 [R1+0x48c8], R46 ;  /* 0x0048c82e01007387 */ /* 0x000fe20000100a00 */
[----:B0-----:R-:W-:-:S03]  /*84eb0*/  IMAD.X R0, R7, 0x1, R5, P3 ;  /* 0x0000000107007824 */ /* 0x001fc600018e0605 */
[----:B------:R0:W-:Y:S04]  /*84ec0*/  STL [R1+0x2cc], R14 ;  /* 0x0002cc0e01007387 */ /* 0x0001e80000100800 */
[----:B------:R-:W3:Y:S01]  /*84ed0*/  LDL.LU.64 R6, [R1+0x628] ;  /* 0x0006280001067983 */ /* 0x000ee20000300a00 */
[----:B----4-:R-:W-:-:S04]  /*84ee0*/  IADD3 R23, P4, PT, R24, R90, RZ ;  /* 0x0000005a18177210 */ /* 0x010fc80007f9e0ff */
[----:B------:R-:W-:Y:S01]  /*84ef0*/  IADD3.X R22, PT, PT, R25, R5, RZ, P4, !PT ;  /* 0x0000000519167210 */ /* 0x000fe200027fe4ff */
[----:B0-----:R-:W4:Y:S04]  /*84f00*/  LDL.LU.64 R14, [R1+0x630] ;  /* 0x00063000010e7983 */ /* 0x001f280000300a00 */
[----:B------:R0:W-:Y:S02]  /*84f10*/  STL [R1+0x2c8], R0 ;  /* 0x0002c80001007387 */ /* 0x0001e40000100800 */
[----:B0-----:R-:W-:-:S05]  /*84f20*/  IADD3 R0, P3, PT, R20, R90, RZ ;  /* 0x0000005a14007210 */ /* 0x001fca0007f7e0ff */
[----:B------:R-:W-:Y:S01]  /*84f30*/  IMAD.X R20, R21, 0x1, R5, P3 ;  /* 0x0000000115147824 */ /* 0x000fe200018e0605 */
[----:B------:R0:W-:Y:S01]  /*84f40*/  STL [R1+0x274], R0 ;  /* 0x0002740001007387 */ /* 0x0001e20000100800 */
[----:B------:R-:W-:-:S05]  /*84f50*/  IADD3 R24, P4, PT, R10, R90, RZ ;  /* 0x0000005a0a187210 */ /* 0x000fca0007f9e0ff */
[----:B0-----:R-:W-:Y:S01]  /*84f60*/  IMAD.X R0, R11, 0x1, R5, P4 ;  /* 0x000000010b007824 */ /* 0x001fe200020e0605 */
[----:B------:R-:W-:Y:S04]  /*84f70*/  STL [R1+0x2d08], R24 ;  /* 0x002d081801007387 */ /* 0x000fe80000100800 */
[----:B------:R-:W4:Y:S04]  /*84f80*/  LDL.LU.64 R10, [R1+0x638] ;  /* 0x00063800010a7983 */ /* 0x000f280000300a00 */
[----:B------:R0:W-:Y:S04]  /*84f90*/  STL [R1+0x270], R20 ;  /* 0x0002701401007387 */ /* 0x0001e80000100800 */
[----:B------:R1:W-:Y:S01]  /*84fa0*/  STL [R1+0x2cf8], R0 ;  /* 0x002cf80001007387 */ /* 0x0003e20000100800 */
[----:B--2---:R-:W-:-:S05]  /*84fb0*/  IADD3 R21, P3, PT, R18, R90, RZ ;  /* 0x0000005a12157210 */ /* 0x004fca0007f7e0ff */
[----:B0-----:R-:W-:Y:S01]  /*84fc0*/  IMAD.X R20, R19, 0x1, R5, P3 ;  /* 0x0000000113147824 */ /* 0x001fe200018e0605 */
[----:B------:R-:W-:Y:S04]  /*84fd0*/  STL [R1+0x377c], R21 ;  /* 0x00377c1501007387 */ /* 0x000fe80000100800 */
[----:B------:R-:W2:Y:S01]  /*84fe0*/  LDL.LU.64 R18, [R1+0x640] ;  /* 0x0006400001127983 */ /* 0x000ea20000300a00 */
[----:B-1----:R-:W-:-:S05]  /*84ff0*/  IADD3 R0, P4, PT, R16, R90, RZ ;  /* 0x0000005a10007210 */ /* 0x002fca0007f9e0ff */
[----:B------:R0:W-:Y:S04]  /*85000*/  STL [R1+0x2d0c], R0 ;  /* 0x002d0c0001007387 */ /* 0x0001e80000100800 */
[----:B------:R1:W-:Y:S01]  /*85010*/  STL [R1+0x376c], R20 ;  /* 0x00376c1401007387 */ /* 0x0003e20000100800 */
[-C--:B------:R-:W-:Y:S01]  /*85020*/  IADD3 R16, P3, PT, R8, R90.reuse, RZ ;  /* 0x0000005a08107210 */ /* 0x080fe20007f7e0ff */
[----:B0-----:R-:W-:Y:S01]  /*85030*/  IMAD.X R0, R17, 0x1, R5, P4 ;  /* 0x0000000111007824 */ /* 0x001fe200020e0605 */
[----:B-1----:R-:W-:-:S04]  /*85040*/  IADD3 R20, P4, PT, R12, R90, RZ ;  /* 0x0000005a0c147210 */ /* 0x002fc80007f9e0ff */
[----:B------:R0:W-:Y:S04]  /*85050*/  STL [R1+0x2c7c], R0 ;  /* 0x002c7c0001007387 */ /* 0x0001e80000100800 */
[----:B------:R1:W-:Y:S01]  /*85060*/  STL [R1+0x558], R16 ;  /* 0x0005581001007387 */ /* 0x0003e20000100800 */
[----:B0-----:R-:W-:-:S03]  /*85070*/  IMAD.X R0, R9, 0x1, R5, P3 ;  /* 0x0000000109007824 */ /* 0x001fc600018e0605 */
[----:B-1----:R-:W2:Y:S04]  /*85080*/  LDL.LU.64 R16, [R1+0x648] ;  /* 0x0006480001107983 */ /* 0x002ea80000300a00 */
[----:B------:R-:W-:Y:S04]  /*85090*/  STL [R1+0x2984], R20 ;  /* 0x0029841401007387 */ /* 0x000fe80000100800 */
[----:B------:R-:W2:Y:S04]  /*850a0*/  LDL.LU.64 R8, [R1+0x650] ;  /* 0x0006500001087983 */ /* 0x000ea80000300a00 */
[----:B------:R0:W-:Y:S01]  /*850b0*/  STL [R1+0x4f4], R0 ;  /* 0x0004f40001007387 */ /* 0x0001e20000100800 */
[-C--:B---3--:R-:W-:Y:S01]  /*850c0*/  IADD3 R12, P3, PT, R6, R90.reuse, RZ ;  /* 0x0000005a060c7210 */ /* 0x088fe20007f7e0ff */
[----:B0-----:R-:W-:Y:S01]  /*850d0*/  IMAD.X R0, R13, 0x1, R5, P4 ;  /* 0x000000010d007824 */ /* 0x001fe200020e0605 */
[----:B----4-:R-:W-:-:S04]  /*850e0*/  IADD3 R88, P4, PT, R14, R90, RZ ;  /* 0x0000005a0e587210 */ /* 0x010fc80007f9e0ff */
[----:B------:R-:W-:Y:S04]  /*850f0*/  STL [R1+0x620], R0 ;  /* 0x0006200001007387 */ /* 0x000fe80000100800 */
[----:B------:R0:W-:Y:S01]  /*85100*/  STL [R1+0x27c], R12 ;  /* 0x00027c0c01007387 */ /* 0x0001e20000100800 */
[----:B------:R-:W-:-:S03]  /*85110*/  IMAD.X R89, R15, 0x1, R5, P4 ;  /* 0x000000010f597824 */ /* 0x000fc600020e0605 */
[----:B0-----:R-:W3:Y:S01]  /*85120*/  LDL.LU.64 R12, [R1+0x658] ;  /* 0x00065800010c7983 */ /* 0x001ee20000300a00 */
[----:B------:R-:W-:-:S03]  /*85130*/  IMAD.X R0, R7, 0x1, R5, P3 ;  /* 0x0000000107007824 */ /* 0x000fc600018e0605 */
[----:B------:R-:W4:Y:S04]  /*85140*/  LDL.LU.64 R6, [R1+0x660] ;  /* 0x0006600001067983 */ /* 0x000f280000300a00 */
[----:B------:R0:W-:Y:S04]  /*85150*/  STL [R1+0x278], R0 ;  /* 0x0002780001007387 */ /* 0x0001e80000100800 */
[----:B------:R-:W-:Y:S01]  /*85160*/  STL.64 [R1+0x4728], R88 ;  /* 0x0047285801007387 */ /* 0x000fe20000100a00 */
[----:B------:R-:W-:-:S05]  /*85170*/  IADD3 R14, P3, PT, R10, R90, RZ ;  /* 0x0000005a0a0e7210 */ /* 0x000fca0007f7e0ff */
[----:B------:R1:W-:Y:S01]  /*85180*/  STL [R1+0xc], R14 ;  /* 0x00000c0e01007387 */ /* 0x0003e20000100800 */
[----:B0-----:R-:W-:-:S03]  /*85190*/  IMAD.X R0, R11, 0x1, R5, P3 ;  /* 0x000000010b007824 */ /* 0x001fc600018e0605 */
[----:B-1----:R-:W4:Y:S01]  /*851a0*/  LDL.LU.64 R14, [R1+0x668] ;  /* 0x00066800010e7983 */ /* 0x002f220000300a00 */
[----:B--2---:R-:W-:-:S05]  /*851b0*/  IADD3 R20, P4, PT, R18, R90, RZ ;  /* 0x0000005a12147210 */ /* 0x004fca0007f9e0ff */
[----:B------:R0:W-:Y:S04]  /*851c0*/  STL [R1+0x3d4], R20 ;  /* 0x0003d41401007387 */ /* 0x0001e80000100800 */
[----:B------:R-:W2:Y:S04]  /*851d0*/  LDL.LU.64 R10, [R1+0x670] ;  /* 0x00067000010a7983 */ /* 0x000ea80000300a00 */
[----:B------:R1:W-:Y:S04]  /*851e0*/  STL [R1+0x8], R0 ;  /* 0x0000080001007387 */ /* 0x0003e80000100800 */
[----:B0-----:R-:W2:Y:S01]  /*851f0*/  LDL.LU.64 R20, [R1+0x678] ;  /* 0x0006780001147983 */ /* 0x001ea20000300a00 */
[----:B-1----:R-:W-:-:S03]  /*85200*/  IMAD.X R0, R19, 0x1, R5, P4 ;  /* 0x0000000113007824 */ /* 0x002fc600020e0605 */
[----:B------:R-:W2:Y:S04]  /*85210*/  LDL.LU.64 R18, [R1+0x680] ;  /* 0x0006800001127983 */ /* 0x000ea80000300a00 */
[----:B------:R0:W-:Y:S01]  /*85220*/  STL [R1+0x3d0], R0 ;  /* 0x0003d00001007387 */ /* 0x0001e20000100800 */
[-C--:B------:R-:W-:Y:S02]  /*85230*/  IADD3 R56, P3, PT, R16, R90.reuse, RZ ;  /* 0x0000005a10387210 */ /* 0x080fe40007f7e0ff */
[----:B0-----:R-:W-:-:S03]  /*85240*/  IADD3 R0, P4, PT, R8, R90, RZ ;  /* 0x0000005a08007210 */ /* 0x001fc60007f9e0ff */
[--C-:B------:R-:W-:Y:S01]  /*85250*/  IMAD.X R54, R17, 0x1, R5.reuse, P3 ;  /* 0x0000000111367824 */ /* 0x100fe200018e0605 */
[----:B------:R-:W-:Y:S04]  /*85260*/  STL [R1+0x489c], R56 ;  /* 0x00489c3801007387 */ /* 0x000fe80000100800 */
[----:B------:R-:W-:Y:S04]  /*85270*/  STL [R1+0x48a0], R54 ;  /* 0x0048a03601007387 */ /* 0x000fe80000100800 */
[----:B------:R0:W-:Y:S02]  /*85280*/  STL [R1+0x318], R0 ;  /* 0x0003180001007387 */ /* 0x0001e40000100800 */
[----:B0-----:R-:W-:-:S02]  /*85290*/  IMAD.X R0, R9, 0x1, R5, P4 ;  /* 0x0000000109007824 */ /* 0x001fc400020e0605 */
[----:B------:R-:W2:Y:S04]  /*852a0*/  LDL.LU.64 R8, [R1+0x7b0] ;  /* 0x0007b00001087983 */ /* 0x000ea80000300a00 */
[----:B------:R4:W-:Y:S01]  /*852b0*/  STL [R1+0x310], R0 ;  /* 0x0003100001007387 */ /* 0x0009e20000100800 */
[-C--:B---3--:R-:W-:Y:S02]  /*852c0*/  IADD3 R45, P3, PT, R12, R90.reuse, RZ ;  /* 0x0000005a0c2d7210 */ /* 0x088fe40007f7e0ff */
[----:B----4-:R-:W-:-:S03]  /*852d0*/  IADD3 R0, P4, PT, R6, R90, RZ ;  /* 0x0000005a06007210 */ /* 0x010fc60007f9e0ff */
[----:B------:R-:W-:-:S05]  /*852e0*/  IMAD.X R44, R13, 0x1, R5, P3 ;  /* 0x000000010d2c7824 */ /* 0x000fca00018e0605 */
[----:B------:R-:W-:Y:S04]  /*852f0*/  STL.64 [R1+0x48d8], R44 ;  /* 0x0048d82c01007387 */ /* 0x000fe80000100a00 */
[----:B------:R0:W-:Y:S04]  /*85300*/  STL [R1+0x224], R0 ;  /* 0x0002240001007387 */ /* 0x0001e80000100800 */
[----:B------:R-:W3:Y:S01]  /*85310*/  LDL.LU.64 R12, [R1+0x7b8] ;  /* 0x0007b800010c7983 */ /* 0x000ee20000300a00 */
[----:B0-----:R-:W-:-:S03]  /*85320*/  IMAD.X R0, R7, 0x1, R5, P4 ;  /* 0x0000000107007824 */ /* 0x001fc600020e0605 */
[----:B------:R-:W4:Y:S04]  /*85330*/  LDL.LU.64 R6, [R1+0x7c0] ;  /* 0x0007c00001067983 */ /* 0x000f280000300a00 */
[----:B------:R0:W-:Y:S01]  /*85340*/  STL [R1+0x220], R0 ;  /* 0x0002200001007387 */ /* 0x0001e20000100800 */
[----:B--2---:R-:W-:-:S05]  /*85350*/  IADD3 R16, P4, PT, R10, R90, RZ ;  /* 0x0000005a0a107210 */ /* 0x004fca0007f9e0ff */
[----:B0-----:R-:W-:Y:S01]  /*85360*/  IMAD.X R0, R11, 0x1, R5, P4 ;  /* 0x000000010b007824 */ /* 0x001fe200020e0605 */
[----:B------:R-:W-:Y:S04]  /*85370*/  STL [R1+0xa4], R16 ;  /* 0x0000a41001007387 */ /* 0x000fe80000100800 */
[----:B------:R-:W2:Y:S01]  /*85380*/  LDL.LU.64 R10, [R1+0x7c8] ;  /* 0x0007c800010a7983 */ /* 0x000ea20000300a00 */
[----:B------:R-:W-:-:S05]  /*85390*/  IADD3 R17, P3, PT, R14, R90, RZ ;  /* 0x0000005a0e117210 */ /* 0x000fca0007f7e0ff */
[--C-:B------:R-:W-:Y:S01]  /*853a0*/  IMAD.X R15, R15, 0x1, R5.reuse, P3 ;  /* 0x000000010f0f7824 */ /* 0x100fe200018e0605 */
[-C--:B------:R-:W-:Y:S02]  /*853b0*/  IADD3 R84, P3, PT, R20, R90.reuse, RZ ;  /* 0x0000005a14547210 */ /* 0x080fe40007f7e0ff */
[----:B------:R-:W-:Y:S01]  /*853c0*/  IADD3 R87, P4, PT, R18, R90, RZ ;  /* 0x0000005a12577210 */ /* 0x000fe20007f9e0ff */
[----:B------:R0:W-:Y:S04]  /*853d0*/  STL [R1+0xa0], R0 ;  /* 0x0000a00001007387 */ /* 0x0001e80000100800 */
[----:B------:R-:W-:Y:S01]  /*853e0*/  STL [R1+0x4740], R84 ;  /* 0x0047405401007387 */ /* 0x000fe20000100800 */
[----:B------:R-:W-:-:S03]  /*853f0*/  IMAD.X R92, R21, 0x1, R5, P3 ;  /* 0x00000001155c7824 */ /* 0x000fc600018e0605 */
[----:B------:R-:W-:Y:S04]  /*85400*/  STL [R1+0x48f0], R84 ;  /* 0x0048f05401007387 */ /* 0x000fe80000100800 */
[----:B------:R-:W-:Y:S04]  /*85410*/  STL.64 [R1+0x4710], R86 ;  /* 0x0047105601007387 */ /* 0x000fe80000100a00 */
[----:B------:R-:W2:Y:S04]  /*85420*/  LDL R26, [R1+0x26e0] ;  /* 0x0026e000011a7983 */ /* 0x000ea80000100800 */
[----:B------:R-:W-:Y:S01]  /*85430*/  STL [R1+0x4744], R92 ;  /* 0x0047445c01007387 */ /* 0x000fe20000100800 */
[----:B0-----:R-:W-:-:S03]  /*85440*/  IMAD.X R0, R19, 0x1, R5, P4 ;  /* 0x0000000113007824 */ /* 0x001fc600020e0605 */
[----:B------:R-:W-:Y:S04]  /*85450*/  STL [R1+0x4900], R92 ;  /* 0x0049005c01007387 */ /* 0x000fe80000100800 */
[----:B------:R-:W-:Y:S01]  /*85460*/  STL [R1+0x4748], R0 ;  /* 0x0047480001007387 */ /* 0x000fe20000100800 */
[----:B------:R-:W-:-:S05]  /*85470*/  IADD3 R16, P3, PT, R8, R90, RZ ;  /* 0x0000005a08107210 */ /* 0x000fca0007f7e0ff */
[----:B------:R-:W-:Y:S01]  /*85480*/  IMAD.X R14, R9, 0x1, R5, P3 ;  /* 0x00000001090e7824 */ /* 0x000fe200018e0605 */
[----:B------:R-:W-:Y:S04]  /*85490*/  STL [R1+0x214], R16 ;  /* 0x0002141001007387 */ /* 0x000fe80000100800 */
[----:B------:R-:W2:Y:S04]  /*854a0*/  LDL.LU.64 R8, [R1+0x7d0] ;  /* 0x0007d00001087983 */ /* 0x000ea80000300a00 */
[----:B------:R-:W2:Y:S04]  /*854b0*/  LDL.LU.64 R32, [R1+0x7d8] ;  /* 0x0007d80001207983 */ /* 0x000ea80000300a00 */
[----:B------:R-:W-:Y:S01]  /*854c0*/  STL [R1+0x210], R14 ;  /* 0x0002100e01007387 */ /* 0x000fe20000100800 */
[----:B---3--:R-:W-:-:S05]  /*854d0*/  IADD3 R82, P4, PT, R12, R90, RZ ;  /* 0x0000005a0c527210 */ /* 0x008fca0007f9e0ff */
[----:B------:R-:W-:Y:S01]  /*854e0*/  IMAD.X R83, R13, 0x1, R5, P4 ;  /* 0x000000010d537824 */ /* 0x000fe200020e0605 */
[----:B----4-:R-:W-:-:S04]  /*854f0*/  IADD3 R12, P3, PT, R6, R90, RZ ;  /* 0x0000005a060c7210 */ /* 0x010fc80007f7e0ff */
[----:B------:R-:W-:Y:S04]  /*85500*/  STL.64 [R1+0x4738], R82 ;  /* 0x0047385201007387 */ /* 0x000fe80000100a00 */
[----:B------:R-:W-:Y:S04]  /*85510*/  STL.64 [R1+0x48f8], R82 ;  /* 0x0048f85201007387 */ /* 0x000fe80000100a00 */
[----:B------:R-:W3:Y:S04]  /*85520*/  LDL.LU R40, [R1+0x2afc] ;  /* 0x002afc0001287983 */ /* 0x000ee80000300800 */
[----:B------:R0:W-:Y:S04]  /*85530*/  STL [R1+0x4], R12 ;  /* 0x0000040c01007387 */ /* 0x0001e80000100800 */
[----:B------:R-:W4:Y:S01]  /*85540*/  LDL.LU.64 R28, [R1+0x7e0] ;  /* 0x0007e000011c7983 */ /* 0x000f220000300a00 */
[----:B0-----:R-:W-:Y:S01]  /*85550*/  IMAD.X R12, R7, 0x1, R5, P3 ;  /* 0x00000001070c7824 */ /* 0x001fe200018e0605 */
[----:B--2---:R-:W-:-:S05]  /*85560*/  IADD3 R13, P4, PT, R10, R90, RZ ;  /* 0x0000005a0a0d7210 */ /* 0x004fca0007f9e0ff */
[----:B------:R0:W-:Y:S04]  /*85570*/  STL [R1+0x37c], R13 ;  /* 0x00037c0d01007387 */ /* 0x0001e80000100800 */
[----:B------:R-:W2:Y:S04]  /*85580*/  LDL.LU.64 R6, [R1+0x7e8] ;  /* 0x0007e80001067983 */ /* 0x000ea80000300a00 */
[----:B------:R-:W-:Y:S04]  /*85590*/  STL [R1], R12 ;  /* 0x0000000c01007387 */ /* 0x000fe80000100800 */
[----:B------:R-:W3:Y:S01]  /*855a0*/  LDL.LU.64 R20, [R1+0x7f0] ;  /* 0x0007f00001147983 */ /* 0x000ee20000300a00 */
[----:B------:R-:W-:-:S03]  /*855b0*/  IMAD.X R10, R11, 0x1, R5, P4 ;  /* 0x000000010b0a7824 */ /* 0x000fc600020e0605 */
[----:B------:R-:W3:Y:S04]  /*855c0*/  LDL.LU.64 R18, [R1+0x7f8] ;  /* 0x0007f80001127983 */ /* 0x000ee80000300a00 */
[----:B------:R1:W-:Y:S04]  /*855d0*/  STL [R1+0x370], R10 ;  /* 0x0003700a01007387 */ /* 0x0003e80000100800 */
[----:B0-----:R-:W3:Y:S04]  /*855e0*/  LDL.LU R13, [R1+0x2af8] ;  /* 0x002af800010d7983 */ /* 0x001ee80000300800 */
[----:B------:R-:W3:Y:S01]  /*855f0*/  LDL.LU R25, [R1+0x2af4] ;  /* 0x002af40001197983 */ /* 0x000ee20000300800 */
[----:B------:R-:W-:-:S02]  /*85600*/  IADD3 R51, P3, PT, R8, R90, RZ ;  /* 0x0000005a08337210 */ /* 0x000fc40007f7e0ff */
[----:B------:R-:W-:-:S03]  /*85610*/  IADD3 R52, P4, PT, R32, R90, RZ ;  /* 0x0000005a20347210 */ /* 0x000fc60007f9e0ff */
[----:B------:R-:W-:Y:S01]  /*85620*/  STL [R1+0x48a4], R51 ;  /* 0x0048a43301007387 */ /* 0x000fe20000100800 */
[--C-:B------:R-:W-:Y:S02]  /*85630*/  IMAD.X R49, R9, 0x1, R5.reuse, P3 ;  /* 0x0000000109317824 */ /* 0x100fe400018e0605 */
[----:B------:R-:W-:Y:S01]  /*85640*/  IMAD.X R50, R33, 0x1, R5, P4 ;  /* 0x0000000121327824 */ /* 0x000fe200020e0605 */
[----:B------:R-:W-:Y:S04]  /*85650*/  STL [R1+0x48a8], R52 ;  /* 0x0048a83401007387 */ /* 0x000fe80000100800 */
[----:B-1----:R-:W3:Y:S04]  /*85660*/  LDL.LU R10, [R1+0x2af0] ;  /* 0x002af000010a7983 */ /* 0x002ee80000300800 */
[----:B------:R-:W3:Y:S04]  /*85670*/  LDL.LU R8, [R1+0x2a7c] ;  /* 0x002a7c0001087983 */ /* 0x000ee80000300800 */
[----:B------:R-:W3:Y:S01]  /*85680*/  LDL.LU R24, [R1+0x2a78] ;  /* 0x002a780001187983 */ /* 0x000ee20000300800 */
[----:B----4-:R-:W-:-:S02]  /*85690*/  IADD3 R42, P3, PT, R28, R90, RZ ;  /* 0x0000005a1c2a7210 */ /* 0x010fc40007f7e0ff */
[----:B--2---:R-:W-:-:S05]  /*856a0*/  IADD3 R43, P4, PT, R6, R90, RZ ;  /* 0x0000005a062b7210 */ /* 0x004fca0007f9e0ff */
[----:B------:R-:W-:Y:S04]  /*856b0*/  STL.64 [R1+0x4908], R42 ;  /* 0x0049082a01007387 */ /* 0x000fe80000100a00 */
[----:B------:R-:W2:Y:S04]  /*856c0*/  LDL.LU R16, [R1+0x2a74] ;  /* 0x002a740001107983 */ /* 0x000ea80000300800 */
[----:B------:R-:W4:Y:S04]  /*856d0*/  LDL.LU R28, [R1+0x2a70] ;  /* 0x002a7000011c7983 */ /* 0x000f280000300800 */
[----:B------:R-:W4:Y:S04]  /*856e0*/  LDL.LU R41, [R1+0x29fc] ;  /* 0x0029fc0001297983 */ /* 0x000f280000300800 */
[----:B------:R-:W4:Y:S04]  /*856f0*/  LDL.LU R12, [R1+0x29f8] ;  /* 0x0029f800010c7983 */ /* 0x000f280000300800 */
[----:B------:R-:W-:Y:S04]  /*85700*/  STL.64 [R1+0x46b0], R90 ;  /* 0x0046b05a01007387 */ /* 0x000fe80000100a00 */
[----:B------:R-:W4:Y:S01]  /*85710*/  LDL.LU R93, [R1+0x29f4] ;  /* 0x0029f400015d7983 */ /* 0x000f220000300800 */
[----:B------:R-:W-:Y:S01]  /*85720*/  IMAD.X R31, R29, 0x1, R5, P3 ;  /* 0x000000011d1f7824 */ /* 0x000fe200018e0605 */
[----:B------:R-:W-:-:S02]  /*85730*/  IADD3.X R39, PT, PT, R7, R5, RZ, P4, !PT ;  /* 0x0000000507277210 */ /* 0x000fc400027fe4ff */
[----:B---3--:R-:W-:Y:S01]  /*85740*/  IADD3 R7, P3, PT, R20, R90, RZ ;  /* 0x0000005a14077210 */ /* 0x008fe20007f7e0ff */
[----:B------:R-:W-:Y:S04]  /*85750*/  STL.64 [R1+0x4718], R4 ;  /* 0x0047180401007387 */ /* 0x000fe80000100a00 */
[----:B------:R-:W3:Y:S01]  /*85760*/  LDL.LU R34, [R1+0x29f0] ;  /* 0x0029f00001227983 */ /* 0x000ee20000300800 */
[----:B------:R-:W-:-:S03]  /*85770*/  IMAD.X R6, R21, 0x1, R5, P3 ;  /* 0x0000000115067824 */ /* 0x000fc600018e0605 */
[----:B------:R-:W3:Y:S04]  /*85780*/  LDL.LU R21, [R1+0x297c] ;  /* 0x00297c0001157983 */ /* 0x000ee80000300800 */
[----:B------:R-:W3:Y:S04]  /*85790*/  LDL.LU R29, [R1+0x2978] ;  /* 0x00297800011d7983 */ /* 0x000ee80000300800 */
[----:B------:R-:W3:Y:S04]  /*857a0*/  LDL.LU R20, [R1+0x2974] ;  /* 0x0029740001147983 */ /* 0x000ee80000300800 */
[----:B------:R0:W-:Y:S04]  /*857b0*/  STS.U16 [R26+UR76+0x45c80], R40 ;  /* 0x045c80281a007988 */ /* 0x0001e8000800044c */
[----:B------:R-:W3:Y:S04]  /*857c0*/  LDL.LU R27, [R1+0x2970] ;  /* 0x00297000011b7983 */ /* 0x000ee80000300800 */
[----:B------:R1:W-:Y:S04]  /*857d0*/  STS.U16 [R26+UR76+0x55c80], R13 ;  /* 0x055c800d1a007988 */ /* 0x0003e8000800044c */
[----:B------:R1:W-:Y:S04]  /*857e0*/  STS.U16 [R26+UR76+0x65c80], R25 ;  /* 0x065c80191a007988 */ /* 0x0003e8000800044c */
[----:B0-----:R-:W3:Y:S04]  /*857f0*/  LDL.LU R40, [R1+0x28fc] ;  /* 0x0028fc0001287983 */ /* 0x001ee80000300800 */
[----:B-1----:R-:W3:Y:S04]  /*85800*/  LDL.LU R13, [R1+0x28f8] ;  /* 0x0028f800010d7983 */ /* 0x002ee80000300800 */
[----:B------:R-:W3:Y:S04]  /*85810*/  LDL.LU R25, [R1+0x28f4] ;  /* 0x0028f40001197983 */ /* 0x000ee80000300800 */
[----:B------:R-:W3:Y:S01]  /*85820*/  LDL.LU R33, [R1+0x28f0] ;  /* 0x0028f00001217983 */ /* 0x000ee20000300800 */
[----:B------:R-:W-:-:S03]  /*85830*/  IADD3 R14, P4, PT, R18, R90, RZ ;  /* 0x0000005a120e7210 */ /* 0x000fc60007f9e0ff */
[----:B------:R-:W3:Y:S02]  /*85840*/  LDL.LU R11, [R1+0x288c] ;  /* 0x00288c00010b7983 */ /* 0x000ee40000300800 */
[----:B------:R-:W-:Y:S02]  /*85850*/  IMAD.X R9, R19, 0x1, R5, P4 ;  /* 0x0000000113097824 */ /* 0x000fe400020e0605 */
        /* <DEDUP_REMOVED lines=8> */
[----:B------:R-:W3:Y:S04]  /*858e0*/  LDL.LU R18, [R1+0x2814] ;  /* 0x0028140001127983 */ /* 0x000ee80000300800 */
[----:B--2---:R0:W-:Y:S04]  /*858f0*/  STS.U16 [R26+UR76+0x66080], R16 ;  /* 0x066080101a007988 */ /* 0x0041e8000800044c */
[----:B----4-:R-:W-:Y:S04]  /*85900*/  STS.U16 [R26+UR76+0x76080], R28 ;  /* 0x0760801c1a007988 */ /* 0x010fe8000800044c */
[----:B------:R-:W-:Y:S04]  /*85910*/  STS.U16 [R26+UR76+0x46480], R41 ;  /* 0x046480291a007988 */ /* 0x000fe8000800044c */
[----:B------:R1:W-:Y:S04]  /*85920*/  STS.U16 [R26+UR76+0x56480], R12 ;  /* 0x0564800c1a007988 */ /* 0x0003e8000800044c */
[----:B0-----:R-:W2:Y:S04]  /*85930*/  LDL.LU R16, [R1+0x2810] ;  /* 0x0028100001107983 */ /* 0x001ea80000300800 */
[----:B-1----:R-:W4:Y:S04]  /*85940*/  LDL.LU R12, [R1+0x27ac] ;  /* 0x0027ac00010c7983 */ /* 0x002f280000300800 */
[----:B------:R-:W4:Y:S04]  /*85950*/  LDL.LU R28, [R1+0x27a8] ;  /* 0x0027a800011c7983 */ /* 0x000f280000300800 */
[----:B------:R0:W-:Y:S04]  /*85960*/  STS.U16 [R26+UR76+0x66480], R93 ;  /* 0x0664805d1a007988 */ /* 0x0001e8000800044c */
[----:B------:R-:W4:Y:S04]  /*85970*/  LDL.LU R41, [R1+0x27a4] ;  /* 0x0027a40001297983 */ /* 0x000f280000300800 */
[----:B0-----:R-:W4:Y:S04]  /*85980*/  LDL.LU R93, [R1+0x27a0] ;  /* 0x0027a000015d7983 */ /* 0x001f280000300800 */
[----:B---3--:R-:W-:Y:S04]  /*85990*/  STS.U16 [R26+UR76+0x76480], R34 ;  /* 0x076480221a007988 */ /* 0x008fe8000800044c */
[----:B------:R-:W-:Y:S04]  /*859a0*/  STS.U16 [R26+UR76+0x46880], R21 ;  /* 0x046880151a007988 */ /* 0x000fe8000800044c */
        /* <DEDUP_REMOVED lines=8> */
[----:B------:R-:W3:Y:S04]  /*85a30*/  LDL.LU R40, [R1+0x2730] ;  /* 0x0027300001287983 */ /* 0x000ee80000300800 */
[----:B------:R0:W-:Y:S04]  /*85a40*/  STS.U16 [R26+UR76+0x66c80], R25 ;  /* 0x066c80191a007988 */ /* 0x0001e8000800044c */
[----:B0-----:R-:W3:Y:S04]  /*85a50*/  LDL.LU R25, [R1+0x366c] ;  /* 0x00366c0001197983 */ /* 0x001ee80000300800 */
[----:B------:R-:W-:Y:S04]  /*85a60*/  STS.U16 [R26+UR76+0x76c80], R33 ;  /* 0x076c80211a007988 */ /* 0x000fe8000800044c */
[----:B------:R0:W-:Y:S04]  /*85a70*/  STS.U16 [R26+UR76+0x47080], R11 ;  /* 0x0470800b1a007988 */ /* 0x0001e8000800044c */
[----:B------:R1:W-:Y:S04]  /*85a80*/  STS.U16 [R26+UR76+0x57080], R10 ;  /* 0x0570800a1a007988 */ /* 0x0003e8000800044c */
[----:B0-----:R-:W3:Y:S04]  /*85a90*/  LDL.LU R11, [R1+0x3668] ;  /* 0x00366800010b7983 */ /* 0x001ee80000300800 */
[----:B------:R0:W-:Y:S04]  /*85aa0*/  STS.U16 [R26+UR76+0x67080], R8 ;  /* 0x067080081a007988 */ /* 0x0001e8000800044c */
[----:B------:R0:W-:Y:S04]  /*85ab0*/  STS.U16 [R26+UR76+0x77080], R24 ;  /* 0x077080181a007988 */ /* 0x0001e8000800044c */
[----:B------:R-:W-:Y:S04]  /*85ac0*/  STS.U16 [R26+UR76+0x47480], R32 ;  /* 0x047480201a007988 */ /* 0x000fe8000800044c */
[----:B------:R-:W-:Y:S04]  /*85ad0*/  STS.U16 [R26+UR76+0x57480], R19 ;  /* 0x057480131a007988 */ /* 0x000fe8000800044c */
[----:B-1----:R-:W3:Y:S04]  /*85ae0*/  LDL.LU R10, [R1+0x3664] ;  /* 0x00366400010a7983 */ /* 0x002ee80000300800 */
[----:B0-----:R-:W3:Y:S04]  /*85af0*/  LDL.LU R8, [R1+0x3660] ;  /* 0x0036600001087983 */ /* 0x001ee80000300800 */
[----:B------:R-:W-:Y:S04]  /*85b00*/  STS.U16 [R26+UR76+0x67480], R18 ;  /* 0x067480121a007988 */ /* 0x000fe8000800044c */
[----:B------:R-:W3:Y:S04]  /*85b10*/  LDL.LU R24, [R1+0x35ec] ;  /* 0x0035ec0001187983 */ /* 0x000ee80000300800 */
[----:B--2---:R-:W-:Y:S04]  /*85b20*/  STS.U16 [R26+UR76+0x77480], R16 ;  /* 0x077480101a007988 */ /* 0x004fe8000800044c */
[----:B----4-:R0:W-:Y:S04]  /*85b30*/  STS.U16 [R26+UR76+0x47880], R12 ;  /* 0x0478800c1a007988 */ /* 0x0101e8000800044c */
[----:B0-----:R-:W2:Y:S04]  /*85b40*/  LDL.LU R12, [R1+0x35e8] ;  /* 0x0035e800010c7983 */ /* 0x001ea80000300800 */
[----:B------:R-:W-:Y:S04]  /*85b50*/  STS.U16 [R26+UR76+0x57880], R28 ;  /* 0x0578801c1a007988 */ /* 0x000fe8000800044c */
[----:B------:R0:W-:Y:S04]  /*85b60*/  STS.U16 [R26+UR76+0x67880], R41 ;  /* 0x067880291a007988 */ /* 0x0001e8000800044c */
[----:B------:R1:W-:Y:S04]  /*85b70*/  STS.U16 [R26+UR76+0x77880], R93 ;  /* 0x0778805d1a007988 */ /* 0x0003e8000800044c */
[----:B0-----:R-:W4:Y:S04]  /*85b80*/  LDL.LU R41, [R1+0x35e4] ;  /* 0x0035e40001297983 */ /* 0x001f280000300800 */
[----:B-1----:R-:W4:Y:S01]  /*85b90*/  LDL.LU R93, [R1+0x35e0] ;  /* 0x0035e000015d7983 */ /* 0x002f220000300800 */
[----:B------:R-:W0:Y:S03]  /*85ba0*/  S2R R28, SR_TID.X ;  /* 0x00000000001c7919 */ /* 0x000e260000002100 */
[----:B---3--:R-:W-:Y:S04]  /*85bb0*/  STS.U16 [R26+UR76+0x47c80], R29 ;  /* 0x047c801d1a007988 */ /* 0x008fe8000800044c */
[----:B------:R1:W-:Y:S04]  /*85bc0*/  STS.U16 [R26+UR76+0x57c80], R13 ;  /* 0x057c800d1a007988 */ /* 0x0003e8000800044c */
[----:B------:R3:W-:Y:S04]  /*85bd0*/  STS.U16 [R26+UR76+0x67c80], R27 ;  /* 0x067c801b1a007988 */ /* 0x0007e8000800044c */
[----:B------:R0:W-:Y:S04]  /*85be0*/  STS.U16 [R26+UR76+0x77c80], R40 ;  /* 0x077c80281a007988 */ /* 0x0001e8000800044c */
[----:B-1----:R-:W4:Y:S04]  /*85bf0*/  LDL.LU R13, [R1+0x356c] ;  /* 0x00356c00010d7983 */ /* 0x002f280000300800 */
[----:B------:R-:W4:Y:S04]  /*85c00*/  LDL.LU R37, [R1+0x3568] ;  /* 0x0035680001257983 */ /* 0x000f280000300800 */
[----:B---3--:R-:W3:Y:S04]  /*85c10*/  LDL.LU R27, [R1+0x3564] ;  /* 0x00356400011b7983 */ /* 0x008ee80000300800 */
[----:B0-----:R-:W3:Y:S04]  /*85c20*/  LDL.LU R26, [R1+0x3560] ;  /* 0x00356000011a7983 */ /* 0x001ee80000300800 */
[----:B------:R-:W3:Y:S01]  /*85c30*/  LDL.LU R40, [R1+0x34ec] ;  /* 0x0034ec0001287983 */ /* 0x000ee20000300800 */
[C---:B------:R-:W-:Y:S01]  /*85c40*/  IMAD.SHL.U32 R18, R28.reuse, 0x2, RZ ;  /* 0x000000021c127824 */ /* 0x040fe200078e00ff */
[----:B------:R-:W-:-:S04]  /*85c50*/  LOP3.LUT R16, R28, 0x40, RZ, 0xc0, !PT ;  /* 0x000000401c107812 */ /* 0x000fc800078ec0ff */
[----:B------:R-:W-:-:S05]  /*85c60*/  LOP3.LUT R18, R18, 0x7e, RZ, 0xc0, !PT ;  /* 0x0000007e12127812 */ /* 0x000fca00078ec0ff */
[----:B------:R-:W-:-:S05]  /*85c70*/  IMAD R16, R16, 0x200, R18 ;  /* 0x0000020010107824 */ /* 0x000fca00078e0212 */
[----:B------:R-:W-:-:S05]  /*85c80*/  LOP3.LUT R16, R16, 0x20, RZ, 0x3c, !PT ;  /* 0x0000002010107812 */ /* 0x000fca00078e3cff */
[----:B------:R0:W-:Y:S04]  /*85c90*/  STS.U16 [R16+UR76+0x40100], R25 ;  /* 0x0401001910007988 */ /* 0x0001e8000800044c */
[----:B0-----:R-:W3:Y:S04]  /*85ca0*/  LDL.LU R25, [R1+0x34e8] ;  /* 0x0034e80001197983 */ /* 0x001ee80000300800 */
        /* <DEDUP_REMOVED lines=9> */
[----:B------:R-:W3:Y:S04]  /*85d40*/  LDL.LU R20, [R1+0x3460] ;  /* 0x0034600001147983 */ /* 0x000ee80000300800 */
[----:B-1----:R-:W3:Y:S04]  /*85d50*/  LDL.LU R24, [R1+0x33ec] ;  /* 0x0033ec0001187983 */ /* 0x002ee80000300800 */
[----:B--2---:R0:W-:Y:S04]  /*85d60*/  STS.U16 [R16+UR76+0x50500], R12 ;  /* 0x0505000c10007988 */ /* 0x0041e8000800044c */
[----:B0-----:R-:W2:Y:S04]  /*85d70*/  LDL.LU R12, [R1+0x33e8] ;  /* 0x0033e800010c7983 */ /* 0x001ea80000300800 */
[----:B------:R-:W2:Y:S04]  /*85d80*/  LDL.LU R33, [R1+0x33e4] ;  /* 0x0033e40001217983 */ /* 0x000ea80000300800 */
[----:B------:R-:W2:Y:S04]  /*85d90*/  LDL.LU R32, [R1+0x33e0] ;  /* 0x0033e00001207983 */ /* 0x000ea80000300800 */
[----:B------:R-:W2:Y:S04]  /*85da0*/  LDL.LU R19, [R1+0x336c] ;  /* 0x00336c0001137983 */ /* 0x000ea80000300800 */
[----:B------:R-:W2:Y:S04]  /*85db0*/  LDL.LU R29, [R1+0x3368] ;  /* 0x00336800011d7983 */ /* 0x000ea80000300800 */
[----:B----4-:R-:W-:Y:S04]  /*85dc0*/  STS.U16 [R16+UR76+0x60500], R41 ;  /* 0x0605002910007988 */ /* 0x010fe8000800044c */
[----:B------:R-:W4:Y:S04]  /*85dd0*/  LDL.LU R28, [R1+0x3364] ;  /* 0x00336400011c7983 */ /* 0x000f280000300800 */
[----:B------:R0:W-:Y:S04]  /*85de0*/  STS.U16 [R16+UR76+0x70500], R93 ;  /* 0x0705005d10007988 */ /* 0x0001e8000800044c */
[----:B------:R-:W4:Y:S04]  /*85df0*/  LDL.LU R11, [R1+0x3360] ;  /* 0x00336000010b7983 */ /* 0x000f280000300800 */
[----:B0-----:R-:W4:Y:S04]  /*85e00*/  LDL.LU R93, [R1+0x32ec] ;  /* 0x0032ec00015d7983 */ /* 0x001f280000300800 */
[----:B------:R-:W4:Y:S04]  /*85e10*/  LDL.LU R10, [R1+0x32e8] ;  /* 0x0032e800010a7983 */ /* 0x000f280000300800 */
[----:B------:R0:W-:Y:S04]  /*85e20*/  STS.U16 [R16+UR76+0x40900], R13 ;  /* 0x0409000d10007988 */ /* 0x0001e8000800044c */
[----:B------:R-:W4:Y:S04]  /*85e30*/  LDL.LU R41, [R1+0x32e4] ;  /* 0x0032e40001297983 */ /* 0x000f280000300800 */
[----:B------:R-:W-:Y:S04]  /*85e40*/  STS.U16 [R16+UR76+0x50900], R37 ;  /* 0x0509002510007988 */ /* 0x000fe8000800044c */
[----:B---3--:R1:W-:Y:S04]  /*85e50*/  STS.U16 [R16+UR76+0x60900], R27 ;  /* 0x0609001b10007988 */ /* 0x0083e8000800044c */
[----:B------:R3:W-:Y:S04]  /*85e60*/  STS.U16 [R16+UR76+0x70900], R26 ;  /* 0x0709001a10007988 */ /* 0x0007e8000800044c */
[----:B------:R3:W-:Y:S04]  /*85e70*/  STS.U16 [R16+UR76+0x40d00], R40 ;  /* 0x040d002810007988 */ /* 0x0007e8000800044c */
[----:B0-----:R-:W4:Y:S04]  /*85e80*/  LDL.LU R13, [R1+0x32e0] ;  /* 0x0032e000010d7983 */ /* 0x001f280000300800 */
[----:B-1----:R-:W4:Y:S04]  /*85e90*/  LDL.LU R27, [R1+0x326c] ;  /* 0x00326c00011b7983 */ /* 0x002f280000300800 */
[----:B---3--:R-:W3:Y:S04]  /*85ea0*/  LDL.LU R26, [R1+0x3268] ;  /* 0x00326800011a7983 */ /* 0x008ee80000300800 */
[----:B------:R-:W3:Y:S04]  /*85eb0*/  LDL.LU R40, [R1+0x3264] ;  /* 0x0032640001287983 */ /* 0x000ee80000300800 */
[----:B------:R0:W-:Y:S04]  /*85ec0*/  STS.U16 [R16+UR76+0x50d00], R25 ;  /* 0x050d001910007988 */ /* 0x0001e8000800044c */
[----:B0-----:R-:W3:Y:S04]  /*85ed0*/  LDL.LU R25, [R1+0x3260] ;  /* 0x0032600001197983 */ /* 0x001ee80000300800 */
[----:B------:R-:W-:Y:S04]  /*85ee0*/  STS.U16 [R16+UR76+0x60d00], R36 ;  /* 0x060d002410007988 */ /* 0x000fe8000800044c */
[----:B------:R-:W-:Y:S04]  /*85ef0*/  STS.U16 [R16+UR76+0x70d00], R35 ;  /* 0x070d002310007988 */ /* 0x000fe8000800044c */
[----:B------:R-:W-:Y:S04]  /*85f00*/  STS.U16 [R16+UR76+0x41100], R34 ;  /* 0x0411002210007988 */ /* 0x000fe8000800044c */
[----:B------:R-:W-:Y:S04]  /*85f10*/  STS.U16 [R16+UR76+0x51100], R21 ;  /* 0x0511001510007988 */ /* 0x000fe8000800044c */
[----:B------:R0:W-:Y:S04]  /*85f20*/  STS.U16 [R16+UR76+0x61100], R8 ;  /* 0x0611000810007988 */ /* 0x0001e8000800044c */
[----:B------:R-:W-:Y:S04]  /*85f30*/  STS.U16 [R16+UR76+0x71100], R20 ;  /* 0x0711001410007988 */ /* 0x000fe8000800044c */
[----:B------:R1:W-:Y:S04]  /*85f40*/  STS.U16 [R16+UR76+0x41500], R24 ;  /* 0x0415001810007988 */ /* 0x0003e8000800044c */
[----:B0-----:R-:W3:Y:S04]  /*85f50*/  LDL.LU R8, [R1+0x31ec] ;  /* 0x0031ec0001087983 */ /* 0x001ee80000300800 */
[----:B-1----:R-:W3:Y:S04]  /*85f60*/  LDL.LU R24, [R1+0x31e8] ;  /* 0x0031e80001187983 */ /* 0x002ee80000300800 */
[----:B--2---:R0:W-:Y:S04]  /*85f70*/  STS.U16 [R16+UR76+0x51500], R12 ;  /* 0x0515000c10007988 */ /* 0x0041e8000800044c */
[----:B0-----:R-:W2:Y:S04]  /*85f80*/  LDL.LU R12, [R1+0x31e4] ;  /* 0x0031e400010c7983 */ /* 0x001ea80000300800 */
[----:B------:R-:W-:Y:S04]  /*85f90*/  STS.U16 [R16+UR76+0x61500], R33 ;  /* 0x0615002110007988 */ /* 0x000fe8000800044c */
[----:B------:R-:W-:Y:S04]  /*85fa0*/  STS.U16 [R16+UR76+0x71500], R32 ;  /* 0x0715002010007988 */ /* 0x000fe8000800044c */
[----:B------:R-:W-:Y:S04]  /*85fb0*/  STS.U16 [R16+UR76+0x41900], R19 ;  /* 0x0419001310007988 */ /* 0x000fe8000800044c */
[----:B------:R-:W-:Y:S04]  /*85fc0*/  STS.U16 [R16+UR76+0x51900], R29 ;  /* 0x0519001d10007988 */ /* 0x000fe8000800044c */
[----:B----4-:R-:W-:Y:S04]  /*85fd0*/  STS.U16 [R16+UR76+0x61900], R28 ;  /* 0x0619001c10007988 */ /* 0x010fe8000800044c */
[----:B------:R-:W-:Y:S04]  /*85fe0*/  STS.U16 [R16+UR76+0x71900], R11 ;  /* 0x0719000b10007988 */ /* 0x000fe8000800044c */
[----:B------:R0:W-:Y:S04]  /*85ff0*/  STS.U16 [R16+UR76+0x41d00], R93 ;  /* 0x041d005d10007988 */ /* 0x0001e8000800044c */
[----:B0-----:R-:W4:Y:S04]  /*86000*/  LDL.LU R93, [R1+0x31e0] ;  /* 0x0031e000015d7983 */ /* 0x001f280000300800 */
[----:B------:R-:W4:Y:S04]  /*86010*/  LDL.LU R37, [R1+0x316c] ;  /* 0x00316c0001257983 */ /* 0x000f280000300800 */
[----:B------:R0:W-:Y:S04]  /*86020*/  STS.U16 [R16+UR76+0x51d00], R10 ;  /* 0x051d000a10007988 */ /* 0x0001e8000800044c */
[----:B------:R-:W4:Y:S04]  /*86030*/  LDL.LU R11, [R1+0x3168] ;  /* 0x00316800010b7983 */ /* 0x000f280000300800 */
[----:B------:R1:W-:Y:S04]  /*86040*/  STS.U16 [R16+UR76+0x61d00], R41 ;  /* 0x061d002910007988 */ /* 0x0003e8000800044c */
[----:B------:R1:W-:Y:S04]  /*86050*/  STS.U16 [R16+UR76+0x71d00], R13 ;  /* 0x071d000d10007988 */ /* 0x0003e8000800044c */
[----:B------:R-:W-:Y:S04]  /*86060*/  STS.U16 [R16+UR76+0x42100], R27 ;  /* 0x0421001b10007988 */ /* 0x000fe8000800044c */
[----:B0-----:R-:W4:Y:S04]  /*86070*/  LDL.LU R10, [R1+0x3164] ;  /* 0x00316400010a7983 */ /* 0x001f280000300800 */
[----:B-1----:R-:W4:Y:S04]  /*86080*/  LDL.LU R41, [R1+0x3160] ;  /* 0x0031600001297983 */ /* 0x002f280000300800 */
[----:B------:R-:W4:Y:S04]  /*86090*/  LDL.LU R13, [R1+0x30ec] ;  /* 0x0030ec00010d7983 */ /* 0x000f280000300800 */
[----:B------:R-:W4:Y:S04]  /*860a0*/  LDL.LU R36, [R1+0x30e8] ;  /* 0x0030e80001247983 */ /* 0x000f280000300800 */
[----:B---3--:R-:W-:Y:S04]  /*860b0*/  STS.U16 [R16+UR76+0x52100], R26 ;  /* 0x0521001a10007988 */ /* 0x008fe8000800044c */
[----:B------:R-:W3:Y:S04]  /*860c0*/  LDL.LU R35, [R1+0x30e4] ;  /* 0x0030e40001237983 */ /* 0x000ee80000300800 */
[----:B------:R-:W-:Y:S04]  /*860d0*/  STS.U16 [R16+UR76+0x62100], R40 ;  /* 0x0621002810007988 */ /* 0x000fe8000800044c */
[----:B------:R-:W3:Y:S04]  /*860e0*/  LDL.LU R34, [R1+0x30e0] ;  /* 0x0030e00001227983 */ /* 0x000ee80000300800 */
[----:B------:R-:W3:Y:S04]  /*860f0*/  LDL.LU R21, [R1+0x306c] ;  /* 0x00306c0001157983 */ /* 0x000ee80000300800 */
[----:B------:R0:W-:Y:S04]  /*86100*/  STS.U16 [R16+UR76+0x72100], R25 ;  /* 0x0721001910007988 */ /* 0x0001e8000800044c */
[----:B0-----:R-:W3:Y:S04]  /*86110*/  LDL.LU R25, [R1+0x3068] ;  /* 0x0030680001197983 */ /* 0x001ee80000300800 */
[----:B------:R-:W3:Y:S04]  /*86120*/  LDL.LU R20, [R1+0x3064] ;  /* 0x0030640001147983 */ /* 0x000ee80000300800 */
[----:B------:R-:W3:Y:S04]  /*86130*/  LDL.LU R40, [R1+0x3060] ;  /* 0x0030600001287983 */ /* 0x000ee80000300800 */
[----:B------:R0:W-:Y:S04]  /*86140*/  STS.U16 [R16+UR76+0x42500], R8 ;  /* 0x0425000810007988 */ /* 0x0001e8000800044c */
[----:B------:R-:W-:Y:S04]  /*86150*/  STS.U16 [R16+UR76+0x52500], R24 ;  /* 0x0525001810007988 */ /* 0x000fe8000800044c */
[----:B0-----:R-:W3:Y:S04]  /*86160*/  LDL.LU R8, [R1+0x2fec] ;  /* 0x002fec0001087983 */ /* 0x001ee80000300800 */
[----:B------:R-:W3:Y:S04]  /*86170*/  LDL.LU R33, [R1+0x2fe8] ;  /* 0x002fe80001217983 */ /* 0x000ee80000300800 */
[----:B------:R-:W3:Y:S04]  /*86180*/  LDL.LU R32, [R1+0x2fe4] ;  /* 0x002fe40001207983 */ /* 0x000ee80000300800 */
[----:B------:R-:W3:Y:S04]  /*86190*/  LDL.LU R19, [R1+0x2fe0] ;  /* 0x002fe00001137983 */ /* 0x000ee80000300800 */
[----:B------:R-:W3:Y:S04]  /*861a0*/  LDL.LU R29, [R1+0x2f6c] ;  /* 0x002f6c00011d7983 */ /* 0x000ee80000300800 */
[----:B------:R-:W3:Y:S04]  /*861b0*/  LDL.LU R28, [R1+0x2f68] ;  /* 0x002f6800011c7983 */ /* 0x000ee80000300800 */
[----:B------:R-:W3:Y:S04]  /*861c0*/  LDL.LU R27, [R1+0x2f64] ;  /* 0x002f6400011b7983 */ /* 0x000ee80000300800 */
[----:B--2---:R0:W-:Y:S04]  /*861d0*/  STS.U16 [R16+UR76+0x62500], R12 ;  /* 0x0625000c10007988 */ /* 0x0041e8000800044c */
[----:B0-----:R-:W2:Y:S04]  /*861e0*/  LDL.LU R12, [R1+0x2f60] ;  /* 0x002f6000010c7983 */ /* 0x001ea80000300800 */
[----:B------:R-:W2:Y:S04]  /*861f0*/  LDL.LU R26, [R1+0x2eec] ;  /* 0x002eec00011a7983 */ /* 0x000ea80000300800 */
[----:B------:R-:W2:Y:S04]  /*86200*/  LDL.LU R24, [R1+0x2ee8] ;  /* 0x002ee80001187983 */ /* 0x000ea80000300800 */
[----:B----4-:R0:W-:Y:S04]  /*86210*/  STS.U16 [R16+UR76+0x72500], R93 ;  /* 0x0725005d10007988 */ /* 0x0101e8000800044c */
[----:B0-----:R-:W4:Y:S04]  /*86220*/  LDL.LU R93, [R1+0x2ee4] ;  /* 0x002ee400015d7983 */ /* 0x001f280000300800 */
[----:B------:R-:W-:Y:S04]  /*86230*/  STS.U16 [R16+UR76+0x42900], R37 ;  /* 0x0429002510007988 */ /* 0x000fe8000800044c */
[----:B------:R0:W-:Y:S04]  /*86240*/  STS.U16 [R16+UR76+0x52900], R11 ;  /* 0x0529000b10007988 */ /* 0x0001e8000800044c */
[----:B------:R1:W-:Y:S04]  /*86250*/  STS.U16 [R16+UR76+0x62900], R10 ;  /* 0x0629000a10007988 */ /* 0x0003e8000800044c */
        /* <DEDUP_REMOVED lines=8> */
[----:B------:R-:W-:Y:S04]  /*862e0*/  STS.U16 [R16+UR76+0x72d00], R34 ;  /* 0x072d002210007988 */ /* 0x000fe8000800044c */
[----:B------:R-:W-:Y:S04]  /*862f0*/  STS.U16 [R16+UR76+0x43100], R21 ;  /* 0x0431001510007988 */ /* 0x000fe8000800044c */
[----:B------:R0:W-:Y:S04]  /*86300*/  STS.U16 [R16+UR76+0x53100], R25 ;  /* 0x0531001910007988 */ /* 0x0001e8000800044c */
[----:B0-----:R-:W3:Y:S04]  /*86310*/  LDL.LU R25, [R1+0x2e60] ;  /* 0x002e600001197983 */ /* 0x001ee80000300800 */
[----:B------:R-:W-:Y:S04]  /*86320*/  STS.U16 [R16+UR76+0x63100], R20 ;  /* 0x0631001410007988 */ /* 0x000fe8000800044c */
[----:B------:R0:W-:Y:S04]  /*86330*/  STS.U16 [R16+UR76+0x73100], R40 ;  /* 0x0731002810007988 */ /* 0x0001e8000800044c */
[----:B------:R1:W-:Y:S04]  /*86340*/  STS.U16 [R16+UR76+0x43500], R8 ;  /* 0x0435000810007988 */ /* 0x0003e8000800044c */
[----:B------:R-:W-:Y:S04]  /*86350*/  STS.U16 [R16+UR76+0x53500], R33 ;  /* 0x0535002110007988 */ /* 0x000fe8000800044c */
[----:B------:R-:W-:Y:S04]  /*86360*/  STS.U16 [R16+UR76+0x63500], R32 ;  /* 0x0635002010007988 */ /* 0x000fe8000800044c */
[----:B------:R-:W-:Y:S04]  /*86370*/  STS.U16 [R16+UR76+0x73500], R19 ;  /* 0x0735001310007988 */ /* 0x000fe8000800044c */
[----:B------:R-:W-:Y:S04]  /*86380*/  STS.U16 [R16+UR76+0x43900], R29 ;  /* 0x0439001d10007988 */ /* 0x000fe8000800044c */
[----:B------:R-:W-:Y:S04]  /*86390*/  STS.U16 [R16+UR76+0x53900], R28 ;  /* 0x0539001c10007988 */ /* 0x000fe8000800044c */
[----:B0-----:R-:W3:Y:S04]  /*863a0*/  LDL.LU R40, [R1+0x2dec] ;  /* 0x002dec0001287983 */ /* 0x001ee80000300800 */
[----:B------:R-:W-:Y:S04]  /*863b0*/  STS.U16 [R16+UR76+0x63900], R27 ;  /* 0x0639001b10007988 */ /* 0x000fe8000800044c */
[----:B-1----:R-:W3:Y:S04]  /*863c0*/  LDL.LU R8, [R1+0x2de8] ;  /* 0x002de80001087983 */ /* 0x002ee80000300800 */
[----:B--2---:R0:W-:Y:S04]  /*863d0*/  STS.U16 [R16+UR76+0x73900], R12 ;  /* 0x0739000c10007988 */ /* 0x0041e8000800044c */
[----:B0-----:R-:W2:Y:S04]  /*863e0*/  LDL.LU R12, [R1+0x2de4] ;  /* 0x002de400010c7983 */ /* 0x001ea80000300800 */
[----:B------:R-:W2:Y:S04]  /*863f0*/  LDL.LU R37, [R1+0x2de0] ;  /* 0x002de00001257983 */ /* 0x000ea80000300800 */
[----:B------:R0:W-:Y:S04]  /*86400*/  STS.U16 [R16+UR76+0x43d00], R26 ;  /* 0x043d001a10007988 */ /* 0x0001e8000800044c */
[----:B------:R-:W2:Y:S04]  /*86410*/  LDL.LU R27, [R1+0x2d6c] ;  /* 0x002d6c00011b7983 */ /* 0x000ea80000300800 */
[----:B------:R1:W-:Y:S04]  /*86420*/  STS.U16 [R16+UR76+0x53d00], R24 ;  /* 0x053d001810007988 */ /* 0x0003e8000800044c */
[----:B----4-:R4:W-:Y:S04]  /*86430*/  STS.U16 [R16+UR76+0x63d00], R93 ;  /* 0x063d005d10007988 */ /* 0x0109e8000800044c */
[----:B0-----:R-:W2:Y:S04]  /*86440*/  LDL.LU R26, [R1+0x2d68] ;  /* 0x002d6800011a7983 */ /* 0x001ea80000300800 */
[----:B-1----:R-:W2:Y:S04]  /*86450*/  LDL.LU R24, [R1+0x2d64] ;  /* 0x002d640001187983 */ /* 0x002ea80000300800 */
[----:B----4-:R-:W4:Y:S04]  /*86460*/  LDL.LU R93, [R1+0x2d60] ;  /* 0x002d6000015d7983 */ /* 0x010f280000300800 */
[----:B------:R-:W4:Y:S04]  /*86470*/  LDL.LU R36, [R1+0x2cec] ;  /* 0x002cec0001247983 */ /* 0x000f280000300800 */
[----:B------:R-:W4:Y:S04]  /*86480*/  LDL.LU R35, [R1+0x2ce8] ;  /* 0x002ce80001237983 */ /* 0x000f280000300800 */
[----:B------:R-:W-:Y:S04]  /*86490*/  STS.U16 [R16+UR76+0x73d00], R11 ;  /* 0x073d000b10007988 */ /* 0x000fe8000800044c */
[----:B------:R-:W-:Y:S04]  /*864a0*/  STS.U16 [R16+UR76+0x44100], R10 ;  /* 0x0441000a10007988 */ /* 0x000fe8000800044c */
[----:B------:R-:W4:Y:S04]  /*864b0*/  LDL.LU R34, [R1+0x2ce4] ;  /* 0x002ce40001227983 */ /* 0x000f280000300800 */
[----:B------:R-:W4:Y:S04]  /*864c0*/  LDL.LU R21, [R1+0x2ce0] ;  /* 0x002ce00001157983 */ /* 0x000f280000300800 */
[----:B------:R-:W-:Y:S04]  /*864d0*/  STS.U16 [R16+UR76+0x54100], R41 ;  /* 0x0541002910007988 */ /* 0x000fe8000800044c */
[----:B------:R0:W-:Y:S04]  /*864e0*/  STS.U16 [R16+UR76+0x64100], R13 ;  /* 0x0641000d10007988 */ /* 0x0001e8000800044c */
[----:B0-----:R-:W4:Y:S04]  /*864f0*/  LDL.LU R13, [R1+0x2c6c] ;  /* 0x002c6c00010d7983 */ /* 0x001f280000300800 */
[----:B------:R-:W4:Y:S04]  /*86500*/  LDL.LU R20, [R1+0x2c68] ;  /* 0x002c680001147983 */ /* 0x000f280000300800 */
[----:B------:R-:W4:Y:S04]  /*86510*/  LDL.LU R11, [R1+0x2c64] ;  /* 0x002c6400010b7983 */ /* 0x000f280000300800 */
[----:B---3--:R0:W-:Y:S04]  /*86520*/  STS.U16 [R16+UR76+0x74100], R25 ;  /* 0x0741001910007988 */ /* 0x0081e8000800044c */
[----:B0-----:R-:W3:Y:S04]  /*86530*/  LDL.LU R25, [R1+0x2c60] ;  /* 0x002c600001197983 */ /* 0x001ee80000300800 */
        /* <DEDUP_REMOVED lines=10> */
[----:B-1----:R-:W3:Y:S04]  /*865e0*/  LDL.LU R8, [R1+0x2aec] ;  /* 0x002aec0001087983 */ /* 0x002ee80000300800 */
[----:B--2---:R0:W-:Y:S04]  /*865f0*/  STS.U16 [R16+UR76+0x64500], R12 ;  /* 0x0645000c10007988 */ /* 0x0041e8000800044c */
[----:B0-----:R-:W2:Y:S04]  /*86600*/  LDL.LU R12, [R1+0x2ae8] ;  /* 0x002ae800010c7983 */ /* 0x001ea80000300800 */
[----:B------:R-:W-:Y:S04]  /*86610*/  STS.U16 [R16+UR76+0x74500], R37 ;  /* 0x0745002510007988 */ /* 0x000fe8000800044c */
[----:B------:R0:W-:Y:S04]  /*86620*/  STS.U16 [R16+UR76+0x44900], R27 ;  /* 0x0449001b10007988 */ /* 0x0001e8000800044c */
[----:B------:R1:W-:Y:S04]  /*86630*/  STS.U16 [R16+UR76+0x54900], R26 ;  /* 0x0549001a10007988 */ /* 0x0003e8000800044c */
[----:B------:R1:W-:Y:S04]  /*86640*/  STS.U16 [R16+UR76+0x64900], R24 ;  /* 0x0649001810007988 */ /* 0x0003e8000800044c */
[----:B----4-:R4:W-:Y:S04]  /*86650*/  STS.U16 [R16+UR76+0x74900], R93 ;  /* 0x0749005d10007988 */ /* 0x0109e8000800044c */
[----:B0-----:R-:W2:Y:S04]  /*86660*/  LDL.LU R27, [R1+0x2ae4] ;  /* 0x002ae400011b7983 */ /* 0x001ea80000300800 */
[----:B-1----:R-:W2:Y:S04]  /*86670*/  LDL.LU R26, [R1+0x2ae0] ;  /* 0x002ae000011a7983 */ /* 0x002ea80000300800 */
[----:B------:R-:W2:Y:S04]  /*86680*/  LDL.LU R24, [R1+0x2a6c] ;  /* 0x002a6c0001187983 */ /* 0x000ea80000300800 */
[----:B----4-:R-:W4:Y:S04]  /*86690*/  LDL.LU R93, [R1+0x2a68] ;  /* 0x002a6800015d7983 */ /* 0x010f280000300800 */
[----:B------:R-:W-:Y:S04]  /*866a0*/  STS.U16 [R16+UR76+0x44d00], R36 ;  /* 0x044d002410007988 */ /* 0x000fe8000800044c */
[----:B------:R-:W-:Y:S04]  /*866b0*/  STS.U16 [R16+UR76+0x54d00], R35 ;  /* 0x054d002310007988 */ /* 0x000fe8000800044c */
[----:B------:R-:W-:Y:S04]  /*866c0*/  STS.U16 [R16+UR76+0x64d00], R34 ;  /* 0x064d002210007988 */ /* 0x000fe8000800044c */
[----:B------:R-:W-:Y:S04]  /*866d0*/  STS.U16 [R16+UR76+0x74d00], R21 ;  /* 0x074d001510007988 */ /* 0x000fe8000800044c */
[----:B------:R0:W-:Y:S04]  /*866e0*/  STS.U16 [R16+UR76+0x45100], R13 ;  /* 0x0451000d10007988 */ /* 0x0001e8000800044c */
[----:B------:R-:W-:Y:S04]  /*866f0*/  STS.U16 [R16+UR76+0x55100], R20 ;  /* 0x0551001410007988 */ /* 0x000fe8000800044c */
[----:B------:R1:W-:Y:S04]  /*86700*/  STS.U16 [R16+UR76+0x65100], R11 ;  /* 0x0651000b10007988 */ /* 0x0003e8000800044c */
[----:B0-----:R-:W4:Y:S04]  /*86710*/  LDL.LU R13, [R1+0x2a64] ;  /* 0x002a6400010d7983 */ /* 0x001f280000300800 */
[----:B-1----:R-:W4:Y:S04]  /*86720*/  LDL.LU R11, [R1+0x2a60] ;  /* 0x002a6000010b7983 */ /* 0x002f280000300800 */
[----:B---3--:R0:W-:Y:S04]  /*86730*/  STS.U16 [R16+UR76+0x75100], R25 ;  /* 0x0751001910007988 */ /* 0x0081e8000800044c */
[----:B0-----:R-:W3:Y:S04]  /*86740*/  LDL.LU R25, [R1+0x29ec] ;  /* 0x0029ec0001197983 */ /* 0x001ee80000300800 */
[----:B------:R-:W-:Y:S04]  /*86750*/  STS.U16 [R16+UR76+0x45500], R33 ;  /* 0x0455002110007988 */ /* 0x000fe8000800044c */
[----:B------:R-:W-:Y:S04]  /*86760*/  STS.U16 [R16+UR76+0x55500], R32 ;  /* 0x0555002010007988 */ /* 0x000fe8000800044c */
[----:B------:R-:W-:Y:S04]  /*86770*/  STS.U16 [R16+UR76+0x65500], R19 ;  /* 0x0655001310007988 */ /* 0x000fe8000800044c */
[----:B------:R-:W-:Y:S04]  /*86780*/  STS.U16 [R16+UR76+0x75500], R29 ;  /* 0x0755001d10007988 */ /* 0x000fe8000800044c */
[----:B------:R-:W-:Y:S04]  /*86790*/  STS.U16 [R16+UR76+0x45900], R28 ;  /* 0x0459001c10007988 */ /* 0x000fe8000800044c */
[----:B------:R0:W-:Y:S04]  /*867a0*/  STS.U16 [R16+UR76+0x55900], R10 ;  /* 0x0559000a10007988 */ /* 0x0001e8000800044c */
[----:B0-----:R-:W3:Y:S04]  /*867b0*/  LDL.LU R10, [R1+0x29e8] ;  /* 0x0029e800010a7983 */ /* 0x001ee80000300800 */
[----:B------:R0:W-:Y:S04]  /*867c0*/  STS.U16 [R16+UR76+0x65900], R41 ;  /* 0x0659002910007988 */ /* 0x0001e8000800044c */
[----:B------:R-:W3:Y:S04]  /*867d0*/  LDL.LU R37, [R1+0x29e4] ;  /* 0x0029e40001257983 */ /* 0x000ee80000300800 */
[----:B------:R1:W-:Y:S04]  /*867e0*/  STS.U16 [R16+UR76+0x75900], R40 ;  /* 0x0759002810007988 */ /* 0x0003e8000800044c */
[----:B------:R1:W-:Y:S04]  /*867f0*/  STS.U16 [R16+UR76+0x45d00], R8 ;  /* 0x045d000810007988 */ /* 0x0003e8000800044c */
[----:B0-----:R-:W3:Y:S04]  /*86800*/  LDL.LU R41, [R1+0x29e0] ;  /* 0x0029e00001297983 */ /* 0x001ee80000300800 */
[----:B-1----:R-:W3:Y:S04]  /*86810*/  LDL.LU R40, [R1+0x296c] ;  /* 0x00296c0001287983 */ /* 0x002ee80000300800 */
[----:B------:R-:W3:Y:S04]  /*86820*/  LDL.LU R8, [R1+0x2968] ;  /* 0x0029680001087983 */ /* 0x000ee80000300800 */
[----:B--2---:R0:W-:Y:S04]  /*86830*/  STS.U16 [R16+UR76+0x55d00], R12 ;  /* 0x055d000c10007988 */ /* 0x0041e8000800044c */
[----:B0-----:R-:W2:Y:S04]  /*86840*/  LDL.LU R12, [R1+0x2964] ;  /* 0x00296400010c7983 */ /* 0x001ea80000300800 */
[----:B------:R-:W-:Y:S04]  /*86850*/  STS.U16 [R16+UR76+0x65d00], R27 ;  /* 0x065d001b10007988 */ /* 0x000fe8000800044c */
[----:B------:R-:W2:Y:S04]  /*86860*/  LDL.LU R36, [R1+0x2960] ;  /* 0x0029600001247983 */ /* 0x000ea80000300800 */
[----:B------:R-:W-:Y:S04]  /*86870*/  STS.U16 [R16+UR76+0x75d00], R26 ;  /* 0x075d001a10007988 */ /* 0x000fe8000800044c */
[----:B------:R-:W2:Y:S04]  /*86880*/  LDL.LU R35, [R1+0x28ec] ;  /* 0x0028ec0001237983 */ /* 0x000ea80000300800 */
[----:B------:R-:W-:Y:S04]  /*86890*/  STS.U16 [R16+UR76+0x46100], R24 ;  /* 0x0461001810007988 */ /* 0x000fe8000800044c */
[----:B------:R-:W2:Y:S04]  /*868a0*/  LDL.LU R34, [R1+0x28e8] ;  /* 0x0028e80001227983 */ /* 0x000ea80000300800 */
[----:B----4-:R0:W-:Y:S04]  /*868b0*/  STS.U16 [R16+UR76+0x56100], R93 ;  /* 0x0561005d10007988 */ /* 0x0101e8000800044c */
[----:B------:R-:W4:Y:S04]  /*868c0*/  LDL.LU R21, [R1+0x28e4] ;  /* 0x0028e40001157983 */ /* 0x000f280000300800 */
[----:B0-----:R-:W4:Y:S04]  /*868d0*/  LDL.LU R93, [R1+0x28e0] ;  /* 0x0028e000015d7983 */ /* 0x001f280000300800 */
[----:B------:R-:W4:Y:S04]  /*868e0*/  LDL.LU R20, [R1+0x287c] ;  /* 0x00287c0001147983 */ /* 0x000f280000300800 */
[----:B------:R-:W4:Y:S04]  /*868f0*/  LDL.LU R24, [R1+0x2878] ;  /* 0x0028780001187983 */ /* 0x000f280000300800 */
[----:B------:R0:W-:Y:S04]  /*86900*/  STS.U16 [R16+UR76+0x66100], R13 ;  /* 0x0661000d10007988 */ /* 0x0001e8000800044c */
[----:B------:R-:W-:Y:S04]  /*86910*/  STS.U16 [R16+UR76+0x76100], R11 ;  /* 0x0761000b10007988 */ /* 0x000fe8000800044c */
[----:B0-----:R-:W4:Y:S04]  /*86920*/  LDL.LU R13, [R1+0x2874] ;  /* 0x00287400010d7983 */ /* 0x001f280000300800 */
[----:B------:R-:W4:Y:S04]  /*86930*/  LDL.LU R33, [R1+0x2870] ;  /* 0x0028700001217983 */ /* 0x000f280000300800 */
[----:B------:R-:W4:Y:S04]  /*86940*/  LDL.LU R32, [R1+0x280c] ;  /* 0x00280c0001207983 */ /* 0x000f280000300800 */
[----:B------:R-:W4:Y:S04]  /*86950*/  LDL.LU R19, [R1+0x2808] ;  /* 0x0028080001137983 */ /* 0x000f280000300800 */
[----:B------:R-:W4:Y:S04]  /*86960*/  LDL.LU R29, [R1+0x2804] ;  /* 0x00280400011d7983 */ /* 0x000f280000300800 */
[----:B------:R-:W4:Y:S04]  /*86970*/  LDL.LU R28, [R1+0x2800] ;  /* 0x00280000011c7983 */ /* 0x000f280000300800 */
[----:B------:R-:W4:Y:S04]  /*86980*/  LDL.LU R27, [R1+0x279c] ;  /* 0x00279c00011b7983 */ /* 0x000f280000300800 */
[----:B---3--:R0:W-:Y:S04]  /*86990*/  STS.U16 [R16+UR76+0x46500], R25 ;  /* 0x0465001910007988 */ /* 0x0081e8000800044c */
[----:B0-----:R-:W3:Y:S04]  /*869a0*/  LDL.LU R25, [R1+0x2798] ;  /* 0x0027980001197983 */ /* 0x001ee80000300800 */
[----:B------:R-:W3:Y:S04]  /*869b0*/  LDL.LU R26, [R1+0x2794] ;  /* 0x00279400011a7983 */ /* 0x000ee80000300800 */
[----:B------:R-:W3:Y:S04]  /*869c0*/  LDL.LU R11, [R1+0x2790] ;  /* 0x00279000010b7983 */ /* 0x000ee80000300800 */
[----:B------:R0:W-:Y:S04]  /*869d0*/  STS.U16 [R16+UR76+0x56500], R10 ;  /* 0x0565000a10007988 */ /* 0x0001e8000800044c */
[----:B0-----:R-:W3:Y:S04]  /*869e0*/  LDL.LU R10, [R1+0x272c] ;  /* 0x00272c00010a7983 */ /* 0x001ee80000300800 */
[----:B------:R-:W-:Y:S04]  /*869f0*/  STS.U16 [R16+UR76+0x66500], R37 ;  /* 0x0665002510007988 */ /* 0x000fe8000800044c */
[----:B------:R0:W-:Y:S04]  /*86a00*/  STS.U16 [R16+UR76+0x76500], R41 ;  /* 0x0765002910007988 */ /* 0x0001e8000800044c */
        /* <DEDUP_REMOVED lines=8> */
[----:B------:R-:W-:Y:S04]  /*86a90*/  STS.U16 [R16+UR76+0x46d00], R35 ;  /* 0x046d002310007988 */ /* 0x000fe8000800044c */
[----:B------:R-:W-:Y:S04]  /*86aa0*/  STS.U16 [R16+UR76+0x56d00], R34 ;  /* 0x056d002210007988 */ /* 0x000fe8000800044c */
[----:B----4-:R-:W-:Y:S04]  /*86ab0*/  STS.U16 [R16+UR76+0x66d00], R21 ;  /* 0x066d001510007988 */ /* 0x010fe8000800044c */
[----:B------:R0:W-:Y:S04]  /*86ac0*/  STS.U16 [R16+UR76+0x76d00], R93 ;  /* 0x076d005d10007988 */ /* 0x0001e8000800044c */
[----:B0-----:R-:W4:Y:S04]  /*86ad0*/  LDL.LU R93, [R1+0x3658] ;  /* 0x00365800015d7983 */ /* 0x001f280000300800 */
        /* <DEDUP_REMOVED lines=9> */
[----:B0-----:R-:W4:Y:S04]  /*86b70*/  LDL.LU R24, [R1+0x3654] ;  /* 0x0036540001187983 */ /* 0x001f280000300800 */
[----:B-1----:R-:W4:Y:S04]  /*86b80*/  LDL.LU R13, [R1+0x3650] ;  /* 0x00365000010d7983 */ /* 0x002f280000300800 */
[----:B---3--:R0:W-:Y:S02]  /*86b90*/  STS.U16 [R16+UR76+0x57900], R25 ;  /* 0x0579001910007988 */ /* 0x0081e4000800044c */
[----:B0-----:R-:W0:Y:S02]  /*86ba0*/  S2R R25, SR_TID.X ;  /* 0x0000000000197919 */ /* 0x001e240000002100 */
[----:B------:R-:W-:Y:S04]  /*86bb0*/  STS.U16 [R16+UR76+0x67900], R26 ;  /* 0x0679001a10007988 */ /* 0x000fe8000800044c */
[----:B------:R0:W-:Y:S04]  /*86bc0*/  STS.U16 [R16+UR76+0x77900], R11 ;  /* 0x0779000b10007988 */ /* 0x0001e8000800044c */
[----:B------:R1:W-:Y:S01]  /*86bd0*/  STS.U16 [R16+UR76+0x47d00], R10 ;  /* 0x047d000a10007988 */ /* 0x0003e2000800044c */
[C---:B0-----:R-:W-:Y:S01]  /*86be0*/  IMAD.SHL.U32 R11, R25.reuse, 0x2, RZ ;  /* 0x00000002190b7824 */ /* 0x041fe200078e00ff */
[----:B-1----:R-:W-:-:S04]  /*86bf0*/  LOP3.LUT R10, R25, 0x40, RZ, 0xc0, !PT ;  /* 0x00000040190a7812 */ /* 0x002fc800078ec0ff */
[----:B------:R-:W-:-:S05]  /*86c00*/  LOP3.LUT R11, R11, 0x7e, RZ, 0xc0, !PT ;  /* 0x0000007e0b0b7812 */ /* 0x000fca00078ec0ff */
[----:B------:R-:W-:Y:S01]  /*86c10*/  IMAD R10, R10, 0x200, R11 ;  /* 0x000002000a0a7824 */ /* 0x000fe200078e020b */
[----:B------:R-:W-:Y:S04]  /*86c20*/  STS.U16 [R16+UR76+0x57d00], R41 ;  /* 0x057d002910007988 */ /* 0x000fe8000800044c */
[----:B------:R-:W3:Y:S01]  /*86c30*/  LDL.LU R11, [R1+0x35dc] ;  /* 0x0035dc00010b7983 */ /* 0x000ee20000300800 */
[----:B------:R-:W-:-:S03]  /*86c40*/  LOP3.LUT R10, R10, 0x30, RZ, 0x3c, !PT ;  /* 0x000000300a0a7812 */ /* 0x000fc600078e3cff */
[----:B------:R-:W-:Y:S04]  /*86c50*/  STS.U16 [R16+UR76+0x67d00], R40 ;  /* 0x067d002810007988 */ /* 0x000fe8000800044c */
[----:B------:R-:W3:Y:S04]  /*86c60*/  LDL.LU R85, [R1+0x35d8] ;  /* 0x0035d80001557983 */ /* 0x000ee80000300800 */
[----:B------:R-:W-:Y:S04]  /*86c70*/  STS.U16 [R16+UR76+0x77d00], R8 ;  /* 0x077d000810007988 */ /* 0x000fe8000800044c */
        /* <DEDUP_REMOVED lines=26> */
[----:B------:R-:W4:Y:S04]  /*86e20*/  LDL.LU R40, [R1+0x32d8] ;  /* 0x0032d80001287983 */ /* 0x000f280000300800 */
[----:B0-----:R-:W4:Y:S04]  /*86e30*/  LDL.LU R24, [R1+0x32d4] ;  /* 0x0032d40001187983 */ /* 0x001f280000300800 */
[----:B------:R0:W-:Y:S04]  /*86e40*/  STS.U16 [R10+UR76+0x70180], R13 ;  /* 0x0701800d0a007988 */ /* 0x0001e8000800044c */
[----:B0-----:R-:W4:Y:S04]  /*86e50*/  LDL.LU R13, [R1+0x32d0] ;  /* 0x0032d000010d7983 */ /* 0x001f280000300800 */
[----:B---3--:R-:W-:Y:S04]  /*86e60*/  STS.U16 [R10+UR76+0x40580], R11 ;  /* 0x0405800b0a007988 */ /* 0x008fe8000800044c */
[----:B------:R-:W-:Y:S04]  /*86e70*/  STS.U16 [R10+UR76+0x50580], R85 ;  /* 0x050580550a007988 */ /* 0x000fe8000800044c */
[----:B------:R-:W-:Y:S04]  /*86e80*/  STS.U16 [R10+UR76+0x60580], R75 ;  /* 0x0605804b0a007988 */ /* 0x000fe8000800044c */
[----:B------:R-:W-:Y:S04]  /*86e90*/  STS.U16 [R10+UR76+0x70580], R74 ;  /* 0x0705804a0a007988 */ /* 0x000fe8000800044c */
[----:B--2---:R0:W-:Y:S04]  /*86ea0*/  STS.U16 [R10+UR76+0x40980], R12 ;  /* 0x0409800c0a007988 */ /* 0x0041e8000800044c */
[----:B0-----:R-:W2:Y:S04]  /*86eb0*/  LDL.LU R12, [R1+0x325c] ;  /* 0x00325c00010c7983 */ /* 0x001ea80000300800 */
[----:B------:R-:W-:Y:S04]  /*86ec0*/  STS.U16 [R10+UR76+0x50980], R79 ;  /* 0x0509804f0a007988 */ /* 0x000fe8000800044c */
[----:B------:R0:W-:Y:S04]  /*86ed0*/  STS.U16 [R10+UR76+0x60980], R8 ;  /* 0x060980080a007988 */ /* 0x0001e8000800044c */
[----:B----4-:R1:W-:Y:S04]  /*86ee0*/  STS.U16 [R10+UR76+0x70980], R93 ;  /* 0x0709805d0a007988 */ /* 0x0103e8000800044c */
[----:B0-----:R-:W3:Y:S04]  /*86ef0*/  LDL.LU R8, [R1+0x3258] ;  /* 0x0032580001087983 */ /* 0x001ee80000300800 */
        /* <DEDUP_REMOVED lines=24> */
[----:B0-----:R-:W4:Y:S04]  /*87080*/  LDL.LU R24, [R1+0x31d0] ;  /* 0x0031d00001187983 */ /* 0x001f280000300800 */
[----:B------:R0:W-:Y:S04]  /*87090*/  STS.U16 [R10+UR76+0x71d80], R13 ;  /* 0x071d800d0a007988 */ /* 0x0001e8000800044c */
[----:B------:R-:W4:Y:S04]  /*870a0*/  LDL.LU R79, [R1+0x315c] ;  /* 0x00315c00014f7983 */ /* 0x000f280000300800 */
[----:B0-----:R-:W4:Y:S04]  /*870b0*/  LDL.LU R13, [R1+0x3158] ;  /* 0x00315800010d7983 */ /* 0x001f280000300800 */
        /* <DEDUP_REMOVED lines=20> */
[----:B------:R-:W3:Y:S04]  /*87200*/  LDL.LU R40, [R1+0x2edc] ;  /* 0x002edc0001287983 */ /* 0x000ee80000300800 */
[----:B----4-:R1:W-:Y:S04]  /*87210*/  STS.U16 [R10+UR76+0x62180], R93 ;  /* 0x0621805d0a007988 */ /* 0x0103e8000800044c */
[----:B0-----:R-:W4:Y:S04]  /*87220*/  LDL.LU R8, [R1+0x2ed8] ;  /* 0x002ed80001087983 */ /* 0x001f280000300800 */
[----:B-1----:R-:W4:Y:S04]  /*87230*/  LDL.LU R93, [R1+0x2ed4] ;  /* 0x002ed400015d7983 */ /* 0x002f280000300800 */
[----:B------:R-:W-:Y:S04]  /*87240*/  STS.U16 [R10+UR76+0x72180], R11 ;  /* 0x0721800b0a007988 */ /* 0x000fe8000800044c */
[----:B------:R-:W-:Y:S04]  /*87250*/  STS.U16 [R10+UR76+0x42580], R85 ;  /* 0x042580550a007988 */ /* 0x000fe8000800044c */
[----:B------:R-:W-:Y:S04]  /*87260*/  STS.U16 [R10+UR76+0x52580], R75 ;  /* 0x0525804b0a007988 */ /* 0x000fe8000800044c */
[----:B------:R-:W-:Y:S04]  /*87270*/  STS.U16 [R10+UR76+0x62580], R74 ;  /* 0x0625804a0a007988 */ /* 0x000fe8000800044c */
[----:B------:R0:W-:Y:S04]  /*87280*/  STS.U16 [R10+UR76+0x72580], R24 ;  /* 0x072580180a007988 */ /* 0x0001e8000800044c */
[----:B0-----:R-:W4:Y:S04]  /*87290*/  LDL.LU R24, [R1+0x2ed0] ;  /* 0x002ed00001187983 */ /* 0x001f280000300800 */
[----:B------:R-:W-:Y:S04]  /*872a0*/  STS.U16 [R10+UR76+0x42980], R79 ;  /* 0x0429804f0a007988 */ /* 0x000fe8000800044c */
[----:B------:R0:W-:Y:S04]  /*872b0*/  STS.U16 [R10+UR76+0x52980], R13 ;  /* 0x0529800d0a007988 */ /* 0x0001e8000800044c */
[----:B0-----:R-:W4:Y:S04]  /*872c0*/  LDL.LU R13, [R1+0x2e5c] ;  /* 0x002e5c00010d7983 */ /* 0x001f280000300800 */
[----:B--2---:R0:W-:Y:S04]  /*872d0*/  STS.U16 [R10+UR76+0x62980], R12 ;  /* 0x0629800c0a007988 */ /* 0x0041e8000800044c */
        /* <DEDUP_REMOVED lines=17> */
[----:B------:R-:W-:Y:S04]  /*873f0*/  STS.U16 [R10+UR76+0x73980], R41 ;  /* 0x073980290a007988 */ /* 0x000fe8000800044c */
[----:B------:R-:W2:Y:S04]  /*87400*/  LDL.LU R11, [R1+0x2e54] ;  /* 0x002e5400010b7983 */ /* 0x000ea80000300800 */
[----:B---3--:R-:W-:Y:S04]  /*87410*/  STS.U16 [R10+UR76+0x43d80], R40 ;  /* 0x043d80280a007988 */ /* 0x008fe8000800044c */
[----:B------:R-:W3:Y:S04]  /*87420*/  LDL.LU R85, [R1+0x2e50] ;  /* 0x002e500001557983 */ /* 0x000ee80000300800 */
[----:B------:R-:W3:Y:S04]  /*87430*/  LDL.LU R75, [R1+0x2ddc] ;  /* 0x002ddc00014b7983 */ /* 0x000ee80000300800 */
[----:B------:R-:W3:Y:S04]  /*87440*/  LDL.LU R74, [R1+0x2dd8] ;  /* 0x002dd800014a7983 */ /* 0x000ee80000300800 */
[----:B----4-:R-:W-:Y:S04]  /*87450*/  STS.U16 [R10+UR76+0x53d80], R8 ;  /* 0x053d80080a007988 */ /* 0x010fe8000800044c */
[----:B------:R0:W-:Y:S04]  /*87460*/  STS.U16 [R10+UR76+0x63d80], R93 ;  /* 0x063d805d0a007988 */ /* 0x0001e8000800044c */
[----:B0-----:R-:W4:Y:S04]  /*87470*/  LDL.LU R93, [R1+0x2dd4] ;  /* 0x002dd400015d7983 */ /* 0x001f280000300800 */
[----:B------:R-:W4:Y:S04]  /*87480*/  LDL.LU R79, [R1+0x2dd0] ;  /* 0x002dd000014f7983 */ /* 0x000f280000300800 */
[----:B------:R-:W4:Y:S04]  /*87490*/  LDL.LU R8, [R1+0x2d5c] ;  /* 0x002d5c0001087983 */ /* 0x000f280000300800 */
        /* <DEDUP_REMOVED lines=22> */
[----:B--2---:R0:W-:Y:S04]  /*87600*/  STS.U16 [R10+UR76+0x54180], R12 ;  /* 0x0541800c0a007988 */ /* 0x0041e8000800044c */
[----:B------:R-:W-:Y:S04]  /*87610*/  STS.U16 [R10+UR76+0x64180], R11 ;  /* 0x0641800b0a007988 */ /* 0x000fe8000800044c */
[----:B---3--:R-:W-:Y:S04]  /*87620*/  STS.U16 [R10+UR76+0x74180], R85 ;  /* 0x074180550a007988 */ /* 0x008fe8000800044c */
[----:B------:R-:W-:Y:S04]  /*87630*/  STS.U16 [R10+UR76+0x44580], R75 ;  /* 0x0445804b0a007988 */ /* 0x000fe8000800044c */
[----:B------:R-:W-:Y:S04]  /*87640*/  STS.U16 [R10+UR76+0x54580], R74 ;  /* 0x0545804a0a007988 */ /* 0x000fe8000800044c */
[----:B0-----:R-:W2:Y:S04]  /*87650*/  LDL.LU R12, [R1+0x2ad8] ;  /* 0x002ad800010c7983 */ /* 0x001ea80000300800 */
[----:B----4-:R0:W-:Y:S04]  /*87660*/  STS.U16 [R10+UR76+0x64580], R93 ;  /* 0x0645805d0a007988 */ /* 0x0101e8000800044c */
        /* <DEDUP_REMOVED lines=27> */
[----:B------:R-:W4:Y:S04]  /*87820*/  LDL.LU R74, [R1+0x29dc] ;  /* 0x0029dc00014a7983 */ /* 0x000f280000300800 */
[----:B------:R0:W-:Y:S04]  /*87830*/  STS.U16 [R10+UR76+0x45d80], R13 ;  /* 0x045d800d0a007988 */ /* 0x0001e8000800044c */
[----:B0-----:R-:W4:Y:S04]  /*87840*/  LDL.LU R13, [R1+0x29d8] ;  /* 0x0029d800010d7983 */ /* 0x001f280000300800 */
[----:B------:R-:W4:Y:S04]  /*87850*/  LDL.LU R79, [R1+0x29d4] ;  /* 0x0029d400014f7983 */ /* 0x000f280000300800 */
[----:B--2---:R0:W-:Y:S04]  /*87860*/  STS.U16 [R10+UR76+0x55d80], R12 ;  /* 0x055d800c0a007988 */ /* 0x0041e8000800044c */
[----:B0-----:R-:W2:Y:S04]  /*87870*/  LDL.LU R12, [R1+0x29d0] ;  /* 0x0029d000010c7983 */ /* 0x001ea80000300800 */
        /* <DEDUP_REMOVED lines=21> */
[----:B------:R1:W-:Y:S04]  /*879d0*/  STS.U16 [R10+UR76+0x46180], R24 ;  /* 0x046180180a007988 */ /* 0x0003e8000800044c */
        /* <DEDUP_REMOVED lines=9> */
[----:B--2---:R0:W-:Y:S04]  /*87a70*/  STS.U16 [R10+UR76+0x76580], R12 ;  /* 0x0765800c0a007988 */ /* 0x0041e8000800044c */
[----:B0-----:R-:W2:Y:S04]  /*87a80*/  LDL.LU R12, [R1+0x2714] ;  /* 0x00271400010c7983 */ /* 0x001ea80000300800 */
[----:B---3--:R0:W-:Y:S04]  /*87a90*/  STS.U16 [R10+UR76+0x46980], R93 ;  /* 0x0469805d0a007988 */ /* 0x0081e8000800044c */
[----:B0-----:R-:W3:Y:S04]  /*87aa0*/  LDL.LU R93, [R1+0x2710] ;  /* 0x00271000015d7983 */ /* 0x001ee80000300800 */
        /* <DEDUP_REMOVED lines=17> */
[----:B----4-:R-:W-:Y:S04]  /*87bc0*/  STS.U16 [R10+UR76+0x67980], R40 ;  /* 0x067980280a007988 */ /* 0x010fe8000800044c */
[----:B------:R-:W-:Y:S04]  /*87bd0*/  STS.U16 [R10+UR76+0x77980], R8 ;  /* 0x077980080a007988 */ /* 0x000fe8000800044c */
[----:B------:R0:W-:Y:S02]  /*87be0*/  STS.U16 [R10+UR76+0x47d80], R24 ;  /* 0x047d80180a007988 */ /* 0x0001e4000800044c */
[C---:B0-----:R-:W-:Y:S01]  /*87bf0*/  IMAD.SHL.U32 R24, R25.reuse, 0x2, RZ ;  /* 0x0000000219187824 */ /* 0x041fe200078e00ff */
[----:B------:R-:W-:-:S04]  /*87c00*/  LOP3.LUT R8, R25, 0x40, RZ, 0xc0, !PT ;  /* 0x0000004019087812 */ /* 0x000fc800078ec0ff */
[----:B------:R-:W-:Y:S01]  /*87c10*/  LOP3.LUT R24, R24, 0x7e, RZ, 0xc0, !PT ;  /* 0x0000007e18187812 */ /* 0x000fe200078ec0ff */
[----:B------:R0:W-:Y:S04]  /*87c20*/  STS.U16 [R10+UR76+0x57d80], R13 ;  /* 0x057d800d0a007988 */ /* 0x0001e8000800044c */
[----:B------:R-:W-:Y:S02]  /*87c30*/  IMAD R8, R8, 0x200, R24 ;  /* 0x0000020008087824 */ /* 0x000fe400078e0218 */
        /* <DEDUP_REMOVED lines=24> */
[----:B--2---:R-:W-:Y:S04]  /*87dc0*/  STS.U16 [R10+UR76+0x67d80], R12 ;  /* 0x067d800c0a007988 */ /* 0x004fe8000800044c */
[----:B---3--:R0:W-:Y:S04]  /*87dd0*/  STS.U16 [R10+UR76+0x77d80], R93 ;  /* 0x077d805d0a007988 */ /* 0x0081e8000800044c */
[----:B0-----:R-:W2:Y:S04]  /*87de0*/  LDL.LU R10, [R1+0x334c] ;  /* 0x00334c00010a7983 */ /* 0x001ea80000300800 */
[----:B------:R-:W3:Y:S04]  /*87df0*/  LDL.LU R41, [R1+0x3348] ;  /* 0x0033480001297983 */ /* 0x000ee80000300800 */
[----:B------:R-:W3:Y:S04]  /*87e00*/  LDL.LU R40, [R1+0x3344] ;  /* 0x0033440001287983 */ /* 0x000ee80000300800 */
[----:B------:R-:W3:Y:S04]  /*87e10*/  LDL.LU R12, [R1+0x3340] ;  /* 0x00334000010c7983 */ /* 0x000ee80000300800 */
[----:B------:R-:W3:Y:S01]  /*87e20*/  LDL.LU R93, [R1+0x32cc] ;  /* 0x0032cc00015d7983 */ /* 0x000ee20000300800 */
[----:B------:R-:W-:-:S05]  /*87e30*/  LOP3.LUT R8, R8, 0x40, RZ, 0x3c, !PT ;  /* 0x0000004008087812 */ /* 0x000fca00078e3cff */
[----:B----4-:R-:W-:Y:S04]  /*87e40*/  STS.U16 [R8+UR76+0x40200], R24 ;  /* 0x0402001808007988 */ /* 0x010fe8000800044c */
[----:B------:R0:W-:Y:S04]  /*87e50*/  STS.U16 [R8+UR76+0x50200], R25 ;  /* 0x0502001908007988 */ /* 0x0001e8000800044c */
[----:B------:R1:W-:Y:S04]  /*87e60*/  STS.U16 [R8+UR76+0x60200], R13 ;  /* 0x0602000d08007988 */ /* 0x0003e8000800044c */
[----:B------:R-:W-:Y:S04]  /*87e70*/  STS.U16 [R8+UR76+0x70200], R85 ;  /* 0x0702005508007988 */ /* 0x000fe8000800044c */
[----:B------:R-:W-:Y:S04]  /*87e80*/  STS.U16 [R8+UR76+0x40600], R75 ;  /* 0x0406004b08007988 */ /* 0x000fe8000800044c */
        /* <DEDUP_REMOVED lines=22> */
[----:B--2---:R-:W-:Y:S04]  /*87ff0*/  STS.U16 [R8+UR76+0x41a00], R10 ;  /* 0x041a000a08007988 */ /* 0x004fe8000800044c */
[----:B---3--:R-:W-:Y:S04]  /*88000*/  STS.U16 [R8+UR76+0x51a00], R41 ;  /* 0x051a002908007988 */ /* 0x008fe8000800044c */
[----:B------:R-:W-:Y:S04]  /*88010*/  STS.U16 [R8+UR76+0x61a00], R40 ;  /* 0x061a002808007988 */ /* 0x000fe8000800044c */
[----:B------:R0:W-:Y:S04]  /*88020*/  STS.U16 [R8+UR76+0x71a00], R12 ;  /* 0x071a000c08007988 */ /* 0x0001e8000800044c */
[----:B------:R1:W-:Y:S04]  /*88030*/  STS.U16 [R8+UR76+0x41e00], R93 ;  /* 0x041e005d08007988 */ /* 0x0003e8000800044c */
[----:B0-----:R-:W2:Y:S04]  /*88040*/  LDL.LU R12, [R1+0x324c] ;  /* 0x00324c00010c7983 */ /* 0x001ea80000300800 */
        /* <DEDUP_REMOVED lines=26> */
[----:B------:R1:W-:Y:S04]  /*881f0*/  STS.U16 [R8+UR76+0x61e00], R13 ;  /* 0x061e000d08007988 */ /* 0x0003e8000800044c */
[----:B0-----:R-:W4:Y:S04]  /*88200*/  LDL.LU R25, [R1+0x2f44] ;  /* 0x002f440001197983 */ /* 0x001f280000300800 */
[----:B-1----:R-:W4:Y:S04]  /*88210*/  LDL.LU R13, [R1+0x2f40] ;  /* 0x002f4000010d7983 */ /* 0x002f280000300800 */
[----:B------:R-:W-:Y:S04]  /*88220*/  STS.U16 [R8+UR76+0x71e00], R24 ;  /* 0x071e001808007988 */ /* 0x000fe8000800044c */
[----:B--2---:R0:W-:Y:S04]  /*88230*/  STS.U16 [R8+UR76+0x42200], R12 ;  /* 0x0422000c08007988 */ /* 0x0041e8000800044c */
[----:B---3--:R1:W-:Y:S04]  /*88240*/  STS.U16 [R8+UR76+0x52200], R93 ;  /* 0x0522005d08007988 */ /* 0x0083e8000800044c */
[----:B0-----:R-:W2:Y:S04]  /*88250*/  LDL.LU R12, [R1+0x2ecc] ;  /* 0x002ecc00010c7983 */ /* 0x001ea80000300800 */
[----:B-1----:R-:W3:Y:S04]  /*88260*/  LDL.LU R93, [R1+0x2ec8] ;  /* 0x002ec800015d7983 */ /* 0x002ee80000300800 */
        /* <DEDUP_REMOVED lines=25> */
[----:B----4-:R0:W-:Y:S04]  /*88400*/  STS.U16 [R8+UR76+0x63a00], R25 ;  /* 0x063a001908007988 */ /* 0x0101e8000800044c */
[----:B------:R1:W-:Y:S04]  /*88410*/  STS.U16 [R8+UR76+0x73a00], R13 ;  /* 0x073a000d08007988 */ /* 0x0003e8000800044c */
[----:B0-----:R-:W4:Y:S04]  /*88420*/  LDL.LU R25, [R1+0x2ec0] ;  /* 0x002ec00001197983 */ /* 0x001f280000300800 */
        /* <DEDUP_REMOVED lines=26> */
[----:B---3--:R1:W-:Y:S04]  /*885d0*/  STS.U16 [R8+UR76+0x53e00], R93 ;  /* 0x053e005d08007988 */ /* 0x0083e8000800044c */
[----:B0-----:R-:W2:Y:S04]  /*885e0*/  LDL.LU R12, [R1+0x2b48] ;  /* 0x002b4800010c7983 */ /* 0x001ea80000300800 */
[----:B-1----:R-:W3:Y:S04]  /*885f0*/  LDL.LU R93, [R1+0x2b44] ;  /* 0x002b4400015d7983 */ /* 0x002ee80000300800 */
[----:B------:R-:W-:Y:S04]  /*88600*/  STS.U16 [R8+UR76+0x63e00], R24 ;  /* 0x063e001808007988 */ /* 0x000fe8000800044c */
[----:B----4-:R0:W-:Y:S04]  /*88610*/  STS.U16 [R8+UR76+0x73e00], R25 ;  /* 0x073e001908007988 */ /* 0x0101e8000800044c */
        /* <DEDUP_REMOVED lines=25> */
[----:B-1----:R-:W4:Y:S04]  /*887b0*/  LDL.LU R13, [R1+0x2acc] ;  /* 0x002acc00010d7983 */ /* 0x002f280000300800 */
[----:B------:R-:W-:Y:S04]  /*887c0*/  STS.U16 [R8+UR76+0x45a00], R40 ;  /* 0x045a002808007988 */ /* 0x000fe8000800044c */
[----:B------:R-:W4:Y:S04]  /*887d0*/  LDL.LU R24, [R1+0x2ac8] ;  /* 0x002ac80001187983 */ /* 0x000f280000300800 */
[----:B--2---:R0:W-:Y:S04]  /*887e0*/  STS.U16 [R8+UR76+0x55a00], R12 ;  /* 0x055a000c08007988 */ /* 0x0041e8000800044c */
[----:B---3--:R1:W-:Y:S04]  /*887f0*/  STS.U16 [R8+UR76+0x65a00], R93 ;  /* 0x065a005d08007988 */ /* 0x0083e8000800044c */
        /* <DEDUP_REMOVED lines=27> */
[----:B0-----:R-:W4:Y:S04]  /*889b0*/  LDL.LU R25, [R1+0x277c] ;  /* 0x00277c0001197983 */ /* 0x001f280000300800 */
[----:B------:R0:W-:Y:S04]  /*889c0*/  STS.U16 [R8+UR76+0x45e00], R13 ;  /* 0x045e000d08007988 */ /* 0x0001e8000800044c */
[----:B------:R-:W-:Y:S04]  /*889d0*/  STS.U16 [R8+UR76+0x55e00], R24 ;  /* 0x055e001808007988 */ /* 0x000fe8000800044c */
[----:B0-----:R-:W4:Y:S04]  /*889e0*/  LDL.LU R13, [R1+0x2778] ;  /* 0x00277800010d7983 */ /* 0x001f280000300800 */
        /* <DEDUP_REMOVED lines=28> */
[----:B----4-:R1:W-:Y:S04]  /*88bb0*/  STS.U16 [R8+UR76+0x47a00], R25 ;  /* 0x047a001908007988 */ /* 0x0103e8000800044c */
        /* <DEDUP_REMOVED lines=20> */
[----:B0-----:R-:W4:Y:S01]  /*88d00*/  LDL.LU R13, [R1+0x3438] ;  /* 0x00343800010d7983 */ /* 0x001f220000300800 */
[----:B------:R-:W0:Y:S03]  /*88d10*/  S2R R16, SR_TID.X ;  /* 0x0000000000107919 */ /* 0x000e260000002100 */
[----:B--2---:R1:W-:Y:S04]  /*88d20*/  STS.U16 [R8+UR76+0x67a00], R12 ;  /* 0x067a000c08007988 */ /* 0x0043e8000800044c */
[----:B---3--:R2:W-:Y:S04]  /*88d30*/  STS.U16 [R8+UR76+0x77a00], R93 ;  /* 0x077a005d08007988 */ /* 0x0085e8000800044c */
[----:B------:R3:W-:Y:S04]  /*88d40*/  STS.U16 [R8+UR76+0x47e00], R3 ;  /* 0x047e000308007988 */ /* 0x0007e8000800044c */
[----:B-1----:R-:W4:Y:S04]  /*88d50*/  LDL.LU R12, [R1+0x3434] ;  /* 0x00343400010c7983 */ /* 0x002f280000300800 */
[----:B--2---:R-:W2:Y:S04]  /*88d60*/  LDL.LU R93, [R1+0x3430] ;  /* 0x00343000015d7983 */ /* 0x004ea80000300800 */
[----:B---3--:R-:W3:Y:S01]  /*88d70*/  LDL.LU R3, [R1+0x33bc] ;  /* 0x0033bc0001037983 */ /* 0x008ee20000300800 */
[C---:B0-----:R-:W-:Y:S01]  /*88d80*/  IMAD.SHL.U32 R21, R16.reuse, 0x2, RZ ;  /* 0x0000000210157824 */ /* 0x041fe200078e00ff */
[----:B------:R-:W-:-:S04]  /*88d90*/  LOP3.LUT R20, R16, 0x40, RZ, 0xc0, !PT ;  /* 0x0000004010147812 */ /* 0x000fc800078ec0ff */
[----:B------:R-:W-:-:S05]  /*88da0*/  LOP3.LUT R21, R21, 0x7e, RZ, 0xc0, !PT ;  /* 0x0000007e15157812 */ /* 0x000fca00078ec0ff */
[----:B------:R-:W-:-:S05]  /*88db0*/  IMAD R20, R20, 0x200, R21 ;  /* 0x0000020014147824 */ /* 0x000fca00078e0215 */
[----:B------:R-:W-:Y:S01]  /*88dc0*/  LOP3.LUT R20, R20, 0x50, RZ, 0x3c, !PT ;  /* 0x0000005014147812 */ /* 0x000fe200078e3cff */
[----:B----4-:R-:W-:Y:S04]  /*88dd0*/  STS.U16 [R8+UR76+0x57e00], R40 ;  /* 0x057e002808007988 */ /* 0x010fe8000800044c */
[----:B------:R-:W-:Y:S04]  /*88de0*/  STS.U16 [R8+UR76+0x67e00], R25 ;  /* 0x067e001908007988 */ /* 0x000fe8000800044c */
[----:B------:R0:W-:Y:S04]  /*88df0*/  STS.U16 [R8+UR76+0x77e00], R2 ;  /* 0x077e000208007988 */ /* 0x0001e8000800044c */
[----:B------:R-:W-:Y:S04]  /*88e00*/  STS.U16 [R20+UR76+0x40280], R79 ;  /* 0x0402804f14007988 */ /* 0x000fe8000800044c */
[----:B------:R-:W-:Y:S04]  /*88e10*/  STS.U16 [R20+UR76+0x50280], R78 ;  /* 0x0502804e14007988 */ /* 0x000fe8000800044c */
[----:B------:R-:W-:Y:S04]  /*88e20*/  STS.U16 [R20+UR76+0x60280], R37 ;  /* 0x0602802514007988 */ /* 0x000fe8000800044c */
[----:B0-----:R-:W4:Y:S04]  /*88e30*/  LDL.LU R2, [R1+0x4a18] ;  /* 0x004a180001027983 */ /* 0x001f280000300800 */
[----:B------:R-:W4:Y:S04]  /*88e40*/  LDL.LU R40, [R1+0x33b8] ;  /* 0x0033b80001287983 */ /* 0x000f280000300800 */
[----:B------:R-:W4:Y:S04]  /*88e50*/  LDL.LU R8, [R1+0x33b4] ;  /* 0x0033b40001087983 */ /* 0x000f280000300800 */
        /* <DEDUP_REMOVED lines=17> */
[----:B------:R0:W-:Y:S04]  /*88f70*/  STS.U16 [R20+UR76+0x51280], R13 ;  /* 0x0512800d14007988 */ /* 0x0001e8000800044c */
[----:B------:R-:W4:Y:S04]  /*88f80*/  LDL.LU R74, [R1+0x3334] ;  /* 0x00333400014a7983 */ /* 0x000f280000300800 */
[----:B0-----:R-:W4:Y:S04]  /*88f90*/  LDL.LU R13, [R1+0x3330] ;  /* 0x00333000010d7983 */ /* 0x001f280000300800 */
[----:B------:R0:W-:Y:S04]  /*88fa0*/  STS.U16 [R20+UR76+0x61280], R12 ;  /* 0x0612800c14007988 */ /* 0x0001e8000800044c */
[----:B--2---:R1:W-:Y:S04]  /*88fb0*/  STS.U16 [R20+UR76+0x71280], R93 ;  /* 0x0712805d14007988 */ /* 0x0043e8000800044c */
[----:B---3--:R2:W-:Y:S04]  /*88fc0*/  STS.U16 [R20+UR76+0x41680], R3 ;  /* 0x0416800314007988 */ /* 0x0085e8000800044c */
[----:B0-----:R-:W3:Y:S04]  /*88fd0*/  LDL.LU R12, [R1+0x32bc] ;  /* 0x0032bc00010c7983 */ /* 0x001ee80000300800 */
[----:B-1----:R-:W3:Y:S04]  /*88fe0*/  LDL.LU R93, [R1+0x32b8] ;  /* 0x0032b800015d7983 */ /* 0x002ee80000300800 */
        /* <DEDUP_REMOVED lines=18> */
[----:B----4-:R0:W-:Y:S04]  /*89110*/  STS.U16 [R20+UR76+0x51680], R40 ;  /* 0x0516802814007988 */ /* 0x0101e8000800044c */
[----:B------:R1:W-:Y:S04]  /*89120*/  STS.U16 [R20+UR76+0x61680], R8 ;  /* 0x0616800814007988 */ /* 0x0003e8000800044c */
[----:B------:R4:W-:Y:S04]  /*89130*/  STS.U16 [R20+UR76+0x71680], R25 ;  /* 0x0716801914007988 */ /* 0x0009e8000800044c */
[----:B------:R4:W-:Y:S04]  /*89140*/  STS.U16 [R20+UR76+0x41a80], R24 ;  /* 0x041a801814007988 */ /* 0x0009e8000800044c */
[----:B0-----:R-:W2:Y:S04]  /*89150*/  LDL.LU R40, [R1+0x303c] ;  /* 0x00303c0001287983 */ /* 0x001ea80000300800 */
[----:B-1----:R-:W2:Y:S04]  /*89160*/  LDL.LU R8, [R1+0x3038] ;  /* 0x0030380001087983 */ /* 0x002ea80000300800 */
[----:B----4-:R-:W4:Y:S04]  /*89170*/  LDL.LU R25, [R1+0x3034] ;  /* 0x0030340001197983 */ /* 0x010f280000300800 */
[----:B------:R-:W4:Y:S04]  /*89180*/  LDL.LU R24, [R1+0x3030] ;  /* 0x0030300001187983 */ /* 0x000f280000300800 */
[----:B------:R-:W-:Y:S04]  /*89190*/  STS.U16 [R20+UR76+0x51a80], R75 ;  /* 0x051a804b14007988 */ /* 0x000fe8000800044c */
[----:B------:R-:W-:Y:S04]  /*891a0*/  STS.U16 [R20+UR76+0x61a80], R74 ;  /* 0x061a804a14007988 */ /* 0x000fe8000800044c */
[----:B------:R0:W-:Y:S04]  /*891b0*/  STS.U16 [R20+UR76+0x71a80], R13 ;  /* 0x071a800d14007988 */ /* 0x0001e8000800044c */
[----:B0-----:R-:W4:Y:S04]  /*891c0*/  LDL.LU R13, [R1+0x2fbc] ;  /* 0x002fbc00010d7983 */ /* 0x001f280000300800 */
[----:B---3--:R0:W-:Y:S04]  /*891d0*/  STS.U16 [R20+UR76+0x41e80], R12 ;  /* 0x041e800c14007988 */ /* 0x0081e8000800044c */
[----:B------:R1:W-:Y:S04]  /*891e0*/  STS.U16 [R20+UR76+0x51e80], R93 ;  /* 0x051e805d14007988 */ /* 0x0003e8000800044c */
[----:B--2---:R2:W-:Y:S04]  /*891f0*/  STS.U16 [R20+UR76+0x61e80], R3 ;  /* 0x061e800314007988 */ /* 0x0045e8000800044c */
[----:B0-----:R-:W3:Y:S04]  /*89200*/  LDL.LU R12, [R1+0x2fb8] ;  /* 0x002fb800010c7983 */ /* 0x001ee80000300800 */
[----:B-1----:R-:W3:Y:S04]  /*89210*/  LDL.LU R93, [R1+0x2fb4] ;  /* 0x002fb400015d7983 */ /* 0x002ee80000300800 */
[----:B--2---:R-:W2:Y:S04]  /*89220*/  LDL.LU R3, [R1+0x2fb0] ;  /* 0x002fb00001037983 */ /* 0x004ea80000300800 */
        /* <DEDUP_REMOVED lines=18> */
[----:B------:R-:W2:Y:S04]  /*89350*/  LDL.LU R74, [R1+0x2f38] ;  /* 0x002f3800014a7983 */ /* 0x000ea80000300800 */
[----:B------:R0:W-:Y:S04]  /*89360*/  STS.U16 [R20+UR76+0x43280], R40 ;  /* 0x0432802814007988 */ /* 0x0001e8000800044c */
[----:B------:R1:W-:Y:S04]  /*89370*/  STS.U16 [R20+UR76+0x53280], R8 ;  /* 0x0532800814007988 */ /* 0x0003e8000800044c */
[----:B----4-:R4:W-:Y:S04]  /*89380*/  STS.U16 [R20+UR76+0x63280], R25 ;  /* 0x0632801914007988 */ /* 0x0109e8000800044c */
[----:B------:R4:W-:Y:S04]  /*89390*/  STS.U16 [R20+UR76+0x73280], R24 ;  /* 0x0732801814007988 */ /* 0x0009e8000800044c */
[----:B0-----:R-:W2:Y:S04]  /*893a0*/  LDL.LU R40, [R1+0x2f34] ;  /* 0x002f340001287983 */ /* 0x001ea80000300800 */
[----:B-1----:R-:W2:Y:S04]  /*893b0*/  LDL.LU R8, [R1+0x2f30] ;  /* 0x002f300001087983 */ /* 0x002ea80000300800 */
[----:B----4-:R-:W4:Y:S04]  /*893c0*/  LDL.LU R25, [R1+0x2ebc] ;  /* 0x002ebc0001197983 */ /* 0x010f280000300800 */
        /* <DEDUP_REMOVED lines=28> */
[----:B------:R0:W-:Y:S04]  /*89590*/  STS.U16 [R20+UR76+0x63a80], R40 ;  /* 0x063a802814007988 */ /* 0x0001e8000800044c */
[----:B------:R1:W-:Y:S04]  /*895a0*/  STS.U16 [R20+UR76+0x73a80], R8 ;  /* 0x073a800814007988 */ /* 0x0003e8000800044c */
[----:B----4-:R4:W-:Y:S04]  /*895b0*/  STS.U16 [R20+UR76+0x43e80], R25 ;  /* 0x043e801914007988 */ /* 0x0109e8000800044c */
        /* <DEDUP_REMOVED lines=17> */
[----:B----4-:R-:W4:Y:S04]  /*896d0*/  LDL.LU R25, [R1+0x2bb8] ;  /* 0x002bb80001197983 */ /* 0x010f280000300800 */
[----:B------:R-:W-:Y:S04]  /*896e0*/  STS.U16 [R20+UR76+0x44e80], R11 ;  /* 0x044e800b14007988 */ /* 0x000fe8000800044c */
[----:B------:R-:W4:Y:S04]  /*896f0*/  LDL.LU R24, [R1+0x2bb4] ;  /* 0x002bb40001187983 */ /* 0x000f280000300800 */
[----:B------:R-:W-:Y:S04]  /*89700*/  STS.U16 [R20+UR76+0x54e80], R10 ;  /* 0x054e800a14007988 */ /* 0x000fe8000800044c */
[----:B------:R-:W-:Y:S04]  /*89710*/  STS.U16 [R20+UR76+0x64e80], R41 ;  /* 0x064e802914007988 */ /* 0x000fe8000800044c */
[----:B------:R-:W4:Y:S04]  /*89720*/  LDL.LU R75, [R1+0x2bb0] ;  /* 0x002bb000014b7983 */ /* 0x000f280000300800 */
[----:B------:R-:W4:Y:S04]  /*89730*/  LDL.LU R74, [R1+0x2b3c] ;  /* 0x002b3c00014a7983 */ /* 0x000f280000300800 */
        /* <DEDUP_REMOVED lines=26> */
[----:B------:R1:W-:Y:S04]  /*898e0*/  STS.U16 [R20+UR76+0x45680], R8 ;  /* 0x0456800814007988 */ /* 0x0003e8000800044c */
[----:B----4-:R4:W-:Y:S04]  /*898f0*/  STS.U16 [R20+UR76+0x55680], R25 ;  /* 0x0556801914007988 */ /* 0x0109e8000800044c */
[----:B------:R0:W-:Y:S04]  /*89900*/  STS.U16 [R20+UR76+0x65680], R24 ;  /* 0x0656801814007988 */ /* 0x0001e8000800044c */
[----:B------:R-:W-:Y:S04]  /*89910*/  STS.U16 [R20+UR76+0x75680], R75 ;  /* 0x0756804b14007988 */ /* 0x000fe8000800044c */
[----:B0-----:R-:W2:Y:S04]  /*89920*/  LDL.LU R40, [R1+0x28b4] ;  /* 0x0028b40001287983 */ /* 0x001ea80000300800 */
[----:B-1----:R-:W2:Y:S04]  /*89930*/  LDL.LU R8, [R1+0x28b0] ;  /* 0x0028b00001087983 */ /* 0x002ea80000300800 */
[----:B------:R-:W-:Y:S04]  /*89940*/  STS.U16 [R20+UR76+0x45a80], R74 ;  /* 0x045a804a14007988 */ /* 0x000fe8000800044c */
[----:B----4-:R-:W4:Y:S04]  /*89950*/  LDL.LU R25, [R1+0x284c] ;  /* 0x00284c0001197983 */ /* 0x010f280000300800 */
        /* <DEDUP_REMOVED lines=17> */
[----:B0-----:R-:W2:Y:S04]  /*89a70*/  LDL.LU R79, [R1+0x27d0] ;  /* 0x0027d000014f7983 */ /* 0x001ea80000300800 */
[----:B-1----:R-:W2:Y:S04]  /*89a80*/  LDL.LU R78, [R1+0x276c] ;  /* 0x00276c00014e7983 */ /* 0x002ea80000300800 */
[----:B------:R-:W2:Y:S04]  /*89a90*/  LDL.LU R37, [R1+0x2768] ;  /* 0x0027680001257983 */ /* 0x000ea80000300800 */
[----:B------:R-:W-:Y:S04]  /*89aa0*/  STS.U16 [R20+UR76+0x56680], R19 ;  /* 0x0566801314007988 */ /* 0x000fe8000800044c */
[----:B------:R-:W2:Y:S04]  /*89ab0*/  LDL.LU R36, [R1+0x2764] ;  /* 0x0027640001247983 */ /* 0x000ea80000300800 */
[----:B------:R0:W-:Y:S04]  /*89ac0*/  STS.U16 [R20+UR76+0x66680], R18 ;  /* 0x0666801214007988 */ /* 0x0001e8000800044c */
[----:B------:R-:W2:Y:S04]  /*89ad0*/  LDL.LU R35, [R1+0x2760] ;  /* 0x0027600001237983 */ /* 0x000ea80000300800 */
[----:B0-----:R-:W2:Y:S04]  /*89ae0*/  LDL.LU R18, [R1+0x26fc] ;  /* 0x0026fc0001127983 */ /* 0x001ea80000300800 */
        /* <DEDUP_REMOVED lines=19> */
[----:B----4-:R4:W-:Y:S04]  /*89c20*/  STS.U16 [R20+UR76+0x47280], R25 ;  /* 0x0472801914007988 */ /* 0x0109e8000800044c */
[----:B------:R4:W-:Y:S04]  /*89c30*/  STS.U16 [R20+UR76+0x57280], R24 ;  /* 0x0572801814007988 */ /* 0x0009e8000800044c */
[----:B0-----:R-:W2:Y:S04]  /*89c40*/  LDL.LU R41, [R1+0x35a0] ;  /* 0x0035a00001297983 */ /* 0x001ea80000300800 */
[----:B-1----:R-:W2:Y:S04]  /*89c50*/  LDL.LU R40, [R1+0x352c] ;  /* 0x00352c0001287983 */ /* 0x002ea80000300800 */
[----:B------:R-:W2:Y:S04]  /*89c60*/  LDL.LU R8, [R1+0x3528] ;  /* 0x0035280001087983 */ /* 0x000ea80000300800 */
[----:B----4-:R-:W4:Y:S04]  /*89c70*/  LDL.LU R25, [R1+0x3524] ;  /* 0x0035240001197983 */ /* 0x010f280000300800 */
[----:B------:R0:W-:Y:S04]  /*89c80*/  STS.U16 [R20+UR76+0x67280], R13 ;  /* 0x0672800d14007988 */ /* 0x0001e8000800044c */
[----:B------:R-:W4:Y:S04]  /*89c90*/  LDL.LU R24, [R1+0x3520] ;  /* 0x0035200001187983 */ /* 0x000f280000300800 */
[----:B0-----:R-:W4:Y:S04]  /*89ca0*/  LDL.LU R13, [R1+0x34ac] ;  /* 0x0034ac00010d7983 */ /* 0x001f280000300800 */
[----:B---3--:R0:W-:Y:S04]  /*89cb0*/  STS.U16 [R20+UR76+0x77280], R12 ;  /* 0x0772800c14007988 */ /* 0x0081e8000800044c */
[----:B------:R1:W-:Y:S04]  /*89cc0*/  STS.U16 [R20+UR76+0x47680], R93 ;  /* 0x0476805d14007988 */ /* 0x0003e8000800044c */
[----:B--2---:R2:W-:Y:S04]  /*89cd0*/  STS.U16 [R20+UR76+0x57680], R3 ;  /* 0x0576800314007988 */ /* 0x0045e8000800044c */
[----:B------:R3:W-:Y:S04]  /*89ce0*/  STS.U16 [R20+UR76+0x67680], R2 ;  /* 0x0676800214007988 */ /* 0x0007e8000800044c */
[----:B0-----:R-:W4:Y:S04]  /*89cf0*/  LDL.LU R12, [R1+0x34a8] ;  /* 0x0034a800010c7983 */ /* 0x001f280000300800 */
[----:B-1----:R-:W4:Y:S04]  /*89d00*/  LDL.LU R93, [R1+0x34a4] ;  /* 0x0034a400015d7983 */ /* 0x002f280000300800 */
[----:B--2---:R-:W2:Y:S04]  /*89d10*/  LDL.LU R3, [R1+0x34a0] ;  /* 0x0034a00001037983 */ /* 0x004ea80000300800 */
[----:B---3--:R-:W3:Y:S04]  /*89d20*/  LDL.LU R2, [R1+0x342c] ;  /* 0x00342c0001027983 */ /* 0x008ee80000300800 */
[----:B------:R-:W-:Y:S04]  /*89d30*/  STS.U16 [R20+UR76+0x77680], R79 ;  /* 0x0776804f14007988 */ /* 0x000fe8000800044c */
[----:B------:R-:W-:Y:S04]  /*89d40*/  STS.U16 [R20+UR76+0x47a80], R78 ;  /* 0x047a804e14007988 */ /* 0x000fe8000800044c */
[----:B------:R-:W-:Y:S04]  /*89d50*/  STS.U16 [R20+UR76+0x57a80], R37 ;  /* 0x057a802514007988 */ /* 0x000fe8000800044c */
[----:B------:R-:W-:Y:S04]  /*89d60*/  STS.U16 [R20+UR76+0x67a80], R36 ;  /* 0x067a802414007988 */ /* 0x000fe8000800044c */
[----:B------:R-:W-:Y:S04]  /*89d70*/  STS.U16 [R20+UR76+0x77a80], R35 ;  /* 0x077a802314007988 */ /* 0x000fe8000800044c */
[----:B------:R0:W-:Y:S02]  /*89d80*/  STS.U16 [R20+UR76+0x47e80], R18 ;  /* 0x047e801214007988 */ /* 0x0001e4000800044c */
[C---:B0-----:R-:W-:Y:S01]  /*89d90*/  IMAD.SHL.U32 R18, R16.reuse, 0x2, RZ ;  /* 0x0000000210127824 */ /* 0x041fe200078e00ff */
[----:B------:R-:W-:-:S04]  /*89da0*/  LOP3.LUT R16, R16, 0x40, RZ, 0xc0, !PT ;  /* 0x0000004010107812 */ /* 0x000fc800078ec0ff */
[----:B------:R-:W-:-:S05]  /*89db0*/  LOP3.LUT R18, R18, 0x7e, RZ, 0xc0, !PT ;  /* 0x0000007e12127812 */ /* 0x000fca00078ec0ff */
[----:B------:R-:W-:Y:S02]  /*89dc0*/  IMAD R16, R16, 0x200, R18 ;  /* 0x0000020010107824 */ /* 0x000fe400078e0212 */
[----:B------:R-:W3:Y:S04]  /*89dd0*/  LDL.LU R18, [R1+0x3428] ;  /* 0x0034280001127983 */ /* 0x000ee80000300800 */
[----:B------:R-:W3:Y:S04]  /*89de0*/  LDL.LU R85, [R1+0x3424] ;  /* 0x0034240001557983 */ /* 0x000ee80000300800 */
[----:B------:R-:W3:Y:S04]  /*89df0*/  LDL.LU R75, [R1+0x3420] ;  /* 0x00342000014b7983 */ /* 0x000ee80000300800 */
[----:B------:R-:W3:Y:S04]  /*89e00*/  LDL.LU R74, [R1+0x33ac] ;  /* 0x0033ac00014a7983 */ /* 0x000ee80000300800 */
[----:B------:R-:W3:Y:S04]  /*89e10*/  LDL.LU R79, [R1+0x33a8] ;  /* 0x0033a800014f7983 */ /* 0x000ee80000300800 */
[----:B------:R-:W3:Y:S04]  /*89e20*/  LDL.LU R78, [R1+0x33a4] ;  /* 0x0033a400014e7983 */ /* 0x000ee80000300800 */
[----:B------:R-:W3:Y:S04]  /*89e30*/  LDL.LU R37, [R1+0x33a0] ;  /* 0x0033a00001257983 */ /* 0x000ee80000300800 */
[----:B------:R-:W3:Y:S01]  /*89e40*/  LDL.LU R36, [R1+0x332c] ;  /* 0x00332c0001247983 */ /* 0x000ee20000300800 */
[----:B------:R-:W-:-:S03]  /*89e50*/  LOP3.LUT R16, R16, 0x60, RZ, 0x3c, !PT ;  /* 0x0000006010107812 */ /* 0x000fc600078e3cff */
[----:B------:R0:W-:Y:S04]  /*89e60*/  STS.U16 [R20+UR76+0x57e80], R34 ;  /* 0x057e802214007988 */ /* 0x0001e8000800044c */
[----:B------:R-:W3:Y:S04]  /*89e70*/  LDL.LU R35, [R1+0x3328] ;  /* 0x0033280001237983 */ /* 0x000ee80000300800 */
[----:B------:R-:W-:Y:S04]  /*89e80*/  STS.U16 [R20+UR76+0x67e80], R33 ;  /* 0x067e802114007988 */ /* 0x000fe8000800044c */
[----:B------:R1:W-:Y:S04]  /*89e90*/  STS.U16 [R20+UR76+0x77e80], R32 ;  /* 0x077e802014007988 */ /* 0x0003e8000800044c */
[----:B------:R1:W-:Y:S04]  /*89ea0*/  STS.U16 [R16+UR76+0x40300], R19 ;  /* 0x0403001310007988 */ /* 0x0003e8000800044c */
[----:B------:R1:W-:Y:S04]  /*89eb0*/  STS.U16 [R16+UR76+0x50300], R29 ;  /* 0x0503001d10007988 */ /* 0x0003e8000800044c */
[----:B0-----:R-:W3:Y:S04]  /*89ec0*/  LDL.LU R34, [R1+0x3324] ;  /* 0x0033240001227983 */ /* 0x001ee80000300800 */
[----:B------:R-:W3:Y:S04]  /*89ed0*/  LDL.LU R21, [R1+0x3320] ;  /* 0x0033200001157983 */ /* 0x000ee80000300800 */
        /* <DEDUP_REMOVED lines=19> */
[----:B----4-:R4:W-:Y:S04]  /*8a010*/  STS.U16 [R16+UR76+0x60b00], R25 ;  /* 0x060b001910007988 */ /* 0x0109e8000800044c */
[----:B------:R1:W-:Y:S04]  /*8a020*/  STS.U16 [R16+UR76+0x70b00], R24 ;  /* 0x070b001810007988 */ /* 0x0003e8000800044c */
[----:B------:R2:W-:Y:S04]  /*8a030*/  STS.U16 [R16+UR76+0x40f00], R13 ;  /* 0x040f000d10007988 */ /* 0x0005e8000800044c */
[----:B0-----:R-:W3:Y:S04]  /*8a040*/  LDL.LU R40, [R1+0x31a0] ;  /* 0x0031a00001287983 */ /* 0x001ee80000300800 */
[----:B-1----:R-:W3:Y:S04]  /*8a050*/  LDL.LU R8, [R1+0x312c] ;  /* 0x00312c0001087983 */ /* 0x002ee80000300800 */
[----:B----4-:R-:W4:Y:S04]  /*8a060*/  LDL.LU R25, [R1+0x3128] ;  /* 0x0031280001197983 */ /* 0x010f280000300800 */
[----:B------:R-:W4:Y:S04]  /*8a070*/  LDL.LU R24, [R1+0x3124] ;  /* 0x0031240001187983 */ /* 0x000f280000300800 */
[----:B--2---:R-:W2:Y:S04]  /*8a080*/  LDL.LU R13, [R1+0x3120] ;  /* 0x00312000010d7983 */ /* 0x004ea80000300800 */
[----:B------:R0:W-:Y:S04]  /*8a090*/  STS.U16 [R16+UR76+0x50f00], R12 ;  /* 0x050f000c10007988 */ /* 0x0001e8000800044c */
[----:B------:R1:W-:Y:S04]  /*8a0a0*/  STS.U16 [R16+UR76+0x60f00], R93 ;  /* 0x060f005d10007988 */ /* 0x0003e8000800044c */
[----:B------:R1:W-:Y:S04]  /*8a0b0*/  STS.U16 [R16+UR76+0x70f00], R3 ;  /* 0x070f000310007988 */ /* 0x0003e8000800044c */
[----:B---3--:R3:W-:Y:S04]  /*8a0c0*/  STS.U16 [R16+UR76+0x41300], R2 ;  /* 0x0413000210007988 */ /* 0x0087e8000800044c */
        /* <DEDUP_REMOVED lines=51> */
[----:B----4-:R0:W-:Y:S04]  /*8a400*/  STS.U16 [R16+UR76+0x52b00], R25 ;  /* 0x052b001910007988 */ /* 0x0101e8000800044c */
[----:B------:R-:W4:Y:S04]  /*8a410*/  LDL.LU R8, [R1+0x2da0] ;  /* 0x002da00001087983 */ /* 0x000f280000300800 */
[----:B------:R1:W-:Y:S04]  /*8a420*/  STS.U16 [R16+UR76+0x62b00], R24 ;  /* 0x062b001810007988 */ /* 0x0003e8000800044c */
[----:B--2---:R2:W-:Y:S04]  /*8a430*/  STS.U16 [R16+UR76+0x72b00], R13 ;  /* 0x072b000d10007988 */ /* 0x0045e8000800044c */
[----:B0-----:R-:W4:Y:S04]  /*8a440*/  LDL.LU R25, [R1+0x2d2c] ;  /* 0x002d2c0001197983 */ /* 0x001f280000300800 */
[----:B-1----:R-:W4:Y:S04]  /*8a450*/  LDL.LU R24, [R1+0x2d28] ;  /* 0x002d280001187983 */ /* 0x002f280000300800 */
        /* <DEDUP_REMOVED lines=34> */
[----:B------:R-:W-:Y:S04]  /*8a680*/  STS.U16 [R16+UR76+0x54b00], R24 ;  /* 0x054b001810007988 */ /* 0x000fe8000800044c */
[----:B--2---:R-:W-:Y:S04]  /*8a690*/  STS.U16 [R16+UR76+0x64b00], R13 ;  /* 0x064b000d10007988 */ /* 0x004fe8000800044c */
[----:B------:R-:W-:Y:S04]  /*8a6a0*/  STS.U16 [R16+UR76+0x74b00], R12 ;  /* 0x074b000c10007988 */ /* 0x000fe8000800044c */
[----:B------:R-:W-:Y:S04]  /*8a6b0*/  STS.U16 [R16+UR76+0x44f00], R93 ;  /* 0x044f005d10007988 */ /* 0x000fe8000800044c */
[----:B------:R0:W-:Y:S04]  /*8a6c0*/  STS.U16 [R16+UR76+0x54f00], R3 ;  /* 0x054f000310007988 */ /* 0x0001e8000800044c */
[----:B---3--:R1:W-:Y:S04]  /*8a6d0*/  STS.U16 [R16+UR76+0x64f00], R2 ;  /* 0x064f000210007988 */ /* 0x0083e8000800044c */
[----:B0-----:R-:W2:Y:S04]  /*8a6e0*/  LDL.LU R3, [R1+0x2ca0] ;  /* 0x002ca00001037983 */ /* 0x001ea80000300800 */
[----:B-1----:R-:W3:Y:S04]  /*8a6f0*/  LDL.LU R2, [R1+0x2c2c] ;  /* 0x002c2c0001027983 */ /* 0x002ee80000300800 */
        /* <DEDUP_REMOVED lines=40> */
[----:B------:R0:W-:Y:S04]  /*8a980*/  STS.U16 [R16+UR76+0x55700], R79 ;  /* 0x0557004f10007988 */ /* 0x0001e8000800044c */
[----:B------:R-:W4:Y:S04]  /*8a990*/  LDL.LU R74, [R1+0x2834] ;  /* 0x00283400014a7983 */ /* 0x000f280000300800 */
        /* <DEDUP_REMOVED lines=42> */
[----:B------:R-:W4:Y:S04]  /*8ac40*/  LDL.LU R40, [R1+0x3594] ;  /* 0x0035940001287983 */ /* 0x000f280000300800 */
[----:B0-----:R-:W4:Y:S04]  /*8ac50*/  LDL.LU R8, [R1+0x3590] ;  /* 0x0035900001087983 */ /* 0x001f280000300800 */
[----:B-1----:R-:W4:Y:S04]  /*8ac60*/  LDL.LU R25, [R1+0x351c] ;  /* 0x00351c0001197983 */ /* 0x002f280000300800 */
[----:B------:R-:W4:Y:S04]  /*8ac70*/  LDL.LU R24, [R1+0x3518] ;  /* 0x0035180001187983 */ /* 0x000f280000300800 */
[----:B------:R-:W4:Y:S04]  /*8ac80*/  LDL.LU R13, [R1+0x3514] ;  /* 0x00351400010d7983 */ /* 0x000f280000300800 */
[----:B------:R-:W4:Y:S04]  /*8ac90*/  LDL.LU R12, [R1+0x3510] ;  /* 0x00351000010c7983 */ /* 0x000f280000300800 */
[----:B------:R-:W4:Y:S04]  /*8aca0*/  LDL.LU R93, [R1+0x349c] ;  /* 0x00349c00015d7983 */ /* 0x000f280000300800 */
[----:B------:R0:W-:Y:S04]  /*8acb0*/  STS.U16 [R16+UR76+0x66f00], R2 ;  /* 0x066f000210007988 */ /* 0x0001e8000800044c */
[----:B--2---:R-:W-:Y:S04]  /*8acc0*/  STS.U16 [R16+UR76+0x76f00], R18 ;  /* 0x076f001210007988 */ /* 0x004fe8000800044c */
[----:B---3--:R-:W-:Y:S04]  /*8acd0*/  STS.U16 [R16+UR76+0x47300], R85 ;  /* 0x0473005510007988 */ /* 0x008fe8000800044c */
[----:B----4-:R-:W-:Y:S04]  /*8ace0*/  STS.U16 [R16+UR76+0x57300], R75 ;  /* 0x0573004b10007988 */ /* 0x010fe8000800044c */
[----:B------:R-:W-:Y:S04]  /*8acf0*/  STS.U16 [R16+UR76+0x67300], R74 ;  /* 0x0673004a10007988 */ /* 0x000fe8000800044c */
[----:B0-----:R-:W2:Y:S04]  /*8ad00*/  LDL.LU R2, [R1+0x3498] ;  /* 0x0034980001027983 */ /* 0x001ea80000300800 */
[----:B------:R-:W-:Y:S04]  /*8ad10*/  STS.U16 [R16+UR76+0x77300], R79 ;  /* 0x0773004f10007988 */ /* 0x000fe8000800044c */
[----:B------:R-:W-:Y:S04]  /*8ad20*/  STS.U16 [R16+UR76+0x47700], R78 ;  /* 0x0477004e10007988 */ /* 0x000fe8000800044c */
[----:B------:R0:W-:Y:S04]  /*8ad30*/  STS.U16 [R16+UR76+0x57700], R3 ;  /* 0x0577000310007988 */ /* 0x0001e8000800044c */
[----:B0-----:R-:W3:Y:S04]  /*8ad40*/  LDL.LU R3, [R1+0x4a0c] ;  /* 0x004a0c0001037983 */ /* 0x001ee80000300800 */
[----:B------:R-:W4:Y:S04]  /*8ad50*/  LDL.LU R85, [R1+0x3494] ;  /* 0x0034940001557983 */ /* 0x000f280000300800 */
        /* <DEDUP_REMOVED lines=49> */
[----:B--2---:R-:W2:Y:S04]  /*8b070*/  LDL.LU R12, [R1+0x3114] ;  /* 0x00311400010c7983 */ /* 0x004ea80000300800 */
[----:B------:R0:W-:Y:S04]  /*8b080*/  STS.U16 [R3+UR76+0x40f80], R93 ;  /* 0x040f805d03007988 */ /* 0x0001e8000800044c */
[----:B------:R1:W-:Y:S04]  /*8b090*/  STS.U16 [R3+UR76+0x50f80], R2 ;  /* 0x050f800203007988 */ /* 0x0003e8000800044c */
[----:B0-----:R-:W2:Y:S04]  /*8b0a0*/  LDL.LU R93, [R1+0x3110] ;  /* 0x00311000015d7983 */ /* 0x001ea80000300800 */
[----:B-1----:R-:W2:Y:S04]  /*8b0b0*/  LDL.LU R2, [R1+0x309c] ;  /* 0x00309c0001027983 */ /* 0x002ea80000300800 */
[----:B----4-:R0:W-:Y:S04]  /*8b0c0*/  STS.U16 [R3+UR76+0x60f80], R85 ;  /* 0x060f805503007988 */ /* 0x0101e8000800044c */
[----:B------:R1:W-:Y:S04]  /*8b0d0*/  STS.U16 [R3+UR76+0x70f80], R75 ;  /* 0x070f804b03007988 */ /* 0x0003e8000800044c */
[----:B------:R4:W-:Y:S04]  /*8b0e0*/  STS.U16 [R3+UR76+0x41380], R74 ;  /* 0x0413804a03007988 */ /* 0x0009e8000800044c */
[----:B------:R0:W-:Y:S04]  /*8b0f0*/  STS.U16 [R3+UR76+0x51380], R79 ;  /* 0x0513804f03007988 */ /* 0x0001e8000800044c */
[----:B------:R1:W-:Y:S04]  /*8b100*/  STS.U16 [R3+UR76+0x61380], R78 ;  /* 0x0613804e03007988 */ /* 0x0003e8000800044c */
[----:B------:R4:W-:Y:S04]  /*8b110*/  STS.U16 [R3+UR76+0x71380], R37 ;  /* 0x0713802503007988 */ /* 0x0009e8000800044c */
[----:B0-----:R-:W2:Y:S04]  /*8b120*/  LDL.LU R85, [R1+0x3098] ;  /* 0x0030980001557983 */ /* 0x001ea80000300800 */
[----:B-1----:R-:W2:Y:S04]  /*8b130*/  LDL.LU R75, [R1+0x3094] ;  /* 0x00309400014b7983 */ /* 0x002ea80000300800 */
        /* <DEDUP_REMOVED lines=27> */
[----:B------:R1:W-:Y:S04]  /*8b2f0*/  STS.U16 [R3+UR76+0x42380], R27 ;  /* 0x0423801b03007988 */ /* 0x0003e8000800044c */
[----:B---3--:R3:W-:Y:S04]  /*8b300*/  STS.U16 [R3+UR76+0x52380], R26 ;  /* 0x0523801a03007988 */ /* 0x0087e8000800044c */
        /* <DEDUP_REMOVED lines=14> */
[----:B--2---:R2:W-:Y:S04]  /*8b3f0*/  STS.U16 [R3+UR76+0x62b80], R12 ;  /* 0x062b800c03007988 */ /* 0x0045e8000800044c */
        /* <DEDUP_REMOVED lines=10> */
[----:B------:R0:W-:Y:S04]  /*8b4a0*/  STS.U16 [R3+UR76+0x52f80], R85 ;  /* 0x052f805503007988 */ /* 0x0001e8000800044c */
[----:B----4-:R1:W-:Y:S04]  /*8b4b0*/  STS.U16 [R3+UR76+0x72f80], R74 ;  /* 0x072f804a03007988 */ /* 0x0103e8000800044c */
[----:B------:R4:W-:Y:S04]  /*8b4c0*/  STS.U16 [R3+UR76+0x62f80], R75 ;  /* 0x062f804b03007988 */ /* 0x0009e8000800044c */
[----:B------:R0:W-:Y:S04]  /*8b4d0*/  STS.U16 [R3+UR76+0x53380], R78 ;  /* 0x0533804e03007988 */ /* 0x0001e8000800044c */
[----:B------:R1:W-:Y:S04]  /*8b4e0*/  STS.U16 [R3+UR76+0x43380], R79 ;  /* 0x0433804f03007988 */ /* 0x0003e8000800044c */
[----:B------:R-:W-:Y:S04]  /*8b4f0*/  STS.U16 [R3+UR76+0x63380], R37 ;  /* 0x0633802503007988 */ /* 0x000fe8000800044c */
[----:B0-----:R-:W2:Y:S04]  /*8b500*/  LDL.LU R85, [R1+0x2c9c] ;  /* 0x002c9c0001557983 */ /* 0x001ea80000300800 */
[----:B-1----:R-:W2:Y:S04]  /*8b510*/  LDL.LU R74, [R1+0x2c98] ;  /* 0x002c9800014a7983 */ /* 0x002ea80000300800 */
[----:B----4-:R-:W4:Y:S04]  /*8b520*/  LDL.LU R75, [R1+0x2c94] ;  /* 0x002c9400014b7983 */ /* 0x010f280000300800 */
[----:B------:R-:W4:Y:S04]  /*8b530*/  LDL.LU R78, [R1+0x2c90] ;  /* 0x002c9000014e7983 */ /* 0x000f280000300800 */
[----:B------:R-:W4:Y:S04]  /*8b540*/  LDL.LU R79, [R1+0x2c1c] ;  /* 0x002c1c00014f7983 */ /* 0x000f280000300800 */
[----:B------:R0:W-:Y:S04]  /*8b550*/  STS.U16 [R3+UR76+0x73380], R36 ;  /* 0x0733802403007988 */ /* 0x0001e8000800044c */
[----:B------:R1:W-:Y:S04]  /*8b560*/  STS.U16 [R3+UR76+0x53780], R34 ;  /* 0x0537802203007988 */ /* 0x0003e8000800044c */
[----:B------:R0:W-:Y:S04]  /*8b570*/  STS.U16 [R3+UR76+0x43780], R35 ;  /* 0x0437802303007988 */ /* 0x0001e8000800044c */
[----:B------:R1:W-:Y:S04]  /*8b580*/  STS.U16 [R3+UR76+0x73780], R20 ;  /* 0x0737801403007988 */ /* 0x0003e8000800044c */
[----:B------:R1:W-:Y:S04]  /*8b590*/  STS.U16 [R3+UR76+0x63780], R21 ;  /* 0x0637801503007988 */ /* 0x0003e8000800044c */
[----:B0-----:R-:W4:Y:S04]  /*8b5a0*/  LDL.LU R36, [R1+0x2c18] ;  /* 0x002c180001247983 */ /* 0x001f280000300800 */
[----:B------:R-:W4:Y:S04]  /*8b5b0*/  LDL.LU R37, [R1+0x2c14] ;  /* 0x002c140001257983 */ /* 0x000f280000300800 */
[----:B-1----:R-:W4:Y:S04]  /*8b5c0*/  LDL.LU R34, [R1+0x2c10] ;  /* 0x002c100001227983 */ /* 0x002f280000300800 */
        /* <DEDUP_REMOVED lines=13> */
[----:B------:R-:W-:Y:S04]  /*8b6a0*/  STS.U16 [R3+UR76+0x53f80], R29 ;  /* 0x053f801d03007988 */ /* 0x000fe8000800044c */
[----:B------:R0:W-:Y:S04]  /*8b6b0*/  STS.U16 [R3+UR76+0x63f80], R28 ;  /* 0x063f801c03007988 */ /* 0x0001e8000800044c */
[----:B---3--:R1:W-:Y:S04]  /*8b6c0*/  STS.U16 [R3+UR76+0x44380], R26 ;  /* 0x0443801a03007988 */ /* 0x0083e8000800044c */
[----:B------:R3:W-:Y:S04]  /*8b6d0*/  STS.U16 [R3+UR76+0x73f80], R27 ;  /* 0x073f801b03007988 */ /* 0x0007e8000800044c */
[----:B------:R1:W-:Y:S04]  /*8b6e0*/  STS.U16 [R3+UR76+0x64380], R10 ;  /* 0x0643800a03007988 */ /* 0x0003e8000800044c */
[----:B------:R1:W-:Y:S04]  /*8b6f0*/  STS.U16 [R3+UR76+0x54380], R11 ;  /* 0x0543800b03007988 */ /* 0x0003e8000800044c */
[----:B0-----:R-:W4:Y:S04]  /*8b700*/  LDL.LU R28, [R1+0x2a9c] ;  /* 0x002a9c00011c7983 */ /* 0x001f280000300800 */
[----:B------:R-:W4:Y:S04]  /*8b710*/  LDL.LU R29, [R1+0x2a98] ;  /* 0x002a9800011d7983 */ /* 0x000f280000300800 */
[----:B-1----:R-:W4:Y:S04]  /*8b720*/  LDL.LU R26, [R1+0x2a94] ;  /* 0x002a9400011a7983 */ /* 0x002f280000300800 */
[----:B---3--:R-:W3:Y:S04]  /*8b730*/  LDL.LU R27, [R1+0x2a90] ;  /* 0x002a9000011b7983 */ /* 0x008ee80000300800 */
        /* <DEDUP_REMOVED lines=17> */
[----:B0-----:R-:W2:Y:S04]  /*8b850*/  LDL.LU R13, [R1+0x291c] ;  /* 0x00291c00010d7983 */ /* 0x001ea80000300800 */
[----:B-1----:R-:W2:Y:S04]  /*8b860*/  LDL.LU R93, [R1+0x2918] ;  /* 0x00291800015d7983 */ /* 0x002ea80000300800 */
[----:B------:R-:W2:Y:S04]  /*8b870*/  LDL.LU R2, [R1+0x2914] ;  /* 0x0029140001027983 */ /* 0x000ea80000300800 */
[----:B------:R0:W-:Y:S04]  /*8b880*/  STS.U16 [R3+UR76+0x44f80], R85 ;  /* 0x044f805503007988 */ /* 0x0001e8000800044c */
[----:B------:R1:W-:Y:S04]  /*8b890*/  STS.U16 [R3+UR76+0x54f80], R74 ;  /* 0x054f804a03007988 */ /* 0x0003e8000800044c */
[----:B----4-:R4:W-:Y:S04]  /*8b8a0*/  STS.U16 [R3+UR76+0x64f80], R75 ;  /* 0x064f804b03007988 */ /* 0x0109e8000800044c */
        /* <DEDUP_REMOVED lines=31> */
[----:B------:R0:W-:Y:S04]  /*8baa0*/  STS.U16 [R3+UR76+0x65f80], R26 ;  /* 0x065f801a03007988 */ /* 0x0001e8000800044c */
[----:B---3--:R3:W-:Y:S04]  /*8bab0*/  STS.U16 [R3+UR76+0x75f80], R27 ;  /* 0x075f801b03007988 */ /* 0x0087e8000800044c */
[----:B------:R0:W-:Y:S04]  /*8bac0*/  STS.U16 [R3+UR76+0x46380], R10 ;  /* 0x0463800a03007988 */ /* 0x0001e8000800044c */
[----:B------:R3:W-:Y:S04]  /*8bad0*/  STS.U16 [R3+UR76+0x56380], R11 ;  /* 0x0563800b03007988 */ /* 0x0007e8000800044c */
[----:B0-----:R-:W4:Y:S04]  /*8bae0*/  LDL.LU R28, [R1+0x49c8] ;  /* 0x0049c800011c7983 */ /* 0x001f280000300800 */
[----:B-1----:R-:W4:Y:S04]  /*8baf0*/  LDL.LU R29, [R1+0x49c4] ;  /* 0x0049c400011d7983 */ /* 0x002f280000300800 */
[----:B------:R-:W4:Y:S04]  /*8bb00*/  LDL.LU R26, [R1+0x49c0] ;  /* 0x0049c000011a7983 */ /* 0x000f280000300800 */
[----:B---3--:R-:W3:Y:S04]  /*8bb10*/  LDL.LU R27, [R1+0x49bc] ;  /* 0x0049bc00011b7983 */ /* 0x008ee80000300800 */
[----:B------:R-:W3:Y:S04]  /*8bb20*/  LDL.LU R10, [R1+0x49b8] ;  /* 0x0049b800010a7983 */ /* 0x000ee80000300800 */
[----:B------:R-:W3:Y:S04]  /*8bb30*/  LDL.LU R11, [R1+0x49b4] ;  /* 0x0049b400010b7983 */ /* 0x000ee80000300800 */
[----:B------:R0:W-:Y:S04]  /*8bb40*/  STS.U16 [R3+UR76+0x66380], R40 ;  /* 0x0663802803007988 */ /* 0x0001e8000800044c */
        /* <DEDUP_REMOVED lines=13> */
[----:B------:R1:W-:Y:S04]  /*8bc20*/  STS.U16 [R3+UR76+0x66b80], R2 ;  /* 0x066b800203007988 */ /* 0x0003e8000800044c */
[----:B0-----:R-:W2:Y:S04]  /*8bc30*/  LDL.LU R13, [R1+0x4998] ;  /* 0x00499800010d7983 */ /* 0x001ea80000300800 */
[----:B-1----:R-:W2:Y:S04]  /*8bc40*/  LDL.LU R93, [R1+0x4994] ;  /* 0x00499400015d7983 */ /* 0x002ea80000300800 */
[----:B------:R-:W2:Y:S04]  /*8bc50*/  LDL.LU R2, [R1+0x4990] ;  /* 0x0049900001027983 */ /* 0x000ea80000300800 */
[----:B--2---:R0:W-:Y:S04]  /*8bc60*/  STS.U16 [R3+UR76+0x76b80], R2 ;  /* 0x076b800203007988 */ /* 0x0041e8000800044c */
[----:B0-----:R-:W2:Y:S04]  /*8bc70*/  LDL.LU R2, [R1+0x498c] ;  /* 0x00498c0001027983 */ /* 0x001ea80000300800 */
        /* <DEDUP_REMOVED lines=37> */
[----:B----4-:R-:W-:Y:S02]  /*8bed0*/  PRMT R37, RZ, 0x7610, R37 ;  /* 0x00007610ff257816 */ /* 0x010fe40000000025 */
[----:B------:R-:W-:Y:S02]  /*8bee0*/  PRMT R29, RZ, 0x7610, R29 ;  /* 0x00007610ff1d7816 */ /* 0x000fe4000000001d */
[----:B------:R-:W-:Y:S01]  /*8bef0*/  PRMT R21, RZ, 0x7610, R21 ;  /* 0x00007610ff157816 */ /* 0x000fe20000000015 */
        /* <DEDUP_REMOVED lines=37> */
[----:B---3--:R-:W-:Y:S02]  /*8c150*/  PRMT R27, RZ, 0x7610, R27 ;  /* 0x00007610ff1b7816 */ /* 0x008fe4000000001b */
[----:B------:R-:W-:Y:S02]  /*8c160*/  PRMT R19, RZ, 0x7610, R19 ;  /* 0x00007610ff137816 */ /* 0x000fe40000000013 */
[----:B------:R-:W-:-:S02]  /*8c170*/  PRMT R11, RZ, 0x7610, R11 ;  /* 0x00007610ff0b7816 */ /* 0x000fc4000000000b */
[----:B------:R-:W-:Y:S01]  /*8c180*/  PRMT R74, RZ, 0x7610, R74 ;  /* 0x00007610ff4a7816 */ /* 0x000fe2000000004a */
[----:B------:R-:W-:Y:S04]  /*8c190*/  STL [R1+0x4818], R35 ;  /* 0x0048182301007387 */ /* 0x000fe80000100800 */
[----:B------:R-:W-:Y:S01]  /*8c1a0*/  STL [R1+0x4828], R27 ;  /* 0x0048281b01007387 */ /* 0x000fe20000100800 */
[----:B------:R-:W-:-:S03]  /*8c1b0*/  PRMT R25, RZ, 0x7610, R25 ;  /* 0x00007610ff197816 */ /* 0x000fc60000000019 */
[----:B------:R-:W-:Y:S04]  /*8c1c0*/  STL [R1+0x486c], R19 ;  /* 0x00486c1301007387 */ /* 0x000fe80000100800 */
[----:B------:R-:W-:Y:S01]  /*8c1d0*/  STL [R1+0x4870], R11 ;  /* 0x0048700b01007387 */ /* 0x000fe20000100800 */
[----:B--2---:R-:W-:-:S05]  /*8c1e0*/  PRMT R2, RZ, 0x7610, R2 ;  /* 0x00007610ff027816 */ /* 0x004fca0000000002 */
[----:B------:R-:W-:Y:S04]  /*8c1f0*/  STL.S16 [R1+0x138], R2 ;  /* 0x0001380201007387 */ /* 0x000fe80000100600 */
[----:B------:R-:W-:Y:S04]  /*8c200*/  STL.S16 [R1+0xf8], R74 ;  /* 0x0000f84a01007387 */ /* 0x000fe80000100600 */
[----:B------:R0:W-:Y:S04]  /*8c210*/  STL.S16 [R1+0x1c8], R25 ;  /* 0x0001c81901007387 */ /* 0x0001e80000100600 */
[----:B0-----:R-:W2:Y:S01]  /*8c220*/  LDL.LU R25, [R1+0x492c] ;  /* 0x00492c0001197983 */ /* 0x001ea20000300800 */
[----:B------:R-:W0:Y:S01]  /*8c230*/  S2R R2, SR_TID.X ;  /* 0x0000000000027919 */ /* 0x000e220000002100 */
[----:B------:R-:W1:Y:S01]  /*8c240*/  S2R R74, SR_TID.X ;  /* 0x00000000004a7919 */ /* 0x000e620000002100 */
[----:B------:R-:W-:-:S02]  /*8c250*/  PRMT R75, RZ, 0x7610, R75 ;  /* 0x00007610ff4b7816 */ /* 0x000fc4000000004b */
[----:B0-----:R-:W-:-:S04]  /*8c260*/  LOP3.LUT R2, R2, 0x7f, RZ, 0xc0, !PT ;  /* 0x0000007f02027812 */ /* 0x001fc800078ec0ff */
[----:B------:R-:W-:-:S04]  /*8c270*/  LOP3.LUT R2, R2, 0x80, RZ, 0xfc, !PT ;  /* 0x0000008002027812 */ /* 0x000fc800078efcff */
[-C--:B------:R-:W-:Y:S02]  /*8c280*/  ISETP.GE.AND P5, PT, R2, R93.reuse, PT ;  /* 0x0000005d0200720c */ /* 0x080fe40003fa6270 */
[----:B------:R-:W-:Y:S02]  /*8c290*/  PRMT R2, RZ, 0x7610, R2 ;  /* 0x00007610ff027816 */ /* 0x000fe40000000002 */
[----:B-1----:R-:W-:Y:S02]  /*8c2a0*/  LOP3.LUT R74, R74, 0x7f, RZ, 0xc0, !PT ;  /* 0x0000007f4a4a7812 */ /* 0x002fe400078ec0ff */
[----:B------:R-:W-:Y:S02]  /*8c2b0*/  PRMT R83, RZ, 0x7610, R83 ;  /* 0x00007610ff537816 */ /* 0x000fe40000000053 */
[----:B------:R-:W-:Y:S01]  /*8c2c0*/  ISETP.GE.AND P3, PT, R74, R93, PT ;  /* 0x0000005d4a00720c */ /* 0x000fe20003f66270 */
[----:B------:R-:W-:Y:S01]  /*8c2d0*/  IMAD.MOV.U32 R74, RZ, RZ, R7 ;  /* 0x000000ffff4a7224 */ /* 0x000fe200078e0007 */
[----:B--2---:R-:W-:-:S05]  /*8c2e0*/  PRMT R25, RZ, 0x7610, R25 ;  /* 0x00007610ff197816 */ /* 0x004fca0000000019 */
[----:B------:R0:W-:Y:S04]  /*8c2f0*/  STL.S16 [R1+0x1a4], R25 ;  /* 0x0001a41901007387 */ /* 0x0001e80000100600 */
[----:B0-----:R-:W2:Y:S04]  /*8c300*/  LDL.LU R25, [R1+0x4928] ;  /* 0x0049280001197983 */ /* 0x001ea80000300800 */
[----:B------:R0:W-:Y:S02]  /*8c310*/  STL.S16 [R1+0x180], R2 ;  /* 0x0001800201007387 */ /* 0x0001e40000100600 */
[----:B0-----:R-:W0:Y:S02]  /*8c320*/  S2R R2, SR_TID.X ;  /* 0x0000000000027919 */ /* 0x001e240000002100 */
[----:B------:R1:W-:Y:S02]  /*8c330*/  STL.S16 [R1+0x15c], R75 ;  /* 0x00015c4b01007387 */ /* 0x0003e40000100600 */
[----:B-1----:R-:W-:-:S05]  /*8c340*/  IMAD.MOV.U32 R75, RZ, RZ, R6 ;  /* 0x000000ffff4b7224 */ /* 0x002fca00078e0006 */
[----:B------:R1:W-:Y:S04]  /*8c350*/  STL.64 [R1+0x7f0], R74 ;  /* 0x0007f04a01007387 */ /* 0x0003e80000100a00 */
[----:B------:R3:W4:Y:S04]  /*8c360*/  @!P5 LDG.E.U16 R83, desc[UR6][R74.64] ;  /* 0x000000064a53d981 */ /* 0x000728000c1e1500 */
[----:B-1----:R-:W3:Y:S01]  /*8c370*/  LDL.LU.64 R74, [R1+0x4920] ;  /* 0x00492000014a7983 */ /* 0x002ee20000300a00 */
[----:B0-----:R-:W-:-:S04]  /*8c380*/  LOP3.LUT R2, R2, 0x7f, RZ, 0xc0, !PT ;  /* 0x0000007f02027812 */ /* 0x001fc800078ec0ff */
[----:B------:R-:W-:-:S04]  /*8c390*/  LOP3.LUT R2, R2, 0x80, RZ, 0xfc, !PT ;  /* 0x0000008002027812 */ /* 0x000fc800078efcff */
[CC--:B------:R-:W-:Y:S02]  /*8c3a0*/  ISETP.GE.AND P4, PT, R2.reuse, R93.reuse, PT ;  /* 0x0000005d0200720c */ /* 0x0c0fe40003f86270 */
[----:B------:R-:W-:Y:S02]  /*8c3b0*/  ISETP.GE.AND P5, PT, R2, R93, PT ;  /* 0x0000005d0200720c */ /* 0x000fe40003fa6270 */
[----:B------:R-:W2:Y:S01]  /*8c3c0*/  LDL R2, [R1+0x1fc] ;  /* 0x0001fc0001027983 */ /* 0x000ea20000100800 */
[----:B------:R-:W-:Y:S02]  /*8c3d0*/  PRMT R82, RZ, 0x7610, R82 ;  /* 0x00007610ff527816 */ /* 0x000fe40000000052 */
[----:B------:R-:W-:Y:S02]  /*8c3e0*/  PRMT R71, RZ, 0x7610, R71 ;  /* 0x00007610ff477816 */ /* 0x000fe40000000047 */
[----:B------:R-:W-:Y:S01]  /*8c3f0*/  PRMT R70, RZ, 0x7610, R70 ;  /* 0x00007610ff467816 */ /* 0x000fe20000000046 */
[----:B------:R0:W-:Y:S01]  /*8c400*/  STL.S16 [R1+0x13c], R82 ;  /* 0x00013c5201007387 */ /* 0x0001e20000100600 */
[----:B------:R-:W-:Y:S01]  /*8c410*/  PRMT R47, RZ, 0x7610, R47 ;  /* 0x00007610ff2f7816 */ /* 0x000fe2000000002f */
[----:B0-----:R-:W-:Y:S01]  /*8c420*/  IMAD.MOV.U32 R82, RZ, RZ, R23 ;  /* 0x000000ffff527224 */ /* 0x001fe200078e0017 */
[----:B---3--:R-:W-:-:S02]  /*8c430*/  PRMT R75, RZ, 0x7610, R75 ;  /* 0x00007610ff4b7816 */ /* 0x008fc4000000004b */
[----:B------:R-:W-:-:S03]  /*8c440*/  PRMT R74, RZ, 0x7610, R74 ;  /* 0x00007610ff4a7816 */ /* 0x000fc6000000004a */
[----:B------:R-:W-:Y:S04]  /*8c450*/  STL.S16 [R1+0x11c], R75 ;  /* 0x00011c4b01007387 */ /* 0x000fe80000100600 */
[----:B------:R-:W-:Y:S04]  /*8c460*/  STL.S16 [R1+0xfc], R74 ;  /* 0x0000fc4a01007387 */ /* 0x000fe80000100600 */
[----:B----4-:R-:W-:Y:S04]  /*8c470*/  STL [R1+0x1f8], R83 ;  /* 0x0001f85301007387 */ /* 0x010fe80000100800 */
[----:B------:R0:W-:Y:S04]  /*8c480*/  STL.S16 [R1+0xdc], R71 ;  /* 0x0000dc4701007387 */ /* 0x0001e80000100600 */
[----:B------:R1:W-:Y:S01]  /*8c490*/  STL.S16 [R1+0x8c], R70 ;  /* 0x00008c4601007387 */ /* 0x0003e20000100600 */
[----:B0-----:R-:W-:-:S02]  /*8c4a0*/  IMAD.MOV.U32 R71, RZ, RZ, R9 ;  /* 0x000000ffff477224 */ /* 0x001fc400078e0009 */
[----:B-1----:R-:W-:-:S05]  /*8c4b0*/  IMAD.MOV.U32 R70, RZ, RZ, R14 ;  /* 0x000000ffff467224 */ /* 0x002fca00078e000e */
[----:B--2---:R-:W2:Y:S01]  /*8c4c0*/  @!P3 LDG.E.U16 R2, desc[UR6][R70.64] ;  /* 0x000000064602b981 */ /* 0x004ea2000c1e1500 */
[----:B------:R-:W-:-:S05]  /*8c4d0*/  IMAD.MOV.U32 R83, RZ, RZ, R22 ;  /* 0x000000ffff537224 */ /* 0x000fca00078e0016 */
[----:B------:R-:W3:Y:S04]  /*8c4e0*/  @!P5 LDG.E.U16 R47, desc[UR6][R82.64] ;  /* 0x00000006522fd981 */ /* 0x000ee8000c1e1500 */
[----:B------:R0:W-:Y:S04]  /*8c4f0*/  STL.64 [R1+0x7f8], R70 ;  /* 0x0007f84601007387 */ /* 0x0001e80000100a00 */
[----:B0-----:R-:W4:Y:S01]  /*8c500*/  LDL.LU.64 R70, [R1+0x4918] ;  /* 0x0049180001467983 */ /* 0x001f220000300a00 */
[----:B------:R-:W-:Y:S01]  /*8c510*/  PRMT R79, RZ, 0x7610, R79 ;  /* 0x00007610ff4f7816 */ /* 0x000fe2000000004f */
[----:B------:R-:W-:-:S02]  /*8c520*/  IMAD.MOV.U32 R74, RZ, RZ, R17 ;  /* 0x000000ffff4a7224 */ /* 0x000fc400078e0011 */
[----:B------:R-:W-:Y:S01]  /*8c530*/  IMAD.MOV.U32 R75, RZ, RZ, R15 ;  /* 0x000000ffff4b7224 */ /* 0x000fe200078e000f */
[----:B------:R-:W-:Y:S02]  /*8c540*/  PRMT R41, RZ, 0x7610, R41 ;  /* 0x00007610ff297816 */ /* 0x000fe40000000029 */
[----:B------:R-:W-:Y:S02]  /*8c550*/  PRMT R46, RZ, 0x7610, R46 ;  /* 0x00007610ff2e7816 */ /* 0x000fe4000000002e */
[----:B------:R-:W-:Y:S02]  /*8c560*/  PRMT R33, RZ, 0x7610, R33 ;  /* 0x00007610ff217816 */ /* 0x000fe40000000021 */
[----:B------:R-:W-:Y:S01]  /*8c570*/  PRMT R25, RZ, 0x7610, R25 ;  /* 0x00007610ff197816 */ /* 0x000fe20000000019 */
[----:B------:R-:W3:Y:S01]  /*8c580*/  @!P4 LDG.E.U16 R79, desc[UR6][R74.64] ;  /* 0x000000064a4fc981 */ /* 0x000ee2000c1e1500 */
[----:B------:R-:W-:Y:S02]  /*8c590*/  PRMT R17, RZ, 0x7610, R17 ;  /* 0x00007610ff117816 */ /* 0x000fe40000000011 */
[----:B------:R-:W-:-:S02]  /*8c5a0*/  PRMT R44, RZ, 0x7610, R44 ;  /* 0x00007610ff2c7816 */ /* 0x000fc4000000002c */
[----:B------:R-:W-:Y:S01]  /*8c5b0*/  PRMT R45, RZ, 0x7610, R45 ;  /* 0x00007610ff2d7816 */ /* 0x000fe2000000002d */
[----:B--2---:R0:W-:Y:S02]  /*8c5c0*/  @!P3 STL [R1+0x1fc], R2 ;  /* 0x0001fc020100b387 */ /* 0x0041e40000100800 */
[----:B0-----:R-:W0:Y:S02]  /*8c5d0*/  S2R R2, SR_TID.X ;  /* 0x0000000000027919 */ /* 0x001e240000002100 */
[----:B------:R-:W-:Y:S04]  /*8c5e0*/  STL.64 [R1+0x608], R82 ;  /* 0x0006085201007387 */ /* 0x000fe80000100a00 */
[----:B------:R1:W-:Y:S04]  /*8c5f0*/  STL.64 [R1+0x668], R74 ;  /* 0x0006684a01007387 */ /* 0x0003e80000100a00 */
[----:B-1----:R-:W2:Y:S04]  /*8c600*/  LDL.LU.64 R74, [R1+0x4910] ;  /* 0x00491000014a7983 */ /* 0x002ea80000300a00 */
[----:B------:R-:W-:Y:S04]  /*8c610*/  STL [R1+0x4790], R41 ;  /* 0x0047902901007387 */ /* 0x000fe80000100800 */
[----:B------:R1:W-:Y:S04]  /*8c620*/  STL.S16 [R1+0x5c], R46 ;  /* 0x00005c2e01007387 */ /* 0x0003e80000100600 */
[----:B------:R-:W-:Y:S04]  /*8c630*/  STL [R1+0x47a0], R33 ;  /* 0x0047a02101007387 */ /* 0x000fe80000100800 */
[----:B------:R-:W-:Y:S01]  /*8c640*/  STL [R1+0x47b8], R25 ;  /* 0x0047b81901007387 */ /* 0x000fe20000100800 */
[----:B0-----:R-:W-:-:S04]  /*8c650*/  LOP3.LUT R2, R2, 0x7f, RZ, 0xc0, !PT ;  /* 0x0000007f02027812 */ /* 0x001fc800078ec0ff */
[----:B------:R-:W-:-:S04]  /*8c660*/  LOP3.LUT R2, R2, 0x80, RZ, 0xfc, !PT ;  /* 0x0000008002027812 */ /* 0x000fc800078efcff */
[CC--:B------:R-:W-:Y:S02]  /*8c670*/  ISETP.GE.AND P4, PT, R2.reuse, R93.reuse, PT ;  /* 0x0000005d0200720c */ /* 0x0c0fe40003f86270 */
[----:B------:R-:W-:Y:S01]  /*8c680*/  ISETP.GE.AND P3, PT, R2, R93, PT ;  /* 0x0000005d0200720c */ /* 0x000fe20003f66270 */
[----:B------:R-:W-:Y:S04]  /*8c690*/  STL [R1+0x4874], R17 ;  /* 0x0048741101007387 */ /* 0x000fe80000100800 */
[----:B---3--:R0:W-:Y:S01]  /*8c6a0*/  STL [R1+0x1b0], R47 ;  /* 0x0001b02f01007387 */ /* 0x0081e20000100800 */
[----:B-1----:R-:W-:Y:S02]  /*8c6b0*/  IMAD.MOV.U32 R46, RZ, RZ, R53 ;  /* 0x000000ffff2e7224 */ /* 0x002fe400078e0035 */
[----:B------:R-:W-:-:S02]  /*8c6c0*/  IMAD.MOV.U32 R82, RZ, RZ, R38 ;  /* 0x000000ffff527224 */ /* 0x000fc400078e0026 */
[----:B------:R-:W-:Y:S02]  /*8c6d0*/  IMAD.MOV.U32 R83, RZ, RZ, R30 ;  /* 0x000000ffff537224 */ /* 0x000fe400078e001e */
[----:B0-----:R-:W-:-:S03]  /*8c6e0*/  IMAD.MOV.U32 R47, RZ, RZ, R48 ;  /* 0x000000ffff2f7224 */ /* 0x001fc600078e0030 */
[----:B------:R4:W3:Y:S04]  /*8c6f0*/  @!P3 LDG.E.U16 R45, desc[UR6][R82.64] ;  /* 0x00000006522db981 */ /* 0x0008e8000c1e1500 */
[----:B------:R-:W2:Y:S01]  /*8c700*/  @!P4 LDG.E.U16 R44, desc[UR6][R46.64] ;  /* 0x000000062e2cc981 */ /* 0x000ea2000c1e1500 */
[-C--:B------:R-:W-:Y:S02]  /*8c710*/  LOP3.LUT R59, R59, R58.reuse, RZ, 0x3c, !PT ;  /* 0x0000003a3b3b7212 */ /* 0x080fe400078e3cff */
[----:B------:R-:W-:Y:S02]  /*8c720*/  ISETP.GE.AND P5, PT, R2, R93, PT ;  /* 0x0000005d0200720c */ /* 0x000fe40003fa6270 */
[----:B------:R-:W-:-:S04]  /*8c730*/  LOP3.LUT R58, R59, R58, RZ, 0x3c, !PT ;  /* 0x0000003a3b3a7212 */ /* 0x000fc800078e3cff */
[----:B------:R-:W-:Y:S02]  /*8c740*/  LOP3.LUT R59, R59, R58, RZ, 0x3c, !PT ;  /* 0x0000003a3b3b7212 */ /* 0x000fe400078e3cff */
[----:B------:R-:W-:Y:S01]  /*8c750*/  PRMT R78, RZ, 0x7610, R78 ;  /* 0x00007610ff4e7816 */ /* 0x000fe2000000004e */
[----:B------:R-:W-:Y:S04]  /*8c760*/  STL.64 [R1+0x5a8], R82 ;  /* 0x0005a85201007387 */ /* 0x000fe80000100a00 */
[----:B------:R-:W-:Y:S04]  /*8c770*/  STL.64 [R1+0x4e0], R58 ;  /* 0x0004e03a01007387 */ /* 0x000fe80000100a00 */
[----:B------:R0:W-:Y:S01]  /*8c780*/  STL.64 [R1+0x548], R46 ;  /* 0x0005482e01007387 */ /* 0x0001e20000100a00 */
[----:B------:R-:W-:-:S02]  /*8c790*/  PRMT R9, RZ, 0x7610, R9 ;  /* 0x00007610ff097816 */ /* 0x000fc40000000009 */
[CC--:B------:R-:W-:Y:S01]  /*8c7a0*/  ISETP.GE.AND P3, PT, R2.reuse, R93.reuse, PT ;  /* 0x0000005d0200720c */ /* 0x0c0fe20003f66270 */
[----:B------:R-:W3:Y:S01]  /*8c7b0*/  @!P5 LDG.E.U16 R78, desc[UR6][R58.64] ;  /* 0x000000063a4ed981 */ /* 0x000ee2000c1e1500 */
[----:B------:R-:W-:Y:S02]  /*8c7c0*/  PRMT R43, RZ, 0x7610, R43 ;  /* 0x00007610ff2b7816 */ /* 0x000fe4000000002b */
[----:B------:R-:W-:Y:S02]  /*8c7d0*/  PRMT R42, RZ, 0x7610, R42 ;  /* 0x00007610ff2a7816 */ /* 0x000fe4000000002a */
[----:B------:R-:W-:Y:S01]  /*8c7e0*/  ISETP.GE.AND P4, PT, R2, R93, PT ;  /* 0x0000005d0200720c */ /* 0x000fe20003f86270 */
[----:B0-----:R-:W3:Y:S04]  /*8c7f0*/  LDL.LU R46, [R1+0x50] ;  /* 0x00005000012e7983 */ /* 0x001ee80000300800 */
[----:B------:R-:W3:Y:S01]  /*8c800*/  LDL.LU R47, [R1+0x54] ;  /* 0x00005400012f7983 */ /* 0x000ee20000300800 */
[----:B------:R-:W-:-:S02]  /*8c810*/  PRMT R92, RZ, 0x7610, R92 ;  /* 0x00007610ff5c7816 */ /* 0x000fc4000000005c */
[----:B------:R-:W-:Y:S01]  /*8c820*/  PRMT R84, RZ, 0x7610, R84 ;  /* 0x00007610ff547816 */ /* 0x000fe20000000054 */
[----:B----4-:R-:W-:Y:S02]  /*8c830*/  IMAD.MOV.U32 R82, RZ, RZ, R71 ;  /* 0x000000ffff527224 */ /* 0x010fe400078e0047 */
[----:B------:R-:W-:-:S05]  /*8c840*/  IMAD.MOV.U32 R83, RZ, RZ, R70 ;  /* 0x000000ffff537224 */ /* 0x000fca00078e0046 */
[----:B------:R-:W4:Y:S04]  /*8c850*/  @!P4 LDG.E.U16 R84, desc[UR6][R82.64] ;  /* 0x000000065254c981 */ /* 0x000f28000c1e1500 */
[----:B--2---:R0:W-:Y:S04]  /*8c860*/  STL [R1+0x168], R44 ;  /* 0x0001682c01007387 */ /* 0x0041e80000100800 */
[----:B0-----:R-:W2:Y:S04]  /*8c870*/  LDL.LU R44, [R1+0x30] ;  /* 0x00003000012c7983 */ /* 0x001ea80000300800 */
[----:B---3--:R0:W-:Y:S04]  /*8c880*/  STL [R1+0x18c], R45 ;  /* 0x00018c2d01007387 */ /* 0x0081e80000100800 */
[----:B0-----:R-:W2:Y:S04]  /*8c890*/  LDL.LU R45, [R1+0x34] ;  /* 0x00003400012d7983 */ /* 0x001ea80000300800 */
[----:B------:R-:W-:Y:S04]  /*8c8a0*/  STL [R1+0x1d4], R79 ;  /* 0x0001d44f01007387 */ /* 0x000fe80000100800 */
[----:B------:R-:W-:Y:S04]  /*8c8b0*/  STL [R1+0x4878], R9 ;  /* 0x0048780901007387 */ /* 0x000fe80000100800 */
[----:B------:R-:W3:Y:S04]  /*8c8c0*/  LDL.LU R58, [R1+0xc4] ;  /* 0x0000c400013a7983 */ /* 0x000ee80000300800 */
[----:B------:R0:W-:Y:S04]  /*8c8d0*/  STL.S16 [R1+0x1e0], R43 ;  /* 0x0001e02b01007387 */ /* 0x0001e80000100600 */
[----:B------:R1:W-:Y:S01]  /*8c8e0*/  STL.S16 [R1+0x1bc], R42 ;  /* 0x0001bc2a01007387 */ /* 0x0003e20000100600 */
[----:B0-----:R-:W-:-:S02]  /*8c8f0*/  IMAD.MOV.U32 R43, RZ, RZ, R64 ;  /* 0x000000ffff2b7224 */ /* 0x001fc400078e0040 */
[----:B-1----:R-:W-:-:S05]  /*8c900*/  IMAD.MOV.U32 R42, RZ, RZ, R65 ;  /* 0x000000ffff2a7224 */ /* 0x002fca00078e0041 */
[----:B------:R-:W2:Y:S04]  /*8c910*/  @!P3 LDG.E.U16 R92, desc[UR6][R42.64] ;  /* 0x000000062a5cb981 */ /* 0x000ea8000c1e1500 */
[----:B------:R0:W-:Y:S01]  /*8c920*/  STL [R1+0x148], R78 ;  /* 0x0001484e01007387 */ /* 0x0001e20000100800 */
[----:B------:R-:W-:Y:S02]  /*8c930*/  MOV R79, R74 ;  /* 0x0000004a004f7202 */ /* 0x000fe40000000f00 */
[----:B------:R-:W-:Y:S01]  /*8c940*/  ISETP.GE.AND P5, PT, R2, R93, PT ;  /* 0x0000005d0200720c */ /* 0x000fe20003fa6270 */
[----:B0-----:R-:W-:Y:S02]  /*8c950*/  IMAD.MOV.U32 R78, RZ, RZ, R75 ;  /* 0x000000ffff4e7224 */ /* 0x001fe400078e004b */
[----:B------:R-:W3:Y:S04]  /*8c960*/  LDL.LU R75, [R1+0x2980] ;  /* 0x00298000014b7983 */ /* 0x000ee80000300800 */
[----:B------:R-:W3:Y:S04]  /*8c970*/  LDL.LU R74, [R1+0x84] ;  /* 0x00008400014a7983 */ /* 0x000ee80000300800 */
[----:B------:R-:W-:Y:S04]  /*8c980*/  STL.64 [R1+0x3c0], R78 ;  /* 0x0003c04e01007387 */ /* 0x000fe80000100a00 */
[----:B------:R-:W3:Y:S04]  /*8c990*/  LDL.LU R71, [R1+0x2c08] ;  /* 0x002c080001477983 */ /* 0x000ee80000300800 */
[----:B------:R-:W3:Y:S04]  /*8c9a0*/  LDL.LU R70, [R1+0x70] ;  /* 0x0000700001467983 */ /* 0x000ee80000300800 */
[----:B------:R-:W-:Y:S04]  /*8c9b0*/  STL.64 [R1+0x420], R82 ;  /* 0x0004205201007387 */ /* 0x000fe80000100a00 */
[----:B------:R-:W3:Y:S01]  /*8c9c0*/  LDL.LU R65, [R1+0x2c04] ;  /* 0x002c040001417983 */ /* 0x000ee20000300800 */
[----:B------:R-:W-:-:S03]  /*8c9d0*/  PRMT R55, RZ, 0x7610, R55 ;  /* 0x00007610ff377816 */ /* 0x000fc60000000037 */
[----:B------:R0:W-:Y:S04]  /*8c9e0*/  STL.64 [R1+0x480], R42 ;  /* 0x0004802a01007387 */ /* 0x0001e80000100a00 */
[----:B------:R1:W3:Y:S04]  /*8c9f0*/  @!P5 LDG.E.U16 R55, desc[UR6][R78.64] ;  /* 0x000000064e37d981 */ /* 0x0002e8000c1e1500 */
[----:B0-----:R-:W3:Y:S04]  /*8ca00*/  LDL.LU.64 R42, [R1+0x4908] ;  /* 0x00490800012a7983 */ /* 0x001ee80000300a00 */
[----:B--2---:R0:W-:Y:S04]  /*8ca10*/  STL [R1+0x128], R92 ;  /* 0x0001285c01007387 */ /* 0x0041e80000100800 */
[----:B0-----:R-:W2:Y:S04]  /*8ca20*/  LDL.LU R92, [R1+0x4900] ;  /* 0x00490000015c7983 */ /* 0x001ea80000300800 */
[----:B------:R-:W2:Y:S04]  /*8ca30*/  LDL.LU.64 R82, [R1+0x48f8] ;  /* 0x0048f80001527983 */ /* 0x000ea80000300a00 */
[----:B----4-:R0:W-:Y:S04]  /*8ca40*/  STL [R1+0x108], R84 ;  /* 0x0001085401007387 */ /* 0x0101e80000100800 */
[----:B0-----:R-:W4:Y:S04]  /*8ca50*/  LDL.LU R84, [R1+0x48f0] ;  /* 0x0048f00001547983 */ /* 0x001f280000300800 */
[----:B------:R-:W1:Y:S01]  /*8ca60*/  LDL.LU.64 R78, [R1+0x48e8] ;  /* 0x0048e800014e7983 */ /* 0x000e620000300a00 */
[----:B------:R-:W-:-:S02]  /*8ca70*/  ISETP.GE.AND P3, PT, R2, R93, PT ;  /* 0x0000005d0200720c */ /* 0x000fc40003f66270 */
[CC--:B------:R-:W-:Y:S02]  /*8ca80*/  ISETP.GE.AND P4, PT, R2.reuse, R93.reuse, PT ;  /* 0x0000005d0200720c */ /* 0x0c0fe40003f86270 */
[----:B------:R-:W-:Y:S02]  /*8ca90*/  LOP3.LUT R45, R45, R44, RZ, 0x3c, !PT ;  /* 0x0000002c2d2d7212 */ /* 0x000fe400078e3cff */
[----:B------:R-:W-:Y:S02]  /*8caa0*/  PRMT R57, RZ, 0x7610, R57 ;  /* 0x00007610ff397816 */ /* 0x000fe40000000039 */
[----:B------:R-:W-:Y:S02]  /*8cab0*/  ISETP.GE.AND P5, PT, R2, R93, PT ;  /* 0x0000005d0200720c */ /* 0x000fe40003fa6270 */
[----:B------:R-:W-:Y:S02]  /*8cac0*/  LOP3.LUT R47, R47, R46, RZ, 0x3c, !PT ;  /* 0x0000002e2f2f7212 */ /* 0x000fe400078e3cff */
[----:B------:R-:W-:-:S02]  /*8cad0*/  LOP3.LUT R44, R45, R44, RZ, 0x3c, !PT ;  /* 0x0000002c2d2c7212 */ /* 0x000fc400078e3cff */
[----:B------:R-:W-:Y:S02]  /*8cae0*/  PRMT R62, RZ, 0x7610, R62 ;  /* 0x00007610ff3e7816 */ /* 0x000fe4000000003e */
[----:B------:R-:W-:Y:S02]  /*8caf0*/  LOP3.LUT R46, R47, R46, RZ, 0x3c, !PT ;  /* 0x0000002e2f2e7212 */ /* 0x000fe400078e3cff */
[----:B------:R-:W-:Y:S02]  /*8cb00*/  LOP3.LUT R45, R45, R44, RZ, 0x3c, !PT ;  /* 0x0000002c2d2d7212 */ /* 0x000fe400078e3cff */
[----:B------:R-:W-:Y:S02]  /*8cb10*/  PRMT R63, RZ, 0x7610, R63 ;  /* 0x00007610ff3f7816 */ /* 0x000fe4000000003f */
[----:B------:R-:W-:Y:S01]  /*8cb20*/  LOP3.LUT R47, R47, R46, RZ, 0x3c, !PT ;  /* 0x0000002e2f2f7212 */ /* 0x000fe200078e3cff */
[----:B------:R-:W2:Y:S04]  /*8cb30*/  @!P4 LDG.E.U16 R62, desc[UR6][R44.64] ;  /* 0x000000062c3ec981 */ /* 0x000ea8000c1e1500 */
[----:B------:R-:W2:Y:S01]  /*8cb40*/  @!P5 LDG.E.U16 R63, desc[UR6][R46.64] ;  /* 0x000000062e3fd981 */ /* 0x000ea2000c1e1500 */
[----:B-1----:R-:W-:-:S04]  /*8cb50*/  LOP3.LUT R79, R79, R78, RZ, 0x3c, !PT ;  /* 0x0000004e4f4f7212 */ /* 0x002fc800078e3cff */
[----:B------:R-:W-:-:S04]  /*8cb60*/  LOP3.LUT R78, R79, R78, RZ, 0x3c, !PT ;  /* 0x0000004e4f4e7212 */ /* 0x000fc800078e3cff */
[----:B------:R-:W-:-:S05]  /*8cb70*/  LOP3.LUT R79, R79, R78, RZ, 0x3c, !PT ;  /* 0x0000004e4f4f7212 */ /* 0x000fca00078e3cff */
[----:B------:R-:W2:Y:S04]  /*8cb80*/  @!P3 LDG.E.U16 R57, desc[UR6][R78.64] ;  /* 0x000000064e39b981 */ /* 0x000ea8000c1e1500 */
[----:B---3--:R0:W-:Y:S04]  /*8cb90*/  STL [R1+0xe8], R55 ;  /* 0x0000e83701007387 */ /* 0x0081e80000100800 */
[----:B0-----:R-:W3:Y:S04]  /*8cba0*/  LDL.LU R55, [R1+0x48e4] ;  /* 0x0048e40001377983 */ /* 0x001ee80000300800 */
[----:B------:R-:W-:Y:S01]  /*8cbb0*/  STL.64 [R1+0x360], R78 ;  /* 0x0003604e01007387 */ /* 0x000fe20000100a00 */
[----:B------:R-:W-:-:S03]  /*8cbc0*/  ISETP.GE.AND P3, PT, R2, R93, PT ;  /* 0x0000005d0200720c */ /* 0x000fc60003f66270 */
[----:B--2---:R0:W-:Y:S04]  /*8cbd0*/  STL [R1+0xc8], R57 ;  /* 0x0000c83901007387 */ /* 0x0041e80000100800 */
[----:B0-----:R-:W2:Y:S04]  /*8cbe0*/  LDL.LU R57, [R1+0x48e0] ;  /* 0x0048e00001397983 */ /* 0x001ea80000300800 */
[----:B------:R-:W-:Y:S04]  /*8cbf0*/  STL.64 [R1+0x2b0], R46 ;  /* 0x0002b02e01007387 */ /* 0x000fe80000100a00 */
[----:B------:R0:W-:Y:S04]  /*8cc00*/  STL.64 [R1+0x300], R44 ;  /* 0x0003002c01007387 */ /* 0x0001e80000100a00 */
[----:B0-----:R-:W2:Y:S04]  /*8cc10*/  LDL.LU.64 R44, [R1+0x48d8] ;  /* 0x0048d800012c7983 */ /* 0x001ea80000300a00 */
[----:B------:R0:W-:Y:S04]  /*8cc20*/  STL [R1+0x68], R62 ;  /* 0x0000683e01007387 */ /* 0x0001e80000100800 */
[----:B0-----:R-:W2:Y:S04]  /*8cc30*/  LDL.LU R62, [R1+0x48d0] ;  /* 0x0048d000013e7983 */ /* 0x001ea80000300800 */
[----:B------:R-:W2:Y:S04]  /*8cc40*/  LDL.LU.64 R46, [R1+0x48c8] ;  /* 0x0048c800012e7983 */ /* 0x000ea80000300a00 */
[----:B------:R0:W-:Y:S04]  /*8cc50*/  STL [R1+0x48], R63 ;  /* 0x0000483f01007387 */ /* 0x0001e80000100800 */
[----:B0-----:R-:W2:Y:S04]  /*8cc60*/  LDL.LU R63, [R1+0x48c0] ;  /* 0x0048c000013f7983 */ /* 0x001ea80000300800 */
[----:B------:R-:W2:Y:S04]  /*8cc70*/  LDL.LU R48, [R1+0x2f78] ;  /* 0x002f780001307983 */ /* 0x000ea80000300800 */
[----:B------:R-:W3:Y:S01]  /*8cc80*/  LDL.LU R59, [R1+0x307c] ;  /* 0x00307c00013b7983 */ /* 0x000ee20000300800 */
[----:B------:R-:W-:-:S02]  /*8cc90*/  ISETP.GE.AND P4, PT, R2, R93, PT ;  /* 0x0000005d0200720c */ /* 0x000fc40003f86270 */
[----:B------:R-:W-:Y:S01]  /*8cca0*/  ISETP.GE.AND P5, PT, R2, R93, PT ;  /* 0x0000005d0200720c */ /* 0x000fe20003fa6270 */
[----:B------:R-:W-:Y:S02]  /*8ccb0*/  IMAD.MOV.U32 R78, RZ, RZ, R71 ;  /* 0x000000ffff4e7224 */ /* 0x000fe400078e0047 */
[----:B------:R-:W-:Y:S02]  /*8ccc0*/  IMAD.MOV.U32 R71, RZ, RZ, R70 ;  /* 0x000000ffff477224 */ /* 0x000fe400078e0046 */
[----:B------:R-:W-:Y:S01]  /*8ccd0*/  IMAD.MOV.U32 R70, RZ, RZ, R75 ;  /* 0x000000ffff467224 */ /* 0x000fe200078e004b */
[----:B------:R-:W-:Y:S01]  /*8cce0*/  PRMT R36, RZ, 0x7610, R36 ;  /* 0x00007610ff247816 */ /* 0x000fe20000000024 */
[----:B------:R-:W-:Y:S02]  /*8ccf0*/  IMAD.MOV.U32 R75, RZ, RZ, R74 ;  /* 0x000000ffff4b7224 */ /* 0x000fe400078e004a */
[----:B------:R-:W-:Y:S01]  /*8cd00*/  IMAD.MOV.U32 R74, RZ, RZ, R58 ;  /* 0x000000ffff4a7224 */ /* 0x000fe200078e003a */
[----:B------:R-:W-:-:S02]  /*8cd10*/  PRMT R28, RZ, 0x7610, R28 ;  /* 0x00007610ff1c7816 */ /* 0x000fc4000000001c */
[----:B------:R-:W-:Y:S01]  /*8cd20*/  PRMT R20, RZ, 0x7610, R20 ;  /* 0x00007610ff147816 */ /* 0x000fe20000000014 */
[----:B------:R-:W-:Y:S01]  /*8cd30*/  IMAD.MOV.U32 R79, RZ, RZ, R65 ;  /* 0x000000ffff4f7224 */ /* 0x000fe200078e0041 */
[----:B------:R2:W4:Y:S04]  /*8cd40*/  @!P3 LDG.E.U16 R36, desc[UR6][R74.64] ;  /* 0x000000064a24b981 */ /* 0x000528000c1e1500 */
[----:B------:R-:W4:Y:S04]  /*8cd50*/  @!P4 LDG.E.U16 R28, desc[UR6][R70.64] ;  /* 0x00000006461cc981 */ /* 0x000f28000c1e1500 */
[----:B------:R-:W4:Y:S01]  /*8cd60*/  @!P5 LDG.E.U16 R20, desc[UR6][R78.64] ;  /* 0x000000064e14d981 */ /* 0x000f22000c1e1500 */
[----:B------:R-:W-:-:S02]  /*8cd70*/  ISETP.GE.AND P3, PT, R2, R93, PT ;  /* 0x0000005d0200720c */ /* 0x000fc40003f66270 */
[----:B------:R-:W-:Y:S01]  /*8cd80*/  PRMT R12, RZ, 0x7610, R12 ;  /* 0x00007610ff0c7816 */ /* 0x000fe2000000000c */
[----:B------:R2:W-:Y:S01]  /*8cd90*/  STL.64 [R1+0x260], R74 ;  /* 0x0002604a01007387 */ /* 0x0005e20000100a00 */
[----:B------:R-:W0:Y:S01]  /*8cda0*/  S2R R58, SR_TID.X ;  /* 0x00000000003a7919 */ /* 0x000e220000002100 */
[----:B--2---:R-:W-:Y:S02]  /*8cdb0*/  IMAD.MOV.U32 R75, RZ, RZ, R48 ;  /* 0x000000ffff4b7224 */ /* 0x004fe400078e0030 */
[----:B---3--:R-:W-:-:S06]  /*8cdc0*/  IMAD.MOV.U32 R74, RZ, RZ, R59 ;  /* 0x000000ffff4a7224 */ /* 0x008fcc00078e003b */
[----:B------:R-:W2:Y:S01]  /*8cdd0*/  @!P3 LDG.E.U16 R12, desc[UR6][R74.64] ;  /* 0x000000064a0cb981 */ /* 0x000ea2000c1e1500 */
[----:B0-----:R-:W-:Y:S02]  /*8cde0*/  LOP3.LUT R58, R58, 0x7f, RZ, 0xc0, !PT ;  /* 0x0000007f3a3a7812 */ /* 0x001fe400078ec0ff */
[-C--:B------:R-:W-:Y:S02]  /*8cdf0*/  ISETP.GE.AND P5, PT, R2, R93.reuse, PT ;  /* 0x0000005d0200720c */ /* 0x080fe40003fa6270 */
[----:B------:R-:W-:Y:S01]  /*8ce00*/  ISETP.GE.AND P4, PT, R58, R93, PT ;  /* 0x0000005d3a00720c */ /* 0x000fe20003f86270 */
[----:B----4-:R-:W-:Y:S04]  /*8ce10*/  STL [R1+0x4660], R36 ;  /* 0x0046602401007387 */ /* 0x010fe80000100800 */
[----:B------:R0:W-:Y:S04]  /*8ce20*/  STL.64 [R1+0x70], R70 ;  /* 0x0000704601007387 */ /* 0x0001e80000100a00 */
[----:B------:R-:W-:Y:S04]  /*8ce30*/  STL [R1+0x4664], R28 ;  /* 0x0046641c01007387 */ /* 0x000fe80000100800 */
[----:B------:R-:W-:Y:S04]  /*8ce40*/  STL [R1+0x4668], R20 ;  /* 0x0046681401007387 */ /* 0x000fe80000100800 */
[----:B------:R-:W-:Y:S04]  /*8ce50*/  STL [R1+0x4370], R78 ;  /* 0x0043704e01007387 */ /* 0x000fe80000100800 */
[----:B------:R-:W-:Y:S01]  /*8ce60*/  STL [R1+0x4584], R78 ;  /* 0x0045844e01007387 */ /* 0x000fe20000100800 */
[----:B------:R-:W-:-:S03]  /*8ce70*/  PRMT R64, RZ, 0x7610, R64 ;  /* 0x00007610ff407816 */ /* 0x000fc60000000040 */
[----:B------:R-:W-:Y:S04]  /*8ce80*/  STL [R1+0x4750], R78 ;  /* 0x0047504e01007387 */ /* 0x000fe80000100800 */
[----:B------:R-:W-:Y:S01]  /*8ce90*/  STL [R1+0x436c], R79 ;  /* 0x00436c4f01007387 */ /* 0x000fe20000100800 */
[----:B------:R-:W-:-:S03]  /*8cea0*/  PRMT R66, RZ, 0x7610, R66 ;  /* 0x00007610ff427816 */ /* 0x000fc60000000042 */
[----:B------:R-:W-:Y:S04]  /*8ceb0*/  STL [R1+0x456c], R79 ;  /* 0x00456c4f01007387 */ /* 0x000fe80000100800 */
[----:B------:R1:W-:Y:S01]  /*8cec0*/  STL [R1+0x4754], R79 ;  /* 0x0047544f01007387 */ /* 0x0003e20000100800 */
[----:B0-----:R-:W-:Y:S02]  /*8ced0*/  IMAD.MOV.U32 R70, RZ, RZ, R43 ;  /* 0x000000ffff467224 */ /* 0x001fe400078e002b */
[----:B------:R-:W-:Y:S01]  /*8cee0*/  IMAD.MOV.U32 R71, RZ, RZ, R39 ;  /* 0x000000ffff477224 */ /* 0x000fe200078e0027 */
[----:B------:R-:W-:Y:S01]  /*8cef0*/  PRMT R67, RZ, 0x7610, R67 ;  /* 0x00007610ff437816 */ /* 0x000fe20000000043 */
[----:B------:R0:W-:Y:S01]  /*8cf00*/  STL.S16 [R1+0x1e4], R64 ;  /* 0x0001e44001007387 */ /* 0x0001e20000100600 */
[----:B------:R-:W-:Y:S01]  /*8cf10*/  PRMT R53, RZ, 0x7610, R53 ;  /* 0x00007610ff357816 */ /* 0x000fe20000000035 */
[----:B------:R-:W-:Y:S01]  /*8cf20*/  IMAD.MOV.U32 R65, RZ, RZ, R31 ;  /* 0x000000ffff417224 */ /* 0x000fe200078e001f */
[----:B------:R-:W-:Y:S01]  /*8cf30*/  ISETP.GE.AND P3, PT, R2, R93, PT ;  /* 0x0000005d0200720c */ /* 0x000fe20003f66270 */
[----:B------:R-:W3:Y:S01]  /*8cf40*/  @!P4 LDG.E.U16 R66, desc[UR6][R70.64] ;  /* 0x000000064642c981 */ /* 0x000ee2000c1e1500 */
[----:B-1----:R-:W-:Y:S01]  /*8cf50*/  PRMT R79, RZ, 0x7610, R79 ;  /* 0x00007610ff4f7816 */ /* 0x002fe2000000004f */
[----:B0-----:R-:W-:-:S04]  /*8cf60*/  IMAD.MOV.U32 R64, RZ, RZ, R42 ;  /* 0x000000ffff407224 */ /* 0x001fc800078e002a */
[----:B------:R-:W-:Y:S01]  /*8cf70*/  STL [R1+0x4768], R79 ;  /* 0x0047684f01007387 */ /* 0x000fe20000100800 */
[CC--:B------:R-:W-:Y:S02]  /*8cf80*/  ISETP.GE.AND P4, PT, R2.reuse, R93.reuse, PT ;  /* 0x0000005d0200720c */ /* 0x0c0fe40003f86270 */
[----:B------:R-:W-:Y:S01]  /*8cf90*/  LOP3.LUT R47, R47, R46, RZ, 0x3c, !PT ;  /* 0x0000002e2f2f7212 */ /* 0x000fe200078e3cff */
[----:B------:R-:W-:Y:S04]  /*8cfa0*/  STL.S16 [R1+0x1c0], R53 ;  /* 0x0001c03501007387 */ /* 0x000fe80000100600 */
[----:B------:R0:W4:Y:S01]  /*8cfb0*/  @!P5 LDG.E.U16 R67, desc[UR6][R64.64] ;  /* 0x000000064043d981 */ /* 0x000122000c1e1500 */
[----:B------:R-:W-:Y:S02]  /*8cfc0*/  ISETP.GE.AND P5, PT, R2, R93, PT ;  /* 0x0000005d0200720c */ /* 0x000fe40003fa6270 */
[----:B------:R-:W-:-:S02]  /*8cfd0*/  PRMT R76, RZ, 0x7610, R76 ;  /* 0x00007610ff4c7816 */ /* 0x000fc4000000004c */
[C---:B------:R-:W-:Y:S02]  /*8cfe0*/  LOP3.LUT R46, R47.reuse, R46, RZ, 0x3c, !PT ;  /* 0x0000002e2f2e7212 */ /* 0x040fe400078e3cff */
[----:B------:R-:W-:Y:S02]  /*8cff0*/  PRMT R85, RZ, 0x7610, R85 ;  /* 0x00007610ff557816 */ /* 0x000fe40000000055 */
[----:B------:R-:W-:Y:S02]  /*8d000*/  PRMT R77, RZ, 0x7610, R77 ;  /* 0x00007610ff4d7816 */ /* 0x000fe4000000004d */
[----:B------:R-:W-:Y:S01]  /*8d010*/  LOP3.LUT R47, R47, R46, RZ, 0x3c, !PT ;  /* 0x0000002e2f2f7212 */ /* 0x000fe200078e3cff */
[----:B------:R-:W-:Y:S02]  /*8d020*/  IMAD.MOV.U32 R42, RZ, RZ, R57 ;  /* 0x000000ffff2a7224 */ /* 0x000fe400078e0039 */
[----:B------:R-:W-:Y:S02]  /*8d030*/  IMAD.MOV.U32 R43, RZ, RZ, R55 ;  /* 0x000000ffff2b7224 */ /* 0x000fe400078e0037 */
[----:B------:R-:W4:Y:S04]  /*8d040*/  @!P4 LDG.E.U16 R85, desc[UR6][R46.64] ;  /* 0x000000062e55c981 */ /* 0x000f28000c1e1500 */
[----:B------:R-:W4:Y:S04]  /*8d050*/  @!P5 LDG.E.U16 R77, desc[UR6][R42.64] ;  /* 0x000000062a4dd981 */ /* 0x000f28000c1e1500 */
[----:B--2---:R-:W-:Y:S04]  /*8d060*/  STL [R1+0x466c], R12 ;  /* 0x00466c0c01007387 */ /* 0x004fe80000100800 */
[----:B------:R0:W-:Y:S02]  /*8d070*/  STL.64 [R1+0x7e0], R64 ;  /* 0x0007e04001007387 */ /* 0x0001e40000100a00 */
[----:B0-----:R-:W-:-:S02]  /*8d080*/  IMAD.MOV.U32 R64, RZ, RZ, R45 ;  /* 0x000000ffff407224 */ /* 0x001fc400078e002d */
[----:B------:R-:W-:-:S05]  /*8d090*/  IMAD.MOV.U32 R65, RZ, RZ, R44 ;  /* 0x000000ffff417224 */ /* 0x000fca00078e002c */
[----:B------:R-:W2:Y:S04]  /*8d0a0*/  @!P3 LDG.E.U16 R76, desc[UR6][R64.64] ;  /* 0x00000006404cb981 */ /* 0x000ea8000c1e1500 */
[----:B------:R-:W-:Y:S04]  /*8d0b0*/  STL.64 [R1+0x7e8], R70 ;  /* 0x0007e84601007387 */ /* 0x000fe80000100a00 */
[----:B------:R-:W-:Y:S04]  /*8d0c0*/  STL [R1+0x4378], R74 ;  /* 0x0043784a01007387 */ /* 0x000fe80000100800 */
[----:B------:R-:W-:Y:S04]  /*8d0d0*/  STL [R1+0x4598], R74 ;  /* 0x0045984a01007387 */ /* 0x000fe80000100800 */
[----:B------:R-:W-:Y:S04]  /*8d0e0*/  STL [R1+0x4758], R74 ;  /* 0x0047584a01007387 */ /* 0x000fe80000100800 */
[----:B------:R-:W-:Y:S04]  /*8d0f0*/  STL [R1+0x4374], R75 ;  /* 0x0043744b01007387 */ /* 0x000fe80000100800 */
[----:B------:R-:W-:Y:S04]  /*8d100*/  STL [R1+0x4570], R75 ;  /* 0x0045704b01007387 */ /* 0x000fe80000100800 */
[----:B------:R-:W-:Y:S04]  /*8d110*/  STL [R1+0x476c], R75 ;  /* 0x00476c4b01007387 */ /* 0x000fe80000100800 */
[----:B---3--:R0:W-:Y:S04]  /*8d120*/  STL [R1+0x1f4], R66 ;  /* 0x0001f44201007387 */ /* 0x0081e80000100800 */
[----:B0-----:R-:W3:Y:S04]  /*8d130*/  LDL.LU R66, [R1+0x48bc] ;  /* 0x0048bc0001427983 */ /* 0x001ee80000300800 */
[----:B----4-:R0:W-:Y:S04]  /*8d140*/  STL [R1+0x1f0], R67 ;  /* 0x0001f04301007387 */ /* 0x0101e80000100800 */
[----:B0-----:R-:W4:Y:S04]  /*8d150*/  LDL.LU R67, [R1+0x48b8] ;  /* 0x0048b80001437983 */ /* 0x001f280000300800 */
[----:B------:R-:W-:Y:S04]  /*8d160*/  STL.64 [R1+0x658], R64 ;  /* 0x0006584001007387 */ /* 0x000fe80000100a00 */
[----:B--2---:R0:W-:Y:S04]  /*8d170*/  STL [R1+0x1cc], R76 ;  /* 0x0001cc4c01007387 */ /* 0x0041e80000100800 */
[----:B0-----:R-:W2:Y:S04]  /*8d180*/  LDL.LU R76, [R1+0x48b4] ;  /* 0x0048b400014c7983 */ /* 0x001ea80000300800 */
[----:B------:R-:W-:Y:S04]  /*8d190*/  STL.64 [R1+0x598], R42 ;  /* 0x0005982a01007387 */ /* 0x000fe80000100a00 */
[----:B------:R-:W-:Y:S04]  /*8d1a0*/  STL.64 [R1+0x5f8], R46 ;  /* 0x0005f82e01007387 */ /* 0x000fe80000100a00 */
[----:B------:R0:W-:Y:S04]  /*8d1b0*/  STL [R1+0x1a8], R85 ;  /* 0x0001a85501007387 */ /* 0x0001e80000100800 */
[----:B0-----:R-:W2:Y:S04]  /*8d1c0*/  LDL.LU R85, [R1+0x48b0] ;  /* 0x0048b00001557983 */ /* 0x001ea80000300800 */
[----:B------:R0:W-:Y:S04]  /*8d1d0*/  STL [R1+0x184], R77 ;  /* 0x0001844d01007387 */ /* 0x0001e80000100800 */
[----:B0-----:R-:W2:Y:S01]  /*8d1e0*/  LDL.LU R77, [R1+0x48ac] ;  /* 0x0048ac00014d7983 */ /* 0x001ea20000300800 */
[----:B------:R-:W-:-:S02]  /*8d1f0*/  ISETP.GE.AND P3, PT, R2, R93, PT ;  /* 0x0000005d0200720c */ /* 0x000fc40003f66270 */
[-C--:B------:R-:W-:Y:S02]  /*8d200*/  LOP3.LUT R63, R63, R62.reuse, RZ, 0x3c, !PT ;  /* 0x0000003e3f3f7212 */ /* 0x080fe400078e3cff */
[CC--:B------:R-:W-:Y:S02]  /*8d210*/  ISETP.GE.AND P4, PT, R2.reuse, R93.reuse, PT ;  /* 0x0000005d0200720c */ /* 0x0c0fe40003f86270 */
[----:B------:R-:W-:Y:S02]  /*8d220*/  ISETP.GE.AND P5, PT, R2, R93, PT ;  /* 0x0000005d0200720c */ /* 0x000fe40003fa6270 */
[----:B------:R-:W-:Y:S02]  /*8d230*/  PRMT R52, RZ, 0x7610, R52 ;  /* 0x00007610ff347816 */ /* 0x000fe40000000034 */
[----:B------:R-:W-:Y:S02]  /*8d240*/  LOP3.LUT R62, R63, R62, RZ, 0x3c, !PT ;  /* 0x0000003e3f3e7212 */ /* 0x000fe400078e3cff */
[----:B------:R-:W-:Y:S01]  /*8d250*/  PRMT R51, RZ, 0x7610, R51 ;  /* 0x00007610ff337816 */ /* 0x000fe20000000033 */
[----:B----4-:R-:W-:-:S02]  /*8d260*/  IMAD.MOV.U32 R46, RZ, RZ, R67 ;  /* 0x000000ffff2e7224 */ /* 0x010fc400078e0043 */
[----:B---3--:R-:W-:Y:S01]  /*8d270*/  IMAD.MOV.U32 R47, RZ, RZ, R66 ;  /* 0x000000ffff2f7224 */ /* 0x008fe200078e0042 */
[----:B------:R-:W-:Y:S02]  /*8d280*/  LOP3.LUT R63, R63, R62, RZ, 0x3c, !PT ;  /* 0x0000003e3f3f7212 */ /* 0x000fe400078e3cff */
[----:B------:R-:W-:Y:S01]  /*8d290*/  PRMT R54, RZ, 0x7610, R54 ;  /* 0x00007610ff367816 */ /* 0x000fe20000000036 */
[----:B------:R-:W3:Y:S04]  /*8d2a0*/  LDL.LU R64, [R1+0x78] ;  /* 0x0000780001407983 */ /* 0x000ee80000300800 */
[----:B------:R-:W4:Y:S04]  /*8d2b0*/  @!P3 LDG.E.U16 R52, desc[UR6][R62.64] ;  /* 0x000000063e34b981 */ /* 0x000f28000c1e1500 */
[----:B------:R-:W3:Y:S04]  /*8d2c0*/  LDL.LU R71, [R1+0x7c] ;  /* 0x00007c0001477983 */ /* 0x000ee80000300800 */
[----:B------:R-:W3:Y:S04]  /*8d2d0*/  LDL.LU R70, [R1+0x28] ;  /* 0x0000280001467983 */ /* 0x000ee80000300800 */
[----:B------:R-:W3:Y:S04]  /*8d2e0*/  @!P4 LDG.E.U16 R51, desc[UR6][R46.64] ;  /* 0x000000062e33c981 */ /* 0x000ee8000c1e1500 */
[----:B------:R-:W3:Y:S04]  /*8d2f0*/  LDL.LU R53, [R1+0x2c] ;  /* 0x00002c0001357983 */ /* 0x000ee80000300800 */
[----:B------:R-:W3:Y:S04]  /*8d300*/  LDL.LU R48, [R1+0x10] ;  /* 0x0000100001307983 */ /* 0x000ee80000300800 */
[----:B------:R-:W3:Y:S01]  /*8d310*/  LDL.LU R59, [R1+0x14] ;  /* 0x00001400013b7983 */ /* 0x000ee20000300800 */
[----:B--2---:R-:W-:-:S02]  /*8d320*/  IMAD.MOV.U32 R43, RZ, RZ, R76 ;  /* 0x000000ffff2b7224 */ /* 0x004fc400078e004c */
[----:B------:R-:W-:-:S05]  /*8d330*/  IMAD.MOV.U32 R42, RZ, RZ, R77 ;  /* 0x000000ffff2a7224 */ /* 0x000fca00078e004d */
[----:B------:R-:W2:Y:S01]  /*8d340*/  @!P5 LDG.E.U16 R54, desc[UR6][R42.64] ;  /* 0x000000062a36d981 */ /* 0x000ea2000c1e1500 */
[----:B------:R-:W-:Y:S02]  /*8d350*/  PRMT R84, RZ, 0x7610, R84 ;  /* 0x00007610ff547816 */ /* 0x000fe40000000054 */
[----:B------:R-:W-:Y:S02]  /*8d360*/  PRMT R85, RZ, 0x7610, R85 ;  /* 0x00007610ff557816 */ /* 0x000fe40000000055 */
[----:B------:R-:W-:Y:S02]  /*8d370*/  PRMT R36, RZ, 0x7610, R36 ;  /* 0x00007610ff247816 */ /* 0x000fe40000000024 */
[----:B------:R-:W-:Y:S01]  /*8d380*/  ISETP.GE.AND P3, PT, R2, R93, PT ;  /* 0x0000005d0200720c */ /* 0x000fe20003f66270 */
[----:B------:R-:W-:Y:S04]  /*8d390*/  STL.64 [R1+0x4760], R84 ;  /* 0x0047605401007387 */ /* 0x000fe80000100a00 */
[----:B------:R-:W-:Y:S04]  /*8d3a0*/  STL.S16 [R1+0x54], R36 ;  /* 0x0000542401007387 */ /* 0x000fe80000100600 */
[----:B------:R-:W-:Y:S04]  /*8d3b0*/  STL.64 [R1+0x530], R62 ;  /* 0x0005303e01007387 */ /* 0x000fe80000100a00 */
[----:B----4-:R0:W-:Y:S01]  /*8d3c0*/  STL [R1+0x160], R52 ;  /* 0x0001603401007387 */ /* 0x0101e20000100800 */
[----:B------:R-:W-:Y:S01]  /*8d3d0*/  PRMT R56, RZ, 0x7610, R56 ;  /* 0x00007610ff387816 */ /* 0x000fe20000000038 */
[----:B---3--:R-:W-:-:S02]  /*8d3e0*/  IMAD.MOV.U32 R67, RZ, RZ, R70 ;  /* 0x000000ffff437224 */ /* 0x008fc400078e0046 */
[----:B------:R-:W-:Y:S01]  /*8d3f0*/  IMAD.MOV.U32 R70, RZ, RZ, R59 ;  /* 0x000000ffff467224 */ /* 0x000fe200078e003b */
[----:B0-----:R-:W3:Y:S04]  /*8d400*/  LDL.LU R52, [R1+0x48a8] ;  /* 0x0048a80001347983 */ /* 0x001ee80000300800 */
[----:B------:R-:W-:Y:S04]  /*8d410*/  STL.64 [R1+0x470], R42 ;  /* 0x0004702a01007387 */ /* 0x000fe80000100a00 */
[----:B------:R-:W-:Y:S04]  /*8d420*/  STL.64 [R1+0x4d0], R46 ;  /* 0x0004d02e01007387 */ /* 0x000fe80000100a00 */
[----:B------:R0:W-:Y:S01]  /*8d430*/  STL [R1+0x140], R51 ;  /* 0x0001403301007387 */ /* 0x0001e20000100800 */
[----:B------:R-:W-:-:S02]  /*8d440*/  IMAD.MOV.U32 R62, RZ, RZ, R71 ;  /* 0x000000ffff3e7224 */ /* 0x000fc400078e0047 */
[----:B------:R-:W-:Y:S01]  /*8d450*/  IMAD.MOV.U32 R71, RZ, RZ, R48 ;  /* 0x000000ffff477224 */ /* 0x000fe200078e0030 */
[----:B------:R-:W-:-:S04]  /*8d460*/  ISETP.GE.AND P4, PT, R2, R93, PT ;  /* 0x0000005d0200720c */ /* 0x000fc80003f86270 */
[----:B------:R-:W4:Y:S04]  /*8d470*/  @!P3 LDG.E.U16 R56, desc[UR6][R70.64] ;  /* 0x000000064638b981 */ /* 0x000f28000c1e1500 */
[----:B0-----:R-:W3:Y:S01]  /*8d480*/  LDL.LU R51, [R1+0x48a4] ;  /* 0x0048a40001337983 */ /* 0x001ee20000300800 */
[----:B------:R-:W-:Y:S02]  /*8d490*/  ISETP.GE.AND P5, PT, R2, R93, PT ;  /* 0x0000005d0200720c */ /* 0x000fe40003fa6270 */
[----:B------:R-:W-:Y:S01]  /*8d4a0*/  PRMT R60, RZ, 0x7610, R60 ;  /* 0x00007610ff3c7816 */ /* 0x000fe2000000003c */
[----:B------:R-:W-:Y:S01]  /*8d4b0*/  IMAD.MOV.U32 R66, RZ, RZ, R53 ;  /* 0x000000ffff427224 */ /* 0x000fe200078e0035 */
[----:B------:R-:W-:Y:S02]  /*8d4c0*/  PRMT R61, RZ, 0x7610, R61 ;  /* 0x00007610ff3d7816 */ /* 0x000fe4000000003d */
[----:B------:R-:W-:-:S02]  /*8d4d0*/  MOV R63, R64 ;  /* 0x00000040003f7202 */ /* 0x000fc40000000f00 */
[----:B------:R-:W3:Y:S05]  /*8d4e0*/  @!P4 LDG.E.U16 R60, desc[UR6][R66.64] ;  /* 0x00000006423cc981 */ /* 0x000eea000c1e1500 */
[----:B------:R-:W3:Y:S04]  /*8d4f0*/  @!P5 LDG.E.U16 R61, desc[UR6][R62.64] ;  /* 0x000000063e3dd981 */ /* 0x000ee8000c1e1500 */
[----:B--2---:R0:W-:Y:S04]  /*8d500*/  STL [R1+0x120], R54 ;  /* 0x0001203601007387 */ /* 0x0041e80000100800 */
[----:B0-----:R-:W2:Y:S04]  /*8d510*/  LDL.LU R54, [R1+0x48a0] ;  /* 0x0048a00001367983 */ /* 0x001ea80000300800 */
[----:B------:R-:W2:Y:S04]  /*8d520*/  LDL.LU R43, [R1+0x250] ;  /* 0x00025000012b7983 */ /* 0x000ea80000300800 */
[----:B------:R-:W2:Y:S04]  /*8d530*/  LDL.LU R42, [R1+0x298c] ;  /* 0x00298c00012a7983 */ /* 0x000ea80000300800 */
[----:B------:R-:W2:Y:S04]  /*8d540*/  LDL.LU R46, [R1+0xc0] ;  /* 0x0000c000012e7983 */ /* 0x000ea80000300800 */
[----:B------:R-:W2:Y:S04]  /*8d550*/  LDL.LU R55, [R1+0x258] ;  /* 0x0002580001377983 */ /* 0x000ea80000300800 */
[----:B------:R-:W2:Y:S04]  /*8d560*/  LDL.LU R36, [R1+0xb0] ;  /* 0x0000b00001247983 */ /* 0x000ea80000300800 */
[----:B------:R-:W2:Y:S01]  /*8d570*/  LDL.LU R65, [R1+0xb4] ;  /* 0x0000b40001417983 */ /* 0x000ea20000300800 */
[----:B------:R-:W-:-:S02]  /*8d580*/  PRMT R22, RZ, 0x7610, R22 ;  /* 0x00007610ff167816 */ /* 0x000fc40000000016 */
[----:B------:R-:W-:Y:S02]  /*8d590*/  PRMT R23, RZ, 0x7610, R23 ;  /* 0x00007610ff177816 */ /* 0x000fe40000000017 */
[----:B------:R-:W-:Y:S02]  /*8d5a0*/  PRMT R14, RZ, 0x7610, R14 ;  /* 0x00007610ff0e7816 */ /* 0x000fe4000000000e */
[----:B------:R-:W-:Y:S02]  /*8d5b0*/  PRMT R15, RZ, 0x7610, R15 ;  /* 0x00007610ff0f7816 */ /* 0x000fe4000000000f */
[----:B------:R-:W-:Y:S02]  /*8d5c0*/  PRMT R6, RZ, 0x7610, R6 ;  /* 0x00007610ff067816 */ /* 0x000fe40000000006 */
[----:B------:R-:W-:Y:S02]  /*8d5d0*/  PRMT R7, RZ, 0x7610, R7 ;  /* 0x00007610ff077816 */ /* 0x000fe40000000007 */
[----:B------:R-:W-:Y:S01]  /*8d5e0*/  ISETP.GE.AND P3, PT, R2, R93, PT ;  /* 0x0000005d0200720c */ /* 0x000fe20003f66270 */
[----:B------:R-:W-:Y:S04]  /*8d5f0*/  STL.64 [R1+0x4858], R22 ;  /* 0x0048581601007387 */ /* 0x000fe80000100a00 */
[----:B------:R-:W-:Y:S04]  /*8d600*/  STL.64 [R1+0x4850], R14 ;  /* 0x0048500e01007387 */ /* 0x000fe80000100a00 */
[----:B------:R-:W-:Y:S04]  /*8d610*/  STL.64 [R1+0x4838], R6 ;  /* 0x0048380601007387 */ /* 0x000fe80000100a00 */
[----:B------:R-:W-:Y:S01]  /*8d620*/  STL.64 [R1+0x410], R70 ;  /* 0x0004104601007387 */ /* 0x000fe20000100a00 */
[----:B------:R-:W-:-:S03]  /*8d630*/  PRMT R68, RZ, 0x7610, R68 ;  /* 0x00007610ff447816 */ /* 0x000fc60000000044 */
[----:B----4-:R0:W-:Y:S04]  /*8d640*/  STL [R1+0x100], R56 ;  /* 0x0001003801007387 */ /* 0x0101e80000100800 */
[----:B0-----:R-:W4:Y:S04]  /*8d650*/  LDL.LU R56, [R1+0x489c] ;  /* 0x00489c0001387983 */ /* 0x001f280000300800 */
[----:B------:R-:W-:Y:S04]  /*8d660*/  STL.64 [R1+0x350], R62 ;  /* 0x0003503e01007387 */ /* 0x000fe80000100a00 */
[----:B------:R-:W-:Y:S04]  /*8d670*/  STL.64 [R1+0x3b0], R66 ;  /* 0x0003b04201007387 */ /* 0x000fe80000100a00 */
[----:B------:R-:W4:Y:S04]  /*8d680*/  LDL.LU R64, [R1+0x3284] ;  /* 0x0032840001407983 */ /* 0x000f280000300800 */
[----:B------:R-:W4:Y:S04]  /*8d690*/  LDL.LU R71, [R1+0x32f8] ;  /* 0x0032f80001477983 */ /* 0x000f280000300800 */
[----:B------:R-:W4:Y:S04]  /*8d6a0*/  LDL.LU R70, [R1+0x2f7c] ;  /* 0x002f7c0001467983 */ /* 0x000f280000300800 */
[----:B------:R-:W4:Y:S04]  /*8d6b0*/  LDL.LU R53, [R1+0x3080] ;  /* 0x0030800001357983 */ /* 0x000f280000300800 */
[----:B------:R-:W4:Y:S04]  /*8d6c0*/  LDL.LU R48, [R1+0x2cfc] ;  /* 0x002cfc0001307983 */ /* 0x000f280000300800 */
[----:B------:R-:W4:Y:S01]  /*8d6d0*/  LDL.LU R59, [R1+0x2d74] ;  /* 0x002d7400013b7983 */ /* 0x000f220000300800 */
[----:B------:R-:W-:-:S02]  /*8d6e0*/  ISETP.GE.AND P4, PT, R2, R93, PT ;  /* 0x0000005d0200720c */ /* 0x000fc40003f86270 */
[----:B------:R-:W-:Y:S02]  /*8d6f0*/  ISETP.GE.AND P5, PT, R2, R93, PT ;  /* 0x0000005d0200720c */ /* 0x000fe40003fa6270 */
[----:B------:R-:W-:Y:S01]  /*8d700*/  PRMT R44, RZ, 0x7610, R44 ;  /* 0x00007610ff2c7816 */ /* 0x000fe2000000002c */
[----:B---3--:R0:W-:Y:S01]  /*8d710*/  STL [R1+0xe0], R60 ;  /* 0x0000e03c01007387 */ /* 0x0081e20000100800 */
[----:B------:R-:W-:Y:S02]  /*8d720*/  PRMT R69, RZ, 0x7610, R69 ;  /* 0x00007610ff457816 */ /* 0x000fe40000000045 */
[----:B------:R-:W-:Y:S01]  /*8d730*/  PRMT R34, RZ, 0x7610, R34 ;  /* 0x00007610ff227816 */ /* 0x000fe20000000022 */
[----:B0-----:R-:W3:Y:S04]  /*8d740*/  LDL.LU R60, [R1+0x4898] ;  /* 0x00489800013c7983 */ /* 0x001ee80000300800 */
[----:B------:R0:W-:Y:S04]  /*8d750*/  STL [R1+0x90], R61 ;  /* 0x0000903d01007387 */ /* 0x0001e80000100800 */
[----:B0-----:R-:W3:Y:S04]  /*8d760*/  LDL.LU R61, [R1+0x4894] ;  /* 0x00489400013d7983 */ /* 0x001ee80000300800 */
[----:B------:R0:W-:Y:S04]  /*8d770*/  STL.S16 [R1+0x170], R44 ;  /* 0x0001702c01007387 */ /* 0x0001e80000100600 */
[----:B--2---:R1:W2:Y:S01]  /*8d780*/  @!P5 LDG.E.U16 R34, desc[UR6][R42.64] ;  /* 0x000000062a22d981 */ /* 0x0042a2000c1e1500 */
[----:B------:R-:W-:-:S02]  /*8d790*/  IMAD.MOV.U32 R45, RZ, RZ, R46 ;  /* 0x000000ffff2d7224 */ /* 0x000fc400078e002e */
[----:B------:R-:W-:Y:S02]  /*8d7a0*/  IMAD.MOV.U32 R47, RZ, RZ, R36 ;  /* 0x000000ffff2f7224 */ /* 0x000fe400078e0024 */
[----:B------:R-:W-:-:S05]  /*8d7b0*/  IMAD.MOV.U32 R46, RZ, RZ, R65 ;  /* 0x000000ffff2e7224 */ /* 0x000fca00078e0041 */
[----:B------:R-:W2:Y:S01]  /*8d7c0*/  @!P3 LDG.E.U16 R68, desc[UR6][R46.64] ;  /* 0x000000062e44b981 */ /* 0x000ea2000c1e1500 */
[----:B0-----:R-:W-:-:S05]  /*8d7d0*/  IMAD.MOV.U32 R44, RZ, RZ, R55 ;  /* 0x000000ffff2c7224 */ /* 0x001fca00078e0037 */
[----:B------:R-:W3:Y:S01]  /*8d7e0*/  @!P4 LDG.E.U16 R69, desc[UR6][R44.64] ;  /* 0x000000062c45c981 */ /* 0x000ee2000c1e1500 */
[CC--:B------:R-:W-:Y:S02]  /*8d7f0*/  ISETP.GE.AND P3, PT, R2.reuse, R93.reuse, PT ;  /* 0x0000005d0200720c */ /* 0x0c0fe40003f66270 */
[CC--:B------:R-:W-:Y:S01]  /*8d800*/  ISETP.GE.AND P4, PT, R2.reuse, R93.reuse, PT ;  /* 0x0000005d0200720c */ /* 0x0c0fe20003f86270 */
[----:B------:R-:W-:Y:S01]  /*8d810*/  STL.64 [R1+0x2f0], R46 ;  /* 0x0002f02e01007387 */ /* 0x000fe20000100a00 */
[----:B------:R-:W-:Y:S02]  /*8d820*/  PRMT R26, RZ, 0x7610, R26 ;  /* 0x00007610ff1a7816 */ /* 0x000fe4000000001a */
[----:B------:R-:W-:Y:S02]  /*8d830*/  ISETP.GE.AND P5, PT, R2, R93, PT ;  /* 0x0000005d0200720c */ /* 0x000fe40003fa6270 */
[----:B------:R-:W-:Y:S02]  /*8d840*/  PRMT R18, RZ, 0x7610, R18 ;  /* 0x00007610ff127816 */ /* 0x000fe40000000012 */
[----:B------:R-:W-:Y:S01]  /*8d850*/  PRMT R10, RZ, 0x7610, R10 ;  /* 0x00007610ff0a7816 */ /* 0x000fe2000000000a */
[----:B----4-:R-:W-:-:S02]  /*8d860*/  IMAD.MOV.U32 R66, RZ, RZ, R71 ;  /* 0x000000ffff427224 */ /* 0x010fc400078e0047 */
[----:B------:R-:W-:Y:S02]  /*8d870*/  IMAD.MOV.U32 R71, RZ, RZ, R70 ;  /* 0x000000ffff477224 */ /* 0x000fe400078e0046 */
[----:B------:R-:W-:Y:S02]  /*8d880*/  IMAD.MOV.U32 R70, RZ, RZ, R53 ;  /* 0x000000ffff467224 */ /* 0x000fe400078e0035 */
[----:B------:R-:W-:-:S03]  /*8d890*/  IMAD.MOV.U32 R67, RZ, RZ, R64 ;  /* 0x000000ffff437224 */ /* 0x000fc600078e0040 */
[----:B------:R-:W4:Y:S04]  /*8d8a0*/  @!P4 LDG.E.U16 R18, desc[UR6][R70.64] ;  /* 0x000000064612c981 */ /* 0x000f28000c1e1500 */
[----:B------:R-:W4:Y:S01]  /*8d8b0*/  @!P5 LDG.E.U16 R10, desc[UR6][R66.64] ;  /* 0x00000006420ad981 */ /* 0x000f22000c1e1500 */
[----:B------:R-:W-:Y:S02]  /*8d8c0*/  PRMT R78, RZ, 0x7610, R78 ;  /* 0x00007610ff4e7816 */ /* 0x000fe4000000004e */
[----:B------:R-:W-:Y:S02]  /*8d8d0*/  PRMT R79, RZ, 0x7610, R79 ;  /* 0x00007610ff4f7816 */ /* 0x000fe4000000004f */
[----:B------:R-:W-:Y:S02]  /*8d8e0*/  PRMT R75, RZ, 0x7610, R75 ;  /* 0x00007610ff4b7816 */ /* 0x000fe4000000004b */
[----:B------:R-:W-:-:S02]  /*8d8f0*/  PRMT R74, RZ, 0x7610, R74 ;  /* 0x00007610ff4a7816 */ /* 0x000fc4000000004a */
[----:B------:R-:W-:Y:S02]  /*8d900*/  PRMT R28, RZ, 0x7610, R28 ;  /* 0x00007610ff1c7816 */ /* 0x000fe4000000001c */
[----:B------:R-:W-:Y:S02]  /*8d910*/  ISETP.GE.AND P4, PT, R2, R93, PT ;  /* 0x0000005d0200720c */ /* 0x000fe40003f86270 */
[----:B------:R-:W-:Y:S02]  /*8d920*/  PRMT R5, RZ, 0x7610, R5 ;  /* 0x00007610ff057816 */ /* 0x000fe40000000005 */
[----:B------:R-:W-:Y:S02]  /*8d930*/  PRMT R4, RZ, 0x7610, R4 ;  /* 0x00007610ff047816 */ /* 0x000fe40000000004 */
[----:B------:R-:W-:Y:S02]  /*8d940*/  PRMT R72, RZ, 0x7610, R72 ;  /* 0x00007610ff487816 */ /* 0x000fe40000000048 */
[----:B------:R-:W-:Y:S01]  /*8d950*/  PRMT R73, RZ, 0x7610, R73 ;  /* 0x00007610ff497816 */ /* 0x000fe20000000049 */
[----:B--2---:R0:W-:Y:S04]  /*8d960*/  STL [R1+0x60], R68 ;  /* 0x0000604401007387 */ /* 0x0041e80000100800 */
[----:B0-----:R-:W2:Y:S04]  /*8d970*/  LDL.LU R68, [R1+0x4890] ;  /* 0x0048900001447983 */ /* 0x001ea80000300800 */
[----:B------:R1:W-:Y:S02]  /*8d980*/  STL.64 [R1+0x250], R42 ;  /* 0x0002502a01007387 */ /* 0x0003e40000100a00 */
[----:B-1----:R-:W-:-:S02]  /*8d990*/  IMAD.MOV.U32 R42, RZ, RZ, R59 ;  /* 0x000000ffff2a7224 */ /* 0x002fc400078e003b */
[----:B------:R-:W-:-:S05]  /*8d9a0*/  IMAD.MOV.U32 R43, RZ, RZ, R48 ;  /* 0x000000ffff2b7224 */ /* 0x000fca00078e0030 */
[----:B------:R0:W2:Y:S01]  /*8d9b0*/  @!P3 LDG.E.U16 R26, desc[UR6][R42.64] ;  /* 0x000000062a1ab981 */ /* 0x0000a2000c1e1500 */
[----:B------:R-:W-:-:S03]  /*8d9c0*/  ISETP.GE.AND P3, PT, R58, R93, PT ;  /* 0x0000005d3a00720c */ /* 0x000fc60003f66270 */
[----:B------:R-:W-:Y:S04]  /*8d9d0*/  STL.64 [R1+0x2a0], R44 ;  /* 0x0002a02c01007387 */ /* 0x000fe80000100a00 */
[----:B---3--:R1:W-:Y:S04]  /*8d9e0*/  STL [R1+0x40], R69 ;  /* 0x0000404501007387 */ /* 0x0083e80000100800 */
[----:B-1----:R-:W3:Y:S04]  /*8d9f0*/  LDL.LU R69, [R1+0x488c] ;  /* 0x00488c0001457983 */ /* 0x002ee80000300800 */
[----:B------:R-:W-:Y:S04]  /*8da00*/  STL [R1+0x4638], R34 ;  /* 0x0046382201007387 */ /* 0x000fe80000100800 */
[----:B------:R-:W-:Y:S04]  /*8da10*/  STL.64 [R1+0x4770], R78 ;  /* 0x0047704e01007387 */ /* 0x000fe80000100a00 */
[----:B------:R-:W-:Y:S04]  /*8da20*/  STL.64 [R1+0x4778], R74 ;  /* 0x0047784a01007387 */ /* 0x000fe80000100a00 */
[----:B------:R-:W-:Y:S01]  /*8da30*/  STL.S16 [R1+0x200], R28 ;  /* 0x0002001c01007387 */ /* 0x000fe20000100600 */
[----:B------:R-:W-:-:S02]  /*8da40*/  IMAD.MOV.U32 R44, RZ, RZ, R52 ;  /* 0x000000ffff2c7224 */ /* 0x000fc400078e0034 */
[----:B------:R-:W-:Y:S01]  /*8da50*/  IMAD.MOV.U32 R45, RZ, RZ, R50 ;  /* 0x000000ffff2d7224 */ /* 0x000fe200078e0032 */
[----:B------:R-:W-:Y:S04]  /*8da60*/  STL.64 [R1+0x4780], R4 ;  /* 0x0047800401007387 */ /* 0x000fe80000100a00 */
[----:B------:R0:W-:Y:S04]  /*8da70*/  STL.64 [R1+0x30], R42 ;  /* 0x0000302a01007387 */ /* 0x0001e80000100a00 */
[----:B------:R-:W3:Y:S01]  /*8da80*/  @!P3 LDG.E.U16 R72, desc[UR6][R44.64] ;  /* 0x000000062c48b981 */ /* 0x000ee2000c1e1500 */
[----:B0-----:R-:W-:-:S02]  /*8da90*/  IMAD.MOV.U32 R42, RZ, RZ, R51 ;  /* 0x000000ffff2a7224 */ /* 0x001fc400078e0033 */
[----:B------:R-:W-:-:S05]  /*8daa0*/  IMAD.MOV.U32 R43, RZ, RZ, R49 ;  /* 0x000000ffff2b7224 */ /* 0x000fca00078e0031 */
[----:B------:R-:W3:Y:S01]  /*8dab0*/  @!P4 LDG.E.U16 R73, desc[UR6][R42.64] ;  /* 0x000000062a49c981 */ /* 0x000ee2000c1e1500 */
[----:B------:R-:W-:Y:S02]  /*8dac0*/  PRMT R13, RZ, 0x7610, R13 ;  /* 0x00007610ff0d7816 */ /* 0x000fe4000000000d */
[----:B------:R-:W-:Y:S02]  /*8dad0*/  PRMT R12, RZ, 0x7610, R12 ;  /* 0x00007610ff0c7816 */ /* 0x000fe4000000000c */
[----:B------:R-:W-:Y:S02]  /*8dae0*/  PRMT R23, RZ, 0x7610, R23 ;  /* 0x00007610ff177816 */ /* 0x000fe40000000017 */
[----:B------:R-:W-:Y:S02]  /*8daf0*/  PRMT R22, RZ, 0x7610, R22 ;  /* 0x00007610ff167816 */ /* 0x000fe40000000016 */
[----:B------:R-:W-:Y:S02]  /*8db00*/  PRMT R57, RZ, 0x7610, R57 ;  /* 0x00007610ff397816 */ /* 0x000fe40000000039 */
[----:B------:R-:W-:Y:S01]  /*8db10*/  PRMT R20, RZ, 0x7610, R20 ;  /* 0x00007610ff147816 */ /* 0x000fe20000000014 */
[----:B--2---:R0:W-:Y:S04]  /*8db20*/  STL [R1+0x463c], R26 ;  /* 0x00463c1a01007387 */ /* 0x0041e80000100800 */
[----:B----4-:R-:W-:Y:S04]  /*8db30*/  STL [R1+0x4640], R18 ;  /* 0x0046401201007387 */ /* 0x010fe80000100800 */
[----:B------:R-:W-:Y:S04]  /*8db40*/  STL [R1+0x4380], R70 ;  /* 0x0043804601007387 */ /* 0x000fe80000100800 */
[----:B------:R-:W-:Y:S04]  /*8db50*/  STL [R1+0x45b0], R70 ;  /* 0x0045b04601007387 */ /* 0x000fe80000100800 */
        /* <DEDUP_REMOVED lines=8> */
[----:B------:R-:W-:Y:S01]  /*8dbe0*/  STL.64 [R1+0x4840], R12 ;  /* 0x0048400c01007387 */ /* 0x000fe20000100a00 */
[----:B0-----:R-:W-:-:S03]  /*8dbf0*/  PRMT R26, RZ, 0x7610, R26 ;  /* 0x00007610ff1a7816 */ /* 0x001fc6000000001a */
[----:B------:R0:W-:Y:S04]  /*8dc00*/  STL.S16 [R1+0x26e8], R23 ;  /* 0x0026e81701007387 */ /* 0x0001e80000100600 */
[----:B------:R1:W-:Y:S04]  /*8dc10*/  STL.S16 [R1+0x26bc], R22 ;  /* 0x0026bc1601007387 */ /* 0x0003e80000100600 */
[----:B------:R-:W-:Y:S04]  /*8dc20*/  STL.S16 [R1+0x26b8], R26 ;  /* 0x0026b81a01007387 */ /* 0x000fe80000100600 */
[----:B------:R-:W-:Y:S04]  /*8dc30*/  STL [R1+0x47c8], R57 ;  /* 0x0047c83901007387 */ /* 0x000fe80000100800 */
[----:B------:R-:W-:Y:S01]  /*8dc40*/  STL.S16 [R1+0x270c], R20 ;  /* 0x00270c1401007387 */ /* 0x000fe20000100600 */
[----:B0-----:R-:W-:-:S02]  /*8dc50*/  IMAD.MOV.U32 R23, RZ, RZ, R54 ;  /* 0x000000ffff177224 */ /* 0x001fc400078e0036 */
[----:B-1----:R-:W-:-:S05]  /*8dc60*/  IMAD.MOV.U32 R22, RZ, RZ, R56 ;  /* 0x000000ffff167224 */ /* 0x002fca00078e0038 */
[----:B------:R-:W-:Y:S04]  /*8dc70*/  STL.64 [R1+0x648], R22 ;  /* 0x0006481601007387 */ /* 0x000fe80000100a00 */
[----:B------:R-:W-:Y:S04]  /*8dc80*/  STL.64 [R1+0x7d8], R44 ;  /* 0x0007d82c01007387 */ /* 0x000fe80000100a00 */
[----:B---3--:R0:W-:Y:S04]  /*8dc90*/  STL [R1+0x1ec], R72 ;  /* 0x0001ec4801007387 */ /* 0x0081e80000100800 */
[----:B0-----:R-:W2:Y:S04]  /*8dca0*/  LDL.LU R72, [R1+0x4888] ;  /* 0x0048880001487983 */ /* 0x001ea80000300800 */
[----:B------:R-:W-:Y:S04]  /*8dcb0*/  STL.64 [R1+0x7d0], R42 ;  /* 0x0007d02a01007387 */ /* 0x000fe80000100a00 */
[----:B------:R0:W-:Y:S04]  /*8dcc0*/  STL [R1+0x1e8], R73 ;  /* 0x0001e84901007387 */ /* 0x0001e80000100800 */
[----:B0-----:R-:W3:Y:S01]  /*8dcd0*/  LDL.LU R73, [R1+0x4884] ;  /* 0x0048840001497983 */ /* 0x001ee20000300800 */
[----:B------:R-:W-:-:S02]  /*8dce0*/  ISETP.GE.AND P5, PT, R2, R93, PT ;  /* 0x0000005d0200720c */ /* 0x000fc40003fa6270 */
[----:B------:R-:W-:Y:S02]  /*8dcf0*/  PRMT R89, RZ, 0x7610, R89 ;  /* 0x00007610ff597816 */ /* 0x000fe40000000059 */
[CC--:B------:R-:W-:Y:S02]  /*8dd00*/  ISETP.GE.AND P3, PT, R2.reuse, R93.reuse, PT ;  /* 0x0000005d0200720c */ /* 0x0c0fe40003f66270 */
[----:B------:R-:W-:Y:S02]  /*8dd10*/  PRMT R18, RZ, 0x7610, R18 ;  /* 0x00007610ff127816 */ /* 0x000fe40000000012 */
[----:B------:R-:W-:Y:S02]  /*8dd20*/  PRMT R15, RZ, 0x7610, R15 ;  /* 0x00007610ff0f7816 */ /* 0x000fe4000000000f */
[----:B------:R-:W-:Y:S02]  /*8dd30*/  ISETP.GE.AND P4, PT, R2, R93, PT ;  /* 0x0000005d0200720c */ /* 0x000fe40003f86270 */
[----:B------:R-:W-:-:S02]  /*8dd40*/  PRMT R14, RZ, 0x7610, R14 ;  /* 0x00007610ff0e7816 */ /* 0x000fc4000000000e */
[----:B------:R-:W-:Y:S01]  /*8dd50*/  PRMT R13, RZ, 0x7610, R13 ;  /* 0x00007610ff0d7816 */ /* 0x000fe2000000000d */
[----:B------:R-:W-:Y:S01]  /*8dd60*/  STL.S16 [R1+0x2708], R18 ;  /* 0x0027081201007387 */ /* 0x000fe20000100600 */
[----:B------:R-:W-:-:S03]  /*8dd70*/  PRMT R88, RZ, 0x7610, R88 ;  /* 0x00007610ff587816 */ /* 0x000fc60000000058 */
[----:B------:R0:W-:Y:S04]  /*8dd80*/  STL.S16 [R1+0x2704], R15 ;  /* 0x0027040f01007387 */ /* 0x0001e80000100600 */
[----:B------:R1:W4:Y:S01]  /*8dd90*/  @!P5 LDG.E.U16 R89, desc[UR6][R22.64] ;  /* 0x000000061659d981 */ /* 0x000322000c1e1500 */
[----:B------:R-:W-:Y:S02]  /*8dda0*/  ISETP.GE.AND P5, PT, R2, R93, PT ;  /* 0x0000005d0200720c */ /* 0x000fe40003fa6270 */
[----:B------:R-:W-:Y:S01]  /*8ddb0*/  PRMT R12, RZ, 0x7610, R12 ;  /* 0x00007610ff0c7816 */ /* 0x000fe2000000000c */
[----:B------:R0:W-:Y:S04]  /*8ddc0*/  STL.S16 [R1+0x2700], R14 ;  /* 0x0027000e01007387 */ /* 0x0001e80000100600 */
[----:B------:R-:W4:Y:S01]  /*8ddd0*/  LDL.LU R45, [R1+0x38] ;  /* 0x00003800012d7983 */ /* 0x000f220000300800 */
[----:B------:R-:W-:-:S03]  /*8dde0*/  PRMT R80, RZ, 0x7610, R80 ;  /* 0x00007610ff507816 */ /* 0x000fc60000000050 */
[----:B------:R2:W-:Y:S04]  /*8ddf0*/  STL.S16 [R1+0x26fc], R13 ;  /* 0x0026fc0d01007387 */ /* 0x0005e80000100600 */
[----:B------:R-:W4:Y:S01]  /*8de00*/  LDL.LU R44, [R1+0x3c] ;  /* 0x00003c00012c7983 */ /* 0x000f220000300800 */
[----:B-1----:R-:W-:Y:S01]  /*8de10*/  IMAD.MOV.U32 R22, RZ, RZ, R61 ;  /* 0x000000ffff167224 */ /* 0x002fe200078e003d */
[----:B------:R-:W-:Y:S01]  /*8de20*/  MOV R23, R60 ;  /* 0x0000003c00177202 */ /* 0x000fe20000000f00 */
[----:B0-----:R-:W-:Y:S01]  /*8de30*/  IMAD.MOV.U32 R15, RZ, RZ, R68 ;  /* 0x000000ffff0f7224 */ /* 0x001fe200078e0044 */
[----:B------:R-:W-:Y:S01]  /*8de40*/  PRMT R81, RZ, 0x7610, R81 ;  /* 0x00007610ff517816 */ /* 0x000fe20000000051 */
[----:B------:R-:W-:Y:S01]  /*8de50*/  IMAD.MOV.U32 R14, RZ, RZ, R69 ;  /* 0x000000ffff0e7224 */ /* 0x000fe200078e0045 */
[----:B------:R3:W-:Y:S04]  /*8de60*/  STL.S16 [R1+0x26f8], R12 ;  /* 0x0026f80c01007387 */ /* 0x0007e80000100600 */
[----:B------:R-:W4:Y:S04]  /*8de70*/  @!P3 LDG.E.U16 R88, desc[UR6][R22.64] ;  /* 0x000000061658b981 */ /* 0x000f28000c1e1500 */
[----:B------:R-:W4:Y:S04]  /*8de80*/  @!P4 LDG.E.U16 R80, desc[UR6][R14.64] ;  /* 0x000000060e50c981 */ /* 0x000f28000c1e1500 */
[----:B------:R-:W4:Y:S04]  /*8de90*/  LDL.LU R47, [R1+0x20] ;  /* 0x00002000012f7983 */ /* 0x000f280000300800 */
[----:B------:R-:W4:Y:S04]  /*8dea0*/  LDL.LU R46, [R1+0x24] ;  /* 0x00002400012e7983 */ /* 0x000f280000300800 */
[----:B------:R-:W4:Y:S01]  /*8deb0*/  LDL R48, [R1+0x138] ;  /* 0x0001380001307983 */ /* 0x000f220000100800 */
[----:B--2---:R-:W-:-:S02]  /*8dec0*/  IMAD.MOV.U32 R13, RZ, RZ, R72 ;  /* 0x000000ffff0d7224 */ /* 0x004fc400078e0048 */
[----:B---3--:R-:W-:-:S05]  /*8ded0*/  IMAD.MOV.U32 R12, RZ, RZ, R73 ;  /* 0x000000ffff0c7224 */ /* 0x008fca00078e0049 */
[----:B------:R-:W2:Y:S04]  /*8dee0*/  @!P5 LDG.E.U16 R81, desc[UR6][R12.64] ;  /* 0x000000060c51d981 */ /* 0x000ea8000c1e1500 */
[----:B------:R-:W-:Y:S04]  /*8def0*/  STL.64 [R1+0x5e8], R22 ;  /* 0x0005e81601007387 */ /* 0x000fe80000100a00 */
[----:B------:R-:W-:Y:S04]  /*8df00*/  STL.64 [R1+0x520], R12 ;  /* 0x0005200c01007387 */ /* 0x000fe80000100a00 */
[----:B------:R-:W-:Y:S04]  /*8df10*/  STL.64 [R1+0x588], R14 ;  /* 0x0005880e01007387 */ /* 0x000fe80000100a00 */
[----:B------:R-:W3:Y:S04]  /*8df20*/  LDL R55, [R1+0xf8] ;  /* 0x0000f80001377983 */ /* 0x000ee80000100800 */
[----:B------:R-:W3:Y:S04]  /*8df30*/  LDL.LU R43, [R1+0x347c] ;  /* 0x00347c00012b7983 */ /* 0x000ee80000300800 */
[----:B------:R-:W3:Y:S04]  /*8df40*/  LDL.LU R42, [R1+0x3578] ;  /* 0x00357800012a7983 */ /* 0x000ee80000300800 */
[----:B------:R-:W3:Y:S04]  /*8df50*/  LDL.LU R20, [R1+0x3480] ;  /* 0x0034800001147983 */ /* 0x000ee80000300800 */
[----:B------:R-:W3:Y:S04]  /*8df60*/  LDL.LU R53, [R1+0x34fc] ;  /* 0x0034fc0001357983 */ /* 0x000ee80000300800 */
[----:B------:R-:W3:Y:S04]  /*8df70*/  LDL.LU R59, [R1+0x3484] ;  /* 0x00348400013b7983 */ /* 0x000ee80000300800 */
[----:B------:R-:W3:Y:S04]  /*8df80*/  LDL.LU R58, [R1+0x3500] ;  /* 0x00350000013a7983 */ /* 0x000ee80000300800 */
[----:B------:R-:W3:Y:S04]  /*8df90*/  LDL.LU R28, [R1+0x3488] ;  /* 0x00348800011c7983 */ /* 0x000ee80000300800 */
[----:B----4-:R-:W-:Y:S04]  /*8dfa0*/  STL [R1+0x1c4], R89 ;  /* 0x0001c45901007387 */ /* 0x010fe80000100800 */
[----:B------:R-:W4:Y:S04]  /*8dfb0*/  LDL.LU R36, [R1+0x3504] ;  /* 0x0035040001247983 */ /* 0x000f280000300800 */
[----:B------:R-:W4:Y:S04]  /*8dfc0*/  LDL.LU R65, [R1+0x25c] ;  /* 0x00025c0001417983 */ /* 0x000f280000300800 */
[----:B------:R-:W4:Y:S04]  /*8dfd0*/  LDL.LU R64, [R1+0x268] ;  /* 0x0002680001407983 */ /* 0x000f280000300800 */
[----:B------:R0:W-:Y:S04]  /*8dfe0*/  STL [R1+0x1a0], R88 ;  /* 0x0001a05801007387 */ /* 0x0001e80000100800 */
[----:B0-----:R-:W4:Y:S04]  /*8dff0*/  LDL.LU R88, [R1+0xb8] ;  /* 0x0000b80001587983 */ /* 0x001f280000300800 */
[----:B------:R-:W4:Y:S04]  /*8e000*/  LDL.LU R89, [R1+0xbc] ;  /* 0x0000bc0001597983 */ /* 0x000f280000300800 */
[----:B------:R0:W-:Y:S04]  /*8e010*/  STL [R1+0x17c], R80 ;  /* 0x00017c5001007387 */ /* 0x0001e80000100800 */
[----:B0-----:R-:W4:Y:S04]  /*8e020*/  LDL.LU R80, [R1+0x4880] ;  /* 0x0048800001507983 */ /* 0x001f280000300800 */
[----:B--2---:R0:W-:Y:S04]  /*8e030*/  STL [R1+0x158], R81 ;  /* 0x0001585101007387 */ /* 0x0041e80000100800 */
[----:B0-----:R-:W2:Y:S01]  /*8e040*/  LDL.LU R81, [R1+0x487c] ;  /* 0x00487c0001517983 */ /* 0x001ea20000300800 */
[----:B------:R-:W-:-:S02]  /*8e050*/  ISETP.GE.AND P3, PT, R2, R93, PT ;  /* 0x0000005d0200720c */ /* 0x000fc40003f66270 */
[CC--:B------:R-:W-:Y:S02]  /*8e060*/  ISETP.GE.AND P4, PT, R2.reuse, R93.reuse, PT ;  /* 0x0000005d0200720c */ /* 0x0c0fe40003f86270 */
[----:B------:R-:W-:Y:S02]  /*8e070*/  ISETP.GE.AND P5, PT, R2, R93, PT ;  /* 0x0000005d0200720c */ /* 0x000fe40003fa6270 */
[----:B------:R-:W-:Y:S02]  /*8e080*/  PRMT R66, RZ, 0x7610, R66 ;  /* 0x00007610ff427816 */ /* 0x000fe40000000042 */
[----:B------:R-:W-:Y:S02]  /*8e090*/  PRMT R7, RZ, 0x7610, R7 ;  /* 0x00007610ff077816 */ /* 0x000fe40000000007 */
[----:B------:R-:W-:Y:S02]  /*8e0a0*/  PRMT R6, RZ, 0x7610, R6 ;  /* 0x00007610ff067816 */ /* 0x000fe40000000006 */
[----:B------:R-:W-:Y:S01]  /*8e0b0*/  PRMT R91, RZ, 0x7610, R91 ;  /* 0x00007610ff5b7816 */ /* 0x000fe2000000005b */
[----:B------:R-:W-:Y:S01]  /*8e0c0*/  IMAD.MOV.U32 R12, RZ, RZ, R46 ;  /* 0x000000ffff0c7224 */ /* 0x000fe200078e002e */
[----:B------:R-:W-:Y:S04]  /*8e0d0*/  STL.64 [R1+0x4798], R66 ;  /* 0x0047984201007387 */ /* 0x000fe80000100a00 */
[----:B------:R0:W-:Y:S01]  /*8e0e0*/  STL.S16 [R1+0x2720], R7 ;  /* 0x0027200701007387 */ /* 0x0001e20000100600 */
[----:B------:R-:W-:-:S03]  /*8e0f0*/  IMAD.MOV.U32 R13, RZ, RZ, R47 ;  /* 0x000000ffff0d7224 */ /* 0x000fc600078e002f */
[----:B------:R1:W-:Y:S04]  /*8e100*/  STL.S16 [R1+0x271c], R6 ;  /* 0x00271c0601007387 */ /* 0x0003e80000100600 */
[----:B------:R-:W2:Y:S01]  /*8e110*/  @!P4 LDG.E.U16 R91, desc[UR6][R12.64] ;  /* 0x000000060c5bc981 */ /* 0x000ea2000c1e1500 */
[----:B0-----:R-:W-:Y:S02]  /*8e120*/  IMAD.MOV.U32 R7, RZ, RZ, R45 ;  /* 0x000000ffff077224 */ /* 0x001fe400078e002d */
[----:B-1----:R-:W-:-:S05]  /*8e130*/  IMAD.MOV.U32 R6, RZ, RZ, R44 ;  /* 0x000000ffff067224 */ /* 0x002fca00078e002c */
[----:B---3--:R0:W3:Y:S01]  /*8e140*/  @!P5 LDG.E.U16 R55, desc[UR6][R6.64] ;  /* 0x000000060637d981 */ /* 0x0080e2000c1e1500 */
[----:B----4-:R-:W-:Y:S02]  /*8e150*/  IMAD.MOV.U32 R15, RZ, RZ, R80 ;  /* 0x000000ffff0f7224 */ /* 0x010fe400078e0050 */
[----:B--2---:R-:W-:-:S05]  /*8e160*/  IMAD.MOV.U32 R14, RZ, RZ, R81 ;  /* 0x000000ffff0e7224 */ /* 0x004fca00078e0051 */
[----:B------:R-:W2:Y:S01]  /*8e170*/  @!P3 LDG.E.U16 R48, desc[UR6][R14.64] ;  /* 0x000000060e30b981 */ /* 0x000ea2000c1e1500 */
[----:B------:R-:W-:Y:S02]  /*8e180*/  PRMT R10, RZ, 0x7610, R10 ;  /* 0x00007610ff0a7816 */ /* 0x000fe4000000000a */
[----:B------:R-:W-:-:S03]  /*8e190*/  PRMT R5, RZ, 0x7610, R5 ;  /* 0x00007610ff057816 */ /* 0x000fc60000000005 */
[----:B------:R-:W-:Y:S04]  /*8e1a0*/  STL.S16 [R1+0x2718], R10 ;  /* 0x0027180a01007387 */ /* 0x000fe80000100600 */
[----:B------:R1:W-:Y:S04]  /*8e1b0*/  STL.S16 [R1+0x2714], R5 ;  /* 0x0027140501007387 */ /* 0x0003e80000100600 */
[----:B------:R-:W-:Y:S04]  /*8e1c0*/  STL.64 [R1+0x4c0], R14 ;  /* 0x0004c00e01007387 */ /* 0x000fe80000100a00 */
[----:B------:R0:W-:Y:S04]  /*8e1d0*/  STL.64 [R1+0x400], R6 ;  /* 0x0004000601007387 */ /* 0x0001e80000100a00 */
[----:B------:R-:W-:Y:S01]  /*8e1e0*/  STL.64 [R1+0x460], R12 ;  /* 0x0004600c01007387 */ /* 0x000fe20000100a00 */
[----:B------:R-:W-:-:S02]  /*8e1f0*/  IMAD.MOV.U32 R50, RZ, RZ, R42 ;  /* 0x000000ffff327224 */ /* 0x000fc400078e002a */
[----:B------:R-:W-:Y:S01]  /*8e200*/  IMAD.MOV.U32 R51, RZ, RZ, R43 ;  /* 0x000000ffff337224 */ /* 0x000fe200078e002b */
[----:B------:R-:W-:Y:S01]  /*8e210*/  PRMT R4, RZ, 0x7610, R4 ;  /* 0x00007610ff047816 */ /* 0x000fe20000000004 */
[----:B------:R-:W-:Y:S02]  /*8e220*/  IMAD.MOV.U32 R52, RZ, RZ, R53 ;  /* 0x000000ffff347224 */ /* 0x000fe400078e0035 */
[----:B------:R-:W-:Y:S02]  /*8e230*/  IMAD.MOV.U32 R53, RZ, RZ, R20 ;  /* 0x000000ffff357224 */ /* 0x000fe400078e0014 */
[----:B------:R-:W-:Y:S02]  /*8e240*/  IMAD.MOV.U32 R60, RZ, RZ, R36 ;  /* 0x000000ffff3c7224 */ /* 0x000fe400078e0024 */
[----:B------:R-:W-:Y:S02]  /*8e250*/  IMAD.MOV.U32 R61, RZ, RZ, R28 ;  /* 0x000000ffff3d7224 */ /* 0x000fe400078e001c */
[----:B-1----:R-:W-:-:S02]  /*8e260*/  IMAD.MOV.U32 R5, RZ, RZ, R65 ;  /* 0x000000ffff057224 */ /* 0x002fc400078e0041 */
[----:B0-----:R-:W-:Y:S02]  /*8e270*/  IMAD.MOV.U32 R6, RZ, RZ, R89 ;  /* 0x000000ffff067224 */ /* 0x001fe400078e0059 */
[----:B------:R-:W-:Y:S01]  /*8e280*/  IMAD.MOV.U32 R7, RZ, RZ, R88 ;  /* 0x000000ffff077224 */ /* 0x000fe200078e0058 */
[----:B--2---:R0:W-:Y:S04]  /*8e290*/  @!P3 STL [R1+0x138], R48 ;  /* 0x000138300100b387 */ /* 0x0041e80000100800 */
[----:B0-----:R-:W2:Y:S04]  /*8e2a0*/  LDL.LU R48, [R1+0xa8] ;  /* 0x0000a80001307983 */ /* 0x001ea80000300800 */
[----:B------:R0:W-:Y:S04]  /*8e2b0*/  STL [R1+0x118], R91 ;  /* 0x0001185b01007387 */ /* 0x0001e80000100800 */
[----:B0-----:R-:W4:Y:S04]  /*8e2c0*/  LDL.LU R91, [R1+0xac] ;  /* 0x0000ac00015b7983 */ /* 0x001f280000300800 */
[----:B---3--:R-:W-:Y:S04]  /*8e2d0*/  @!P5 STL [R1+0xf8], R55 ;  /* 0x0000f8370100d387 */ /* 0x008fe80000100800 */
[----:B------:R-:W-:Y:S04]  /*8e2e0*/  STL.64 [R1+0x4848], R50 ;  /* 0x0048483201007387 */ /* 0x000fe80000100a00 */
[----:B------:R0:W-:Y:S04]  /*8e2f0*/  STL.S16 [R1+0x2710], R4 ;  /* 0x0027100401007387 */ /* 0x0001e80000100600 */
[----:B------:R-:W-:Y:S04]  /*8e300*/  STL.64 [R1+0x47a8], R52 ;  /* 0x0047a83401007387 */ /* 0x000fe80000100a00 */
[----:B------:R-:W-:Y:S04]  /*8e310*/  STL.64 [R1+0x47b0], R60 ;  /* 0x0047b03c01007387 */ /* 0x000fe80000100a00 */
[----:B------:R-:W3:Y:S04]  /*8e320*/  LDL.LU R88, [R1+0x348c] ;  /* 0x00348c0001587983 */ /* 0x000ee80000300800 */
[----:B------:R-:W3:Y:S01]  /*8e330*/  LDL.LU R89, [R1+0x3508] ;  /* 0x0035080001597983 */ /* 0x000ee20000300800 */
[----:B0-----:R-:W-:-:S05]  /*8e340*/  IMAD.MOV.U32 R4, RZ, RZ, R64 ;  /* 0x000000ffff047224 */ /* 0x001fca00078e0040 */
[----:B------:R0:W-:Y:S04]  /*8e350*/  STL.64 [R1+0x2e0], R4 ;  /* 0x0002e00401007387 */ /* 0x0001e80000100a00 */
        /* <DEDUP_REMOVED lines=9> */
[----:B------:R-:W0:Y:S04]  /*8e3f0*/  LDL.LU R22, [R1+0x30f8] ;  /* 0x0030f80001167983 */ /* 0x000e280000300800 */
[----:B------:R-:W3:Y:S04]  /*8e400*/  LDL.LU R23, [R1+0x3170] ;  /* 0x0031700001177983 */ /* 0x000ee80000300800 */
[----:B------:R-:W1:Y:S04]  /*8e410*/  LDL.LU R84, [R1+0x2e04] ;  /* 0x002e040001547983 */ /* 0x000e680000300800 */
[----:B------:R-:W3:Y:S04]  /*8e420*/  LDL.LU R85, [R1+0x2e80] ;  /* 0x002e800001557983 */ /* 0x000ee80000300800 */
[----:B------:R-:W3:Y:S04]  /*8e430*/  LDL.LU R28, [R1+0x26c] ;  /* 0x00026c00011c7983 */ /* 0x000ee80000300800 */
[----:B------:R-:W3:Y:S01]  /*8e440*/  LDL.LU R36, [R1+0x280] ;  /* 0x0002800001247983 */ /* 0x000ee20000300800 */
[----:B------:R-:W-:-:S02]  /*8e450*/  ISETP.GE.AND P3, PT, R2, R93, PT ;  /* 0x0000005d0200720c */ /* 0x000fc40003f66270 */
[CC--:B------:R-:W-:Y:S02]  /*8e460*/  ISETP.GE.AND P4, PT, R2.reuse, R93.reuse, PT ;  /* 0x0000005d0200720c */ /* 0x0c0fe40003f86270 */
[----:B------:R-:W-:Y:S02]  /*8e470*/  ISETP.GE.AND P5, PT, R2, R93, PT ;  /* 0x0000005d0200720c */ /* 0x000fe40003fa6270 */
[----:B------:R-:W-:Y:S02]  /*8e480*/  PRMT R90, RZ, 0x7610, R90 ;  /* 0x00007610ff5a7816 */ /* 0x000fe4000000005a */
[----:B------:R-:W-:Y:S02]  /*8e490*/  PRMT R87, RZ, 0x7610, R87 ;  /* 0x00007610ff577816 */ /* 0x000fe40000000057 */
[----:B------:R-:W-:Y:S02]  /*8e4a0*/  PRMT R86, RZ, 0x7610, R86 ;  /* 0x00007610ff567816 */ /* 0x000fe40000000056 */
[----:B------:R-:W-:-:S03]  /*8e4b0*/  PRMT R40, RZ, 0x7610, R40 ;  /* 0x00007610ff287816 */ /* 0x000fc60000000028 */
[----:B------:R-:W3:Y:S04]  /*8e4c0*/  @!P4 LDG.E.U16 R87, desc[UR6][R6.64] ;  /* 0x000000060657c981 */ /* 0x000ee8000c1e1500 */
[----:B------:R0:W3:Y:S01]  /*8e4d0*/  @!P5 LDG.E.U16 R86, desc[UR6][R4.64] ;  /* 0x000000060456d981 */ /* 0x0000e2000c1e1500 */
[CC--:B------:R-:W-:Y:S02]  /*8e4e0*/  ISETP.GE.AND P4, PT, R2.reuse, R93.reuse, PT ;  /* 0x0000005d0200720c */ /* 0x0c0fe40003f86270 */
[----:B------:R-:W-:Y:S02]  /*8e4f0*/  ISETP.GE.AND P5, PT, R2, R93, PT ;  /* 0x0000005d0200720c */ /* 0x000fe40003fa6270 */
[----:B------:R-:W-:Y:S02]  /*8e500*/  PRMT R32, RZ, 0x7610, R32 ;  /* 0x00007610ff207816 */ /* 0x000fe40000000020 */
[----:B------:R-:W-:Y:S01]  /*8e510*/  PRMT R24, RZ, 0x7610, R24 ;  /* 0x00007610ff187816 */ /* 0x000fe20000000018 */
[----:B--2---:R-:W-:-:S02]  /*8e520*/  IMAD.MOV.U32 R13, RZ, RZ, R48 ;  /* 0x000000ffff0d7224 */ /* 0x004fc400078e0030 */
[----:B----4-:R-:W-:-:S05]  /*8e530*/  IMAD.MOV.U32 R12, RZ, RZ, R91 ;  /* 0x000000ffff0c7224 */ /* 0x010fca00078e005b */
[----:B------:R2:W4:Y:S01]  /*8e540*/  @!P3 LDG.E.U16 R90, desc[UR6][R12.64] ;  /* 0x000000060c5ab981 */ /* 0x000522000c1e1500 */
[----:B------:R-:W-:-:S03]  /*8e550*/  ISETP.GE.AND P3, PT, R2, R93, PT ;  /* 0x0000005d0200720c */ /* 0x000fc60003f66270 */
        /* <DEDUP_REMOVED lines=9> */
[----:B0-----:R-:W-:-:S02]  /*8e5f0*/  IMAD.MOV.U32 R5, RZ, RZ, R22 ;  /* 0x000000ffff057224 */ /* 0x001fc400078e0016 */
[----:B---3--:R-:W-:Y:S01]  /*8e600*/  IMAD.MOV.U32 R4, RZ, RZ, R23 ;  /* 0x000000ffff047224 */ /* 0x008fe200078e0017 */
[----:B-1----:R-:W-:Y:S01]  /*8e610*/  MOV R7, R84 ;  /* 0x0000005400077202 */ /* 0x002fe20000000f00 */
[----:B------:R-:W-:Y:S02]  /*8e620*/  IMAD.MOV.U32 R6, RZ, RZ, R85 ;  /* 0x000000ffff067224 */ /* 0x000fe400078e0055 */
[----:B--2---:R-:W-:Y:S02]  /*8e630*/  IMAD.MOV.U32 R13, RZ, RZ, R28 ;  /* 0x000000ffff0d7224 */ /* 0x004fe400078e001c */
[----:B------:R-:W-:Y:S01]  /*8e640*/  IMAD.MOV.U32 R12, RZ, RZ, R36 ;  /* 0x000000ffff0c7224 */ /* 0x000fe200078e0024 */
[----:B------:R-:W2:Y:S04]  /*8e650*/  @!P5 LDG.E.U16 R24, desc[UR6][R4.64] ;  /* 0x000000060418d981 */ /* 0x000ea8000c1e1500 */
[----:B------:R-:W3:Y:S04]  /*8e660*/  @!P4 LDG.E.U16 R32, desc[UR6][R6.64] ;  /* 0x000000060620c981 */ /* 0x000ee8000c1e1500 */
[----:B------:R-:W2:Y:S01]  /*8e670*/  @!P3 LDG.E.U16 R40, desc[UR6][R12.64] ;  /* 0x000000060c28b981 */ /* 0x000ea2000c1e1500 */
[----:B------:R-:W-:-:S02]  /*8e680*/  IMAD.MOV.U32 R68, RZ, RZ, R89 ;  /* 0x000000ffff447224 */ /* 0x000fc400078e0059 */
[----:B------:R-:W-:Y:S01]  /*8e690*/  IMAD.MOV.U32 R69, RZ, RZ, R88 ;  /* 0x000000ffff457224 */ /* 0x000fe200078e0058 */
[----:B----4-:R0:W-:Y:S04]  /*8e6a0*/  STL [R1+0xd8], R90 ;  /* 0x0000d85a01007387 */ /* 0x0101e80000100800 */
[----:B0-----:R-:W4:Y:S04]  /*8e6b0*/  LDL.LU R90, [R1+0x3180] ;  /* 0x00318000015a7983 */ /* 0x001f280000300800 */
[----:B------:R-:W4:Y:S04]  /*8e6c0*/  LDL.LU R91, [R1+0x31fc] ;  /* 0x0031fc00015b7983 */ /* 0x000f280000300800 */
[----:B------:R0:W-:Y:S04]  /*8e6d0*/  STL [R1+0x58], R86 ;  /* 0x0000585601007387 */ /* 0x0001e80000100800 */
[----:B0-----:R-:W4:Y:S04]  /*8e6e0*/  LDL.LU R86, [R1+0x3184] ;  /* 0x0031840001567983 */ /* 0x001f280000300800 */
[----:B------:R0:W-:Y:S01]  /*8e6f0*/  STL [R1+0x88], R87 ;  /* 0x0000885701007387 */ /* 0x0001e20000100800 */
[----:B------:R-:W-:-:S02]  /*8e700*/  IMAD.MOV.U32 R72, RZ, RZ, R44 ;  /* 0x000000ffff487224 */ /* 0x000fc400078e002c */
[----:B------:R-:W-:Y:S01]  /*8e710*/  IMAD.MOV.U32 R73, RZ, RZ, R45 ;  /* 0x000000ffff497224 */ /* 0x000fe200078e002d */
[----:B0-----:R-:W4:Y:S04]  /*8e720*/  LDL.LU R87, [R1+0x3200] ;  /* 0x0032000001577983 */ /* 0x001f280000300800 */
[----:B------:R-:W4:Y:S04]  /*8e730*/  LDL.LU R88, [R1+0x2f80] ;  /* 0x002f800001587983 */ /* 0x000f280000300800 */
[----:B------:R-:W4:Y:S04]  /*8e740*/  LDL.LU R89, [R1+0x3084] ;  /* 0x0030840001597983 */ /* 0x000f280000300800 */
[----:B------:R-:W-:Y:S04]  /*8e750*/  STL.64 [R1+0x47d0], R68 ;  /* 0x0047d04401007387 */ /* 0x000fe80000100a00 */
[----:B------:R-:W-:Y:S04]  /*8e760*/  STL.64 [R1+0x47c0], R64 ;  /* 0x0047c04001007387 */ /* 0x000fe80000100a00 */
[----:B------:R-:W-:Y:S04]  /*8e770*/  STL.64 [R1+0x290], R12 ;  /* 0x0002900c01007387 */ /* 0x000fe80000100a00 */
[----:B------:R0:W-:Y:S04]  /*8e780*/  STL.64 [R1+0x20], R4 ;  /* 0x0000200401007387 */ /* 0x0001e80000100a00 */
[----:B------:R-:W-:Y:S04]  /*8e790*/  STL.64 [R1+0xb8], R6 ;  /* 0x0000b80601007387 */ /* 0x000fe80000100a00 */
[----:B------:R-:W0:Y:S04]  /*8e7a0*/  LDL.LU R28, [R1] ;  /* 0x00000000011c7983 */ /* 0x000e280000300800 */
[----:B------:R-:W4:Y:S04]  /*8e7b0*/  LDL.LU R36, [R1+0x4] ;  /* 0x0000040001247983 */ /* 0x000f280000300800 */
[----:B--2---:R-:W-:Y:S04]  /*8e7c0*/  STL [R1+0x4620], R40 ;  /* 0x0046202801007387 */ /* 0x004fe80000100800 */
[----:B---3--:R-:W-:Y:S04]  /*8e7d0*/  STL [R1+0x4624], R32 ;  /* 0x0046242001007387 */ /* 0x008fe80000100800 */
[----:B------:R-:W-:Y:S04]  /*8e7e0*/  STL [R1+0x4628], R24 ;  /* 0x0046281801007387 */ /* 0x000fe80000100800 */
[----:B------:R-:W-:Y:S01]  /*8e7f0*/  STL.64 [R1+0x47d8], R72 ;  /* 0x0047d84801007387 */ /* 0x000fe20000100a00 */
[----:B------:R-:W-:-:S03]  /*8e800*/  IMAD.MOV.U32 R49, RZ, RZ, R20 ;  /* 0x000000ffff317224 */ /* 0x000fc600078e0014 */
[----:B------:R-:W2:Y:S01]  /*8e810*/  LDL R20, [R1+0x1e0] ;  /* 0x0001e00001147983 */ /* 0x000ea20000100800 */
[CC--:B------:R-:W-:Y:S02]  /*8e820*/  ISETP.GE.AND P3, PT, R2.reuse, R93.reuse, PT ;  /* 0x0000005d0200720c */ /* 0x0c0fe40003f66270 */
[CC--:B------:R-:W-:Y:S02]  /*8e830*/  ISETP.GE.AND P4, PT, R2.reuse, R93.reuse, PT ;  /* 0x0000005d0200720c */ /* 0x0c0fe40003f86270 */
[----:B------:R-:W-:Y:S02]  /*8e840*/  PRMT R16, RZ, 0x7610, R16 ;  /* 0x00007610ff107816 */ /* 0x000fe40000000010 */
[----:B------:R-:W-:Y:S02]  /*8e850*/  ISETP.GE.AND P5, PT, R2, R93, PT ;  /* 0x0000005d0200720c */ /* 0x000fe40003fa6270 */
[----:B------:R-:W-:-:S05]  /*8e860*/  PRMT R8, RZ, 0x7610, R8 ;  /* 0x00007610ff087816 */ /* 0x000fca0000000008 */
[----:B------:R-:W3:Y:S04]  /*8e870*/  @!P3 LDG.E.U16 R16, desc[UR6][R62.64] ;  /* 0x000000063e10b981 */ /* 0x000ee8000c1e1500 */
[----:B------:R-:W3:Y:S01]  /*8e880*/  @!P4 LDG.E.U16 R8, desc[UR6][R58.64] ;  /* 0x000000063a08c981 */ /* 0x000ee2000c1e1500 */
[----:B------:R-:W-:Y:S02]  /*8e890*/  IMAD.MOV.U32 R54, RZ, RZ, R55 ;  /* 0x000000ffff367224 */ /* 0x000fe400078e0037 */
[----:B------:R-:W-:Y:S02]  /*8e8a0*/  IMAD.MOV.U32 R55, RZ, RZ, R15 ;  /* 0x000000ffff377224 */ /* 0x000fe400078e000f */
[----:B0-----:R-:W-:Y:S02]  /*8e8b0*/  IMAD.MOV.U32 R5, RZ, RZ, R28 ;  /* 0x000000ffff057224 */ /* 0x001fe400078e001c */
[----:B----4-:R-:W-:-:S05]  /*8e8c0*/  IMAD.MOV.U32 R4, RZ, RZ, R36 ;  /* 0x000000ffff047224 */ /* 0x010fca00078e0024 */
[----:B--2---:R-:W2:Y:S01]  /*8e8d0*/  @!P5 LDG.E.U16 R20, desc[UR6][R4.64] ;  /* 0x000000060414d981 */ /* 0x004ea2000c1e1500 */
[----:B------:R-:W-:Y:S02]  /*8e8e0*/  IMAD.MOV.U32 R14, RZ, RZ, R42 ;  /* 0x000000ffff0e7224 */ /* 0x000fe400078e002a */
[----:B------:R-:W-:Y:S02]  /*8e8f0*/  IMAD.MOV.U32 R15, RZ, RZ, R43 ;  /* 0x000000ffff0f7224 */ /* 0x000fe400078e002b */
[----:B------:R-:W-:Y:S02]  /*8e900*/  IMAD.MOV.U32 R53, RZ, RZ, R90 ;  /* 0x000000ffff357224 */ /* 0x000fe400078e005a */
[----:B------:R-:W-:Y:S01]  /*8e910*/  IMAD.MOV.U32 R52, RZ, RZ, R91 ;  /* 0x000000ffff347224 */ /* 0x000fe200078e005b */
[----:B------:R-:W4:Y:S04]  /*8e920*/  LDL.LU R90, [R1+0x2f84] ;  /* 0x002f8400015a7983 */ /* 0x000f280000300800 */
[----:B------:R-:W4:Y:S01]  /*8e930*/  LDL.LU R91, [R1+0x2ffc] ;  /* 0x002ffc00015b7983 */ /* 0x000f220000300800 */
[----:B------:R-:W-:-:S03]  /*8e940*/  IMAD.MOV.U32 R61, RZ, RZ, R86 ;  /* 0x000000ffff3d7224 */ /* 0x000fc600078e0056 */
[----:B------:R-:W-:Y:S01]  /*8e950*/  STL.64 [R1+0x10], R14 ;  /* 0x0000100e01007387 */ /* 0x000fe20000100a00 */
[----:B------:R-:W-:-:S03]  /*8e960*/  IMAD.MOV.U32 R60, RZ, RZ, R87 ;  /* 0x000000ffff3c7224 */ /* 0x000fc600078e0057 */
        /* <DEDUP_REMOVED lines=12> */
[----:B------:R-:W4:Y:S04]  /*8ea30*/  LDL.LU R28, [R1+0x2ff0] ;  /* 0x002ff000011c7983 */ /* 0x000f280000300800 */
[----:B------:R-:W4:Y:S04]  /*8ea40*/  LDL.LU R36, [R1+0x3008] ;  /* 0x0030080001247983 */ /* 0x000f280000300800 */
[----:B------:R0:W-:Y:S04]  /*8ea50*/  STL.64 [R1+0x7c0], R4 ;  /* 0x0007c00401007387 */ /* 0x0001e80000100a00 */
[----:B---3--:R-:W-:Y:S04]  /*8ea60*/  STL [R1+0x462c], R16 ;  /* 0x00462c1001007387 */ /* 0x008fe80000100800 */
        /* <DEDUP_REMOVED lines=9> */
[----:B--2---:R1:W-:Y:S04]  /*8eb00*/  @!P5 STL [R1+0x1e0], R20 ;  /* 0x0001e0140100d387 */ /* 0x0043e80000100800 */
[----:B------:R-:W2:Y:S04]  /*8eb10*/  LDL.LU R71, [R1+0x284] ;  /* 0x0002840001477983 */ /* 0x000ea80000300800 */
[----:B------:R-:W3:Y:S04]  /*8eb20*/  LDL.LU R18, [R1+0x2e84] ;  /* 0x002e840001127983 */ /* 0x000ee80000300800 */
[----:B0-----:R-:W2:Y:S04]  /*8eb30*/  LDL.LU R4, [R1+0x98] ;  /* 0x0000980001047983 */ /* 0x001ea80000300800 */
[----:B------:R-:W2:Y:S04]  /*8eb40*/  LDL.LU R5, [R1+0x9c] ;  /* 0x00009c0001057983 */ /* 0x000ea80000300800 */
[----:B------:R-:W3:Y:S04]  /*8eb50*/  LDL.LU R26, [R1+0x18] ;  /* 0x00001800011a7983 */ /* 0x000ee80000300800 */
[----:B------:R-:W3:Y:S04]  /*8eb60*/  LDL.LU R74, [R1+0x1c] ;  /* 0x00001c00014a7983 */ /* 0x000ee80000300800 */
[----:B------:R-:W3:Y:S04]  /*8eb70*/  LDL.LU R75, [R1+0x8] ;  /* 0x00000800014b7983 */ /* 0x000ee80000300800 */
[----:B------:R-:W3:Y:S04]  /*8eb80*/  LDL.LU R78, [R1+0xc] ;  /* 0x00000c00014e7983 */ /* 0x000ee80000300800 */
[----:B------:R-:W3:Y:S04]  /*8eb90*/  LDL R79, [R1+0x1bc] ;  /* 0x0001bc00014f7983 */ /* 0x000ee80000100800 */
[----:B------:R-:W3:Y:S01]  /*8eba0*/  LDL.LU R45, [R1+0x288] ;  /* 0x00028800012d7983 */ /* 0x000ee20000300800 */
[----:B----4-:R-:W-:-:S03]  /*8ebb0*/  IMAD.MOV.U32 R43, RZ, RZ, R90 ;  /* 0x000000ffff2b7224 */ /* 0x010fc600078e005a */
[----:B------:R-:W4:Y:S01]  /*8ebc0*/  LDL.LU R44, [R1+0x2e0c] ;  /* 0x002e0c00012c7983 */ /* 0x000f220000300800 */
[----:B------:R-:W-:-:S03]  /*8ebd0*/  IMAD.MOV.U32 R42, RZ, RZ, R91 ;  /* 0x000000ffff2a7224 */ /* 0x000fc600078e005b */
        /* <DEDUP_REMOVED lines=8> */
[----:B------:R-:W4:Y:S04]  /*8ec60*/  LDL.LU R7, [R1+0x2d0] ;  /* 0x0002d00001077983 */ /* 0x000f280000300800 */
[----:B------:R-:W4:Y:S01]  /*8ec70*/  LDL.LU R84, [R1+0x2d00] ;  /* 0x002d000001547983 */ /* 0x000f220000300800 */
[----:B------:R-:W-:Y:S01]  /*8ec80*/  IMAD.MOV.U32 R81, RZ, RZ, R47 ;  /* 0x000000ffff517224 */ /* 0x000fe200078e002f */
[----:B------:R-:W-:-:S02]  /*8ec90*/  ISETP.GE.AND P3, PT, R2, R93, PT ;  /* 0x0000005d0200720c */ /* 0x000fc40003f66270 */
[----:B------:R-:W4:Y:S01]  /*8eca0*/  LDL.LU R85, [R1+0x2e8] ;  /* 0x0002e80001557983 */ /* 0x000f220000300800 */
[----:B------:R-:W-:Y:S01]  /*8ecb0*/  IMAD.MOV.U32 R80, RZ, RZ, R46 ;  /* 0x000000ffff507224 */ /* 0x000fe200078e002e */
[CC--:B------:R-:W-:Y:S02]  /*8ecc0*/  ISETP.GE.AND P4, PT, R2.reuse, R93.reuse, PT ;  /* 0x0000005d0200720c */ /* 0x0c0fe40003f86270 */
[----:B------:R-:W4:Y:S04]  /*8ecd0*/  LDL.LU R47, [R1+0x2ec] ;  /* 0x0002ec00012f7983 */ /* 0x000f280000300800 */
[----:B------:R-:W4:Y:S01]  /*8ece0*/  LDL.LU R46, [R1+0x2d8] ;  /* 0x0002d800012e7983 */ /* 0x000f220000300800 */
[----:B------:R-:W-:Y:S01]  /*8ecf0*/  ISETP.GE.AND P5, PT, R2, R93, PT ;  /* 0x0000005d0200720c */ /* 0x000fe20003fa6270 */
[----:B------:R-:W-:-:S02]  /*8ed00*/  IMAD.MOV.U32 R53, RZ, RZ, R28 ;  /* 0x000000ffff357224 */ /* 0x000fc400078e001c */
[----:B-1----:R-:W4:Y:S01]  /*8ed10*/  LDL.LU R20, [R1+0x2dc] ;  /* 0x0002dc0001147983 */ /* 0x002f220000300800 */
[----:B------:R-:W-:-:S03]  /*8ed20*/  IMAD.MOV.U32 R52, RZ, RZ, R36 ;  /* 0x000000ffff347224 */ /* 0x000fc600078e0024 */
[----:B------:R-:W4:Y:S04]  /*8ed30*/  LDL.LU R28, [R1+0x2c0] ;  /* 0x0002c000011c7983 */ /* 0x000f280000300800 */
[----:B------:R-:W4:Y:S04]  /*8ed40*/  LDL.LU R36, [R1+0x2c4] ;  /* 0x0002c40001247983 */ /* 0x000f280000300800 */
[----:B------:R-:W-:Y:S04]  /*8ed50*/  STL.64 [R1+0xb0], R42 ;  /* 0x0000b02a01007387 */ /* 0x000fe80000100a00 */
[----:B------:R0:W-:Y:S01]  /*8ed60*/  STL.64 [R1+0x47f0], R42 ;  /* 0x0047f02a01007387 */ /* 0x0001e20000100a00 */
[----:B------:R-:W-:-:S02]  /*8ed70*/  PRMT R9, RZ, 0x7610, R9 ;  /* 0x00007610ff097816 */ /* 0x000fc40000000009 */
[----:B------:R-:W-:Y:S02]  /*8ed80*/  PRMT R17, RZ, 0x7610, R17 ;  /* 0x00007610ff117816 */ /* 0x000fe40000000011 */
[----:B--2---:R-:W-:Y:S01]  /*8ed90*/  LOP3.LUT R5, R5, R4, RZ, 0x3c, !PT ;  /* 0x0000000405057212 */ /* 0x004fe200078e3cff */
[----:B---3--:R-:W-:Y:S01]  /*8eda0*/  IMAD.MOV.U32 R13, RZ, RZ, R26 ;  /* 0x000000ffff0d7224 */ /* 0x008fe200078e001a */
[----:B------:R-:W-:Y:S01]  /*8edb0*/  MOV R12, R74 ;  /* 0x0000004a000c7202 */ /* 0x000fe20000000f00 */
[----:B0-----:R-:W-:Y:S01]  /*8edc0*/  IMAD.MOV.U32 R43, RZ, RZ, R75 ;  /* 0x000000ffff2b7224 */ /* 0x001fe200078e004b */
[C---:B------:R-:W-:Y:S01]  /*8edd0*/  LOP3.LUT R4, R5.reuse, R4, RZ, 0x3c, !PT ;  /* 0x0000000405047212 */ /* 0x040fe200078e3cff */
[----:B------:R-:W-:Y:S02]  /*8ede0*/  IMAD.MOV.U32 R42, RZ, RZ, R78 ;  /* 0x000000ffff2a7224 */ /* 0x000fe400078e004e */
[----:B------:R-:W2:Y:S01]  /*8edf0*/  @!P4 LDG.E.U16 R9, desc[UR6][R12.64] ;  /* 0x000000060c09c981 */ /* 0x000ea2000c1e1500 */
[----:B------:R-:W-:-:S03]  /*8ee00*/  LOP3.LUT R5, R5, R4, RZ, 0x3c, !PT ;  /* 0x0000000405057212 */ /* 0x000fc600078e3cff */
[----:B------:R4:W3:Y:S04]  /*8ee10*/  @!P3 LDG.E.U16 R79, desc[UR6][R42.64] ;  /* 0x000000062a4fb981 */ /* 0x0008e8000c1e1500 */
[----:B------:R-:W2:Y:S01]  /*8ee20*/  @!P5 LDG.E.U16 R17, desc[UR6][R4.64] ;  /* 0x000000060411d981 */ /* 0x000ea2000c1e1500 */
[----:B------:R-:W-:-:S04]  /*8ee30*/  LOP3.LUT R87, R87, R86, RZ, 0x3c, !PT ;  /* 0x0000005657577212 */ /* 0x000fc800078e3cff */
[----:B------:R-:W-:-:S04]  /*8ee40*/  LOP3.LUT R86, R87, R86, RZ, 0x3c, !PT ;  /* 0x0000005657567212 */ /* 0x000fc800078e3cff */
[----:B------:R-:W-:Y:S01]  /*8ee50*/  LOP3.LUT R87, R87, R86, RZ, 0x3c, !PT ;  /* 0x0000005657577212 */ /* 0x000fe200078e3cff */
[----:B------:R-:W-:Y:S02]  /*8ee60*/  IMAD.MOV.U32 R48, RZ, RZ, R18 ;  /* 0x000000ffff307224 */ /* 0x000fe400078e0012 */
[----:B------:R-:W-:Y:S02]  /*8ee70*/  IMAD.MOV.U32 R49, RZ, RZ, R71 ;  /* 0x000000ffff317224 */ /* 0x000fe400078e0047 */
        /* <DEDUP_REMOVED lines=9> */
[----:B------:R-:W-:-:S02]  /*8ef10*/  ISETP.GE.AND P4, PT, R2, R93, PT ;  /* 0x0000005d0200720c */ /* 0x000fc40003f86270 */
[----:B------:R-:W-:Y:S02]  /*8ef20*/  PRMT R82, RZ, 0x7610, R82 ;  /* 0x00007610ff527816 */ /* 0x000fe40000000052 */
[----:B------:R-:W-:Y:S01]  /*8ef30*/  PRMT R83, RZ, 0x7610, R83 ;  /* 0x00007610ff537816 */ /* 0x000fe20000000053 */
[----:B----4-:R-:W-:Y:S02]  /*8ef40*/  IMAD.MOV.U32 R43, RZ, RZ, R88 ;  /* 0x000000ffff2b7224 */ /* 0x010fe400078e0058 */
[----:B------:R-:W-:Y:S02]  /*8ef50*/  IMAD.MOV.U32 R42, RZ, RZ, R89 ;  /* 0x000000ffff2a7224 */ /* 0x000fe400078e0059 */
[----:B------:R-:W-:Y:S02]  /*8ef60*/  IMAD.MOV.U32 R12, RZ, RZ, R20 ;  /* 0x000000ffff0c7224 */ /* 0x000fe400078e0014 */
[----:B------:R-:W-:-:S05]  /*8ef70*/  IMAD.MOV.U32 R13, RZ, RZ, R46 ;  /* 0x000000ffff0d7224 */ /* 0x000fca00078e002e */
[----:B------:R-:W4:Y:S04]  /*8ef80*/  @!P4 LDG.E.U16 R82, desc[UR6][R12.64] ;  /* 0x000000060c52c981 */ /* 0x000f28000c1e1500 */
[----:B---3--:R-:W-:Y:S01]  /*8ef90*/  @!P3 STL [R1+0x1bc], R79 ;  /* 0x0001bc4f0100b387 */ /* 0x008fe20000100800 */
[----:B------:R-:W-:-:S03]  /*8efa0*/  ISETP.GE.AND P3, PT, R2, R93, PT ;  /* 0x0000005d0200720c */ /* 0x000fc60003f66270 */
[----:B--2---:R0:W-:Y:S04]  /*8efb0*/  STL [R1+0x198], R9 ;  /* 0x0001980901007387 */ /* 0x0041e80000100800 */
[----:B0-----:R-:W2:Y:S04]  /*8efc0*/  LDL.LU R9, [R1+0x4878] ;  /* 0x0048780001097983 */ /* 0x001ea80000300800 */
[----:B------:R0:W-:Y:S04]  /*8efd0*/  STL [R1+0x174], R17 ;  /* 0x0001741101007387 */ /* 0x0001e80000100800 */
[----:B0-----:R-:W3:Y:S04]  /*8efe0*/  LDL.LU R17, [R1+0x4874] ;  /* 0x0048740001117983 */ /* 0x001ee80000300800 */
[----:B------:R-:W2:Y:S04]  /*8eff0*/  LDL.LU R88, [R1+0x2c70] ;  /* 0x002c700001587983 */ /* 0x000ea80000300800 */
[----:B------:R-:W2:Y:S04]  /*8f000*/  LDL.LU R89, [R1+0x2c80] ;  /* 0x002c800001597983 */ /* 0x000ea80000300800 */
[----:B------:R-:W-:Y:S04]  /*8f010*/  STL.64 [R1+0x288], R44 ;  /* 0x0002882c01007387 */ /* 0x000fe80000100a00 */
[----:B------:R0:W-:Y:S02]  /*8f020*/  STL.64 [R1+0x4808], R44 ;  /* 0x0048082c01007387 */ /* 0x0001e40000100a00 */
[----:B0-----:R-:W-:-:S02]  /*8f030*/  IMAD.MOV.U32 R44, RZ, RZ, R36 ;  /* 0x000000ffff2c7224 */ /* 0x001fc400078e0024 */
[----:B------:R-:W-:-:S05]  /*8f040*/  IMAD.MOV.U32 R45, RZ, RZ, R28 ;  /* 0x000000ffff2d7224 */ /* 0x000fca00078e001c */
[----:B------:R-:W2:Y:S01]  /*8f050*/  @!P3 LDG.E.U16 R83, desc[UR6][R44.64] ;  /* 0x000000062c53b981 */ /* 0x000ea2000c1e1500 */
[-C--:B------:R-:W-:Y:S02]  /*8f060*/  LOP3.LUT R91, R91, R90.reuse, RZ, 0x3c, !PT ;  /* 0x0000005a5b5b7212 */ /* 0x080fe400078e3cff */
[----:B------:R-:W-:Y:S02]  /*8f070*/  ISETP.GE.AND P5, PT, R2, R93, PT ;  /* 0x0000005d0200720c */ /* 0x000fe40003fa6270 */
[----:B------:R-:W-:Y:S01]  /*8f080*/  LOP3.LUT R90, R91, R90, RZ, 0x3c, !PT ;  /* 0x0000005a5b5a7212 */ /* 0x000fe200078e3cff */
[----:B------:R-:W-:-:S03]  /*8f090*/  IMAD.MOV.U32 R70, RZ, RZ, R6 ;  /* 0x000000ffff467224 */ /* 0x000fc600078e0006 */
[----:B------:R-:W-:Y:S01]  /*8f0a0*/  LOP3.LUT R91, R91, R90, RZ, 0x3c, !PT ;  /* 0x0000005a5b5b7212 */ /* 0x000fe200078e3cff */
[----:B------:R-:W-:Y:S02]  /*8f0b0*/  IMAD.MOV.U32 R71, RZ, RZ, R34 ;  /* 0x000000ffff477224 */ /* 0x000fe400078e0022 */
[----:B------:R-:W-:Y:S01]  /*8f0c0*/  IMAD.MOV.U32 R6, RZ, RZ, R84 ;  /* 0x000000ffff067224 */ /* 0x000fe200078e0054 */
[----:B------:R-:W-:Y:S01]  /*8f0d0*/  PRMT R11, RZ, 0x7610, R11 ;  /* 0x00007610ff0b7816 */ /* 0x000fe2000000000b */
[----:B------:R-:W-:Y:S01]  /*8f0e0*/  IMAD.MOV.U32 R4, RZ, RZ, R47 ;  /* 0x000000ffff047224 */ /* 0x000fe200078e002f */
[----:B------:R-:W-:Y:S04]  /*8f0f0*/  STL.64 [R1+0x298], R90 ;  /* 0x0002985a01007387 */ /* 0x000fe80000100a00 */
[----:B------:R-:W-:Y:S01]  /*8f100*/  STL.64 [R1+0x2b8], R42 ;  /* 0x0002b82a01007387 */ /* 0x000fe20000100a00 */
[----:B------:R-:W-:-:S03]  /*8f110*/  IMAD.MOV.U32 R5, RZ, RZ, R85 ;  /* 0x000000ffff057224 */ /* 0x000fc600078e0055 */
[----:B------:R-:W-:Y:S04]  /*8f120*/  STL.64 [R1+0x4810], R90 ;  /* 0x0048105a01007387 */ /* 0x000fe80000100a00 */
[----:B------:R-:W-:Y:S04]  /*8f130*/  STL.64 [R1+0x2a8], R70 ;  /* 0x0002a84601007387 */ /* 0x000fe80000100a00 */
[----:B------:R-:W-:Y:S04]  /*8f140*/  STL.64 [R1+0x4820], R70 ;  /* 0x0048204601007387 */ /* 0x000fe80000100a00 */
[----:B------:R-:W-:Y:S04]  /*8f150*/  STL.64 [R1+0x2d0], R6 ;  /* 0x0002d00601007387 */ /* 0x000fe80000100a00 */
[----:B------:R-:W-:Y:S04]  /*8f160*/  STL.64 [R1+0x450], R4 ;  /* 0x0004500401007387 */ /* 0x000fe80000100a00 */
[----:B------:R-:W-:Y:S04]  /*8f170*/  STL.64 [R1+0x4b0], R12 ;  /* 0x0004b00c01007387 */ /* 0x000fe80000100a00 */
[----:B------:R-:W3:Y:S04]  /*8f180*/  @!P5 LDG.E.U16 R11, desc[UR6][R4.64] ;  /* 0x00000006040bd981 */ /* 0x000ee8000c1e1500 */
[----:B------:R-:W-:Y:S04]  /*8f190*/  STL.64 [R1+0x510], R44 ;  /* 0x0005102c01007387 */ /* 0x000fe80000100a00 */
[----:B------:R-:W3:Y:S04]  /*8f1a0*/  LDL.LU R78, [R1+0x2c74] ;  /* 0x002c7400014e7983 */ /* 0x000ee80000300800 */
[----:B------:R-:W3:Y:S04]  /*8f1b0*/  LDL.LU R79, [R1+0x2c84] ;  /* 0x002c8400014f7983 */ /* 0x000ee80000300800 */
[----:B------:R-:W3:Y:S04]  /*8f1c0*/  LDL.LU R57, [R1+0x2f8] ;  /* 0x0002f80001397983 */ /* 0x000ee80000300800 */
[----:B------:R-:W3:Y:S04]  /*8f1d0*/  LDL.LU R56, [R1+0x2c88] ;  /* 0x002c880001387983 */ /* 0x000ee80000300800 */
[----:B------:R-:W3:Y:S04]  /*8f1e0*/  LDL.LU R40, [R1+0x308] ;  /* 0x0003080001287983 */ /* 0x000ee80000300800 */
[----:B------:R-:W3:Y:S04]  /*8f1f0*/  LDL.LU R64, [R1+0x2c8c] ;  /* 0x002c8c0001407983 */ /* 0x000ee80000300800 */
[----:B----4-:R0:W-:Y:S04]  /*8f200*/  STL [R1+0x130], R82 ;  /* 0x0001305201007387 */ /* 0x0101e80000100800 */
[----:B0-----:R-:W4:Y:S04]  /*8f210*/  LDL.LU R82, [R1+0x320] ;  /* 0x0003200001527983 */ /* 0x001f280000300800 */
[----:B--2---:R0:W-:Y:S04]  /*8f220*/  STL [R1+0x150], R83 ;  /* 0x0001505301007387 */ /* 0x0041e80000100800 */
[----:B0-----:R-:W4:Y:S04]  /*8f230*/  LDL.LU R83, [R1+0x2c00] ;  /* 0x002c000001537983 */ /* 0x001f280000300800 */
[----:B------:R-:W2:Y:S04]  /*8f240*/  LDL.LU R65, [R1+0x330] ;  /* 0x0003300001417983 */ /* 0x000ea80000300800 */
[----:B------:R-:W2:Y:S04]  /*8f250*/  LDL.LU R68, [R1+0x2bfc] ;  /* 0x002bfc0001447983 */ /* 0x000ea80000300800 */
[----:B------:R-:W2:Y:S04]  /*8f260*/  LDL.LU R50, [R1+0x348] ;  /* 0x0003480001327983 */ /* 0x000ea80000300800 */
[----:B------:R-:W2:Y:S04]  /*8f270*/  LDL.LU R51, [R1+0x34c] ;  /* 0x00034c0001337983 */ /* 0x000ea80000300800 */
[----:B------:R-:W4:Y:S04]  /*8f280*/  LDL.LU R69, [R1+0x338] ;  /* 0x0003380001457983 */ /* 0x000f280000300800 */
[----:B------:R-:W4:Y:S01]  /*8f290*/  LDL.LU R12, [R1+0x33c] ;  /* 0x00033c00010c7983 */ /* 0x000f220000300800 */
[----:B------:R-:W-:-:S02]  /*8f2a0*/  IMAD.MOV.U32 R47, RZ, RZ, R88 ;  /* 0x000000ffff2f7224 */ /* 0x000fc400078e0058 */
[----:B------:R-:W-:Y:S01]  /*8f2b0*/  IMAD.MOV.U32 R46, RZ, RZ, R89 ;  /* 0x000000ffff2e7224 */ /* 0x000fe200078e0059 */
[----:B---3--:R0:W-:Y:S04]  /*8f2c0*/  STL [R1+0x110], R11 ;  /* 0x0001100b01007387 */ /* 0x0081e80000100800 */
        /* <DEDUP_REMOVED lines=12> */
[----:B------:R-:W-:-:S03]  /*8f390*/  ISETP.GE.AND P3, PT, R2, R93, PT ;  /* 0x0000005d0200720c */ /* 0x000fc60003f66270 */
[----:B------:R-:W3:Y:S04]  /*8f3a0*/  LDL.LU R5, [R1+0x2a04] ;  /* 0x002a040001057983 */ /* 0x000ee80000300800 */
[----:B------:R-:W3:Y:S01]  /*8f3b0*/  LDL.LU R34, [R1+0x3b8] ;  /* 0x0003b80001227983 */ /* 0x000ee20000300800 */
[----:B------:R-:W-:-:S03]  /*8f3c0*/  ISETP.GE.AND P4, PT, R2, R93, PT ;  /* 0x0000005d0200720c */ /* 0x000fc60003f86270 */
[----:B------:R-:W3:Y:S04]  /*8f3d0*/  LDL.LU R20, [R1+0x2a08] ;  /* 0x002a080001147983 */ /* 0x000ee80000300800 */
[----:B------:R-:W3:Y:S01]  /*8f3e0*/  LDL.LU R28, [R1+0x3c8] ;  /* 0x0003c800011c7983 */ /* 0x000ee20000300800 */
[----:B------:R-:W-:-:S03]  /*8f3f0*/  ISETP.GE.AND P5, PT, R2, R93, PT ;  /* 0x0000005d0200720c */ /* 0x000fc60003fa6270 */
[----:B------:R-:W3:Y:S04]  /*8f400*/  LDL.LU R36, [R1+0x2a0c] ;  /* 0x002a0c0001247983 */ /* 0x000ee80000300800 */
[----:B------:R-:W-:Y:S04]  /*8f410*/  STL.64 [R1+0x2d8], R46 ;  /* 0x0002d82e01007387 */ /* 0x000fe80000100a00 */
[----:B------:R0:W-:Y:S01]  /*8f420*/  STL.64 [R1+0x4830], R46 ;  /* 0x0048302e01007387 */ /* 0x0001e20000100a00 */
[----:B------:R-:W-:Y:S01]  /*8f430*/  PRMT R19, RZ, 0x7610, R19 ;  /* 0x00007610ff137816 */ /* 0x000fe20000000013 */
[----:B------:R-:W-:Y:S01]  /*8f440*/  IMAD.MOV.U32 R44, RZ, RZ, R64 ;  /* 0x000000ffff2c7224 */ /* 0x000fe200078e0040 */
[----:B------:R-:W-:-:S02]  /*8f450*/  PRMT R21, RZ, 0x7610, R21 ;  /* 0x00007610ff157816 */ /* 0x000fc40000000015 */
[----:B------:R-:W-:Y:S02]  /*8f460*/  PRMT R29, RZ, 0x7610, R29 ;  /* 0x00007610ff1d7816 */ /* 0x000fe4000000001d */
[----:B------:R-:W-:Y:S02]  /*8f470*/  PRMT R37, RZ, 0x7610, R37 ;  /* 0x00007610ff257816 */ /* 0x000fe40000000025 */
[----:B------:R-:W-:Y:S02]  /*8f480*/  PRMT R38, RZ, 0x7610, R38 ;  /* 0x00007610ff267816 */ /* 0x000fe40000000026 */
[-C--:B--2---:R-:W-:Y:S01]  /*8f490*/  LOP3.LUT R51, R51, R50.reuse, RZ, 0x3c, !PT ;  /* 0x0000003233337212 */ /* 0x084fe200078e3cff */
[----:B0-----:R-:W-:Y:S02]  /*8f4a0*/  IMAD.MOV.U32 R47, RZ, RZ, R65 ;  /* 0x000000ffff2f7224 */ /* 0x001fe400078e0041 */
[----:B----4-:R-:W-:Y:S01]  /*8f4b0*/  IMAD.MOV.U32 R64, RZ, RZ, R12 ;  /* 0x000000ffff407224 */ /* 0x010fe200078e000c */
[----:B------:R-:W-:Y:S01]  /*8f4c0*/  LOP3.LUT R50, R51, R50, RZ, 0x3c, !PT ;  /* 0x0000003233327212 */ /* 0x000fe200078e3cff */
[----:B------:R-:W-:-:S02]  /*8f4d0*/  IMAD.MOV.U32 R65, RZ, RZ, R69 ;  /* 0x000000ffff417224 */ /* 0x000fc400078e0045 */
[----:B------:R-:W-:Y:S01]  /*8f4e0*/  IMAD.MOV.U32 R46, RZ, RZ, R68 ;  /* 0x000000ffff2e7224 */ /* 0x000fe200078e0044 */
[----:B------:R-:W-:Y:S02]  /*8f4f0*/  LOP3.LUT R51, R51, R50, RZ, 0x3c, !PT ;  /* 0x0000003233337212 */ /* 0x000fe400078e3cff */
[----:B------:R-:W2:Y:S04]  /*8f500*/  @!P3 LDG.E.U16 R19, desc[UR6][R64.64] ;  /* 0x000000064013b981 */ /* 0x000ea8000c1e1500 */
[----:B------:R-:W4:Y:S04]  /*8f510*/  @!P4 LDG.E.U16 R21, desc[UR6][R50.64] ;  /* 0x000000063215c981 */ /* 0x000f28000c1e1500 */
[----:B------:R0:W4:Y:S01]  /*8f520*/  @!P5 LDG.E.U16 R29, desc[UR6][R46.64] ;  /* 0x000000062e1dd981 */ /* 0x000122000c1e1500 */
[----:B------:R-:W-:-:S02]  /*8f530*/  ISETP.GE.AND P3, PT, R2, R93, PT ;  /* 0x0000005d0200720c */ /* 0x000fc40003f66270 */
[----:B------:R-:W-:-:S11]  /*8f540*/  ISETP.GE.AND P4, PT, R2, R93, PT ;  /* 0x0000005d0200720c */ /* 0x000fd60003f86270 */
[----:B------:R-:W4:Y:S04]  /*8f550*/  @!P3 LDG.E.U16 R37, desc[UR6][R6.64] ;  /* 0x000000060625b981 */ /* 0x000f28000c1e1500 */
[----:B------:R-:W4:Y:S01]  /*8f560*/  @!P4 LDG.E.U16 R38, desc[UR6][R48.64] ;  /* 0x000000063026c981 */ /* 0x000f22000c1e1500 */
[----:B------:R-:W-:Y:S02]  /*8f570*/  LOP3.LUT R79, R79, R78, RZ, 0x3c, !PT ;  /* 0x0000004e4f4f7212 */ /* 0x000fe400078e3cff */
[----:B------:R-:W-:Y:S02]  /*8f580*/  LOP3.LUT R83, R83, R82, RZ, 0x3c, !PT ;  /* 0x0000005253537212 */ /* 0x000fe400078e3cff */
[----:B------:R-:W-:Y:S02]  /*8f590*/  LOP3.LUT R78, R79, R78, RZ, 0x3c, !PT ;  /* 0x0000004e4f4e7212 */ /* 0x000fe400078e3cff */
[----:B------:R-:W-:Y:S01]  /*8f5a0*/  LOP3.LUT R82, R83, R82, RZ, 0x3c, !PT ;  /* 0x0000005253527212 */ /* 0x000fe200078e3cff */
[----:B------:R-:W-:Y:S01]  /*8f5b0*/  IMAD.MOV.U32 R45, RZ, RZ, R40 ;  /* 0x000000ffff2d7224 */ /* 0x000fe200078e0028 */
[----:B------:R-:W-:-:S02]  /*8f5c0*/  LOP3.LUT R79, R79, R78, RZ, 0x3c, !PT ;  /* 0x0000004e4f4f7212 */ /* 0x000fc400078e3cff */
[----:B------:R-:W-:Y:S02]  /*8f5d0*/  LOP3.LUT R83, R83, R82, RZ, 0x3c, !PT ;  /* 0x0000005253537212 */ /* 0x000fe400078e3cff */
[----:B---3--:R-:W-:Y:S02]  /*8f5e0*/  LOP3.LUT R89, R89, R88, RZ, 0x3c, !PT ;  /* 0x0000005859597212 */ /* 0x008fe400078e3cff */
[----:B------:R-:W-:Y:S01]  /*8f5f0*/  LOP3.LUT R75, R75, R74, RZ, 0x3c, !PT ;  /* 0x0000004a4b4b7212 */ /* 0x000fe200078e3cff */
[----:B------:R-:W-:Y:S04]  /*8f600*/  STL.64 [R1+0x2e8], R78 ;  /* 0x0002e84e01007387 */ /* 0x000fe80000100a00 */
[----:B------:R-:W-:Y:S04]  /*8f610*/  STL.64 [R1+0x308], R44 ;  /* 0x0003082c01007387 */ /* 0x000fe80000100a00 */
[----:B------:R-:W-:Y:S04]  /*8f620*/  STL.64 [R1+0x2f8], R56 ;  /* 0x0002f83801007387 */ /* 0x000fe80000100a00 */
[----:B------:R-:W-:Y:S04]  /*8f630*/  STL.64 [R1+0x320], R82 ;  /* 0x0003205201007387 */ /* 0x000fe80000100a00 */
[----:B------:R0:W-:Y:S01]  /*8f640*/  STL.64 [R1+0x330], R46 ;  /* 0x0003302e01007387 */ /* 0x0001e20000100a00 */
[----:B------:R-:W-:-:S03]  /*8f650*/  LOP3.LUT R88, R89, R88, RZ, 0x3c, !PT ;  /* 0x0000005859587212 */ /* 0x000fc600078e3cff */
[----:B------:R-:W-:Y:S01]  /*8f660*/  STL.64 [R1+0x390], R50 ;  /* 0x0003903201007387 */ /* 0x000fe20000100a00 */
[----:B------:R-:W-:-:S03]  /*8f670*/  LOP3.LUT R74, R75, R74, RZ, 0x3c, !PT ;  /* 0x0000004a4b4a7212 */ /* 0x000fc600078e3cff */
[----:B------:R1:W-:Y:S01]  /*8f680*/  STL.64 [R1+0x3f0], R64 ;  /* 0x0003f04001007387 */ /* 0x0003e20000100a00 */
[----:B------:R-:W-:Y:S02]  /*8f690*/  LOP3.LUT R89, R89, R88, RZ, 0x3c, !PT ;  /* 0x0000005859597212 */ /* 0x000fe400078e3cff */
[----:B------:R-:W-:Y:S02]  /*8f6a0*/  LOP3.LUT R85, R85, R84, RZ, 0x3c, !PT ;  /* 0x0000005455557212 */ /* 0x000fe400078e3cff */
[----:B------:R-:W-:Y:S02]  /*8f6b0*/  LOP3.LUT R75, R75, R74, RZ, 0x3c, !PT ;  /* 0x0000004a4b4b7212 */ /* 0x000fe400078e3cff */
[----:B------:R-:W-:Y:S01]  /*8f6c0*/  LOP3.LUT R5, R5, R4, RZ, 0x3c, !PT ;  /* 0x0000000405057212 */ /* 0x000fe200078e3cff */
[----:B------:R-:W-:Y:S02]  /*8f6d0*/  IMAD.MOV.U32 R68, RZ, RZ, R10 ;  /* 0x000000ffff447224 */ /* 0x000fe400078e000a */
[----:B------:R-:W-:Y:S01]  /*8f6e0*/  IMAD.MOV.U32 R69, RZ, RZ, R13 ;  /* 0x000000ffff457224 */ /* 0x000fe200078e000d */
[----:B------:R-:W-:Y:S01]  /*8f6f0*/  LOP3.LUT R84, R85, R84, RZ, 0x3c, !PT ;  /* 0x0000005455547212 */ /* 0x000fe200078e3cff */
[----:B0-----:R-:W-:Y:S01]  /*8f700*/  IMAD.MOV.U32 R46, RZ, RZ, R26 ;  /* 0x000000ffff2e7224 */ /* 0x001fe200078e001a */
[----:B------:R-:W-:-:S02]  /*8f710*/  MOV R47, R18 ;  /* 0x00000012002f7202 */ /* 0x000fc40000000f00 */
[----:B------:R-:W-:Y:S02]  /*8f720*/  LOP3.LUT R4, R5, R4, RZ, 0x3c, !PT ;  /* 0x0000000405047212 */ /* 0x000fe400078e3cff */
[----:B------:R-:W-:Y:S01]  /*8f730*/  LOP3.LUT R85, R85, R84, RZ, 0x3c, !PT ;  /* 0x0000005455557212 */ /* 0x000fe200078e3cff */
[----:B------:R-:W-:Y:S02]  /*8f740*/  IMAD.MOV.U32 R72, RZ, RZ, R20 ;  /* 0x000000ffff487224 */ /* 0x000fe400078e0014 */
[----:B------:R-:W-:Y:S01]  /*8f750*/  IMAD.MOV.U32 R73, RZ, RZ, R34 ;  /* 0x000000ffff497224 */ /* 0x000fe200078e0022 */
[----:B------:R-:W-:Y:S01]  /*8f760*/  LOP3.LUT R5, R5, R4, RZ, 0x3c, !PT ;  /* 0x0000000405057212 */ /* 0x000fe200078e3cff */
[----:B-1----:R-:W-:Y:S02]  /*8f770*/  IMAD.MOV.U32 R65, RZ, RZ, R28 ;  /* 0x000000ffff417224 */ /* 0x002fe400078e001c */
[----:B------:R-:W-:Y:S01]  /*8f780*/  IMAD.MOV.U32 R64, RZ, RZ, R36 ;  /* 0x000000ffff407224 */ /* 0x000fe200078e0024 */
[----:B------:R-:W-:-:S02]  /*8f790*/  ISETP.GE.AND P5, PT, R2, R93, PT ;  /* 0x0000005d0200720c */ /* 0x000fc40003fa6270 */
[----:B------:R-:W-:-:S11]  /*8f7a0*/  PRMT R30, RZ, 0x7610, R30 ;  /* 0x00007610ff1e7816 */ /* 0x000fd6000000001e */
[----:B------:R-:W3:Y:S04]  /*8f7b0*/  @!P5 LDG.E.U16 R30, desc[UR6][R22.64] ;  /* 0x00000006161ed981 */ /* 0x000ee8000c1e1500 */
[----:B--2---:R0:W-:Y:S04]  /*8f7c0*/  STL [R1+0xf0], R19 ;  /* 0x0000f01301007387 */ /* 0x0041e80000100800 */
[----:B0-----:R-:W2:Y:S04]  /*8f7d0*/  LDL.LU R19, [R1+0x486c] ;  /* 0x00486c0001137983 */ /* 0x001ea80000300800 */
[----:B----4-:R0:W-:Y:S04]  /*8f7e0*/  STL [R1+0xd0], R21 ;  /* 0x0000d01501007387 */ /* 0x0101e80000100800 */
[----:B0-----:R-:W4:Y:S04]  /*8f7f0*/  LDL.LU R21, [R1+0x4868] ;  /* 0x0048680001157983 */ /* 0x001f280000300800 */
[----:B------:R0:W-:Y:S04]  /*8f800*/  STL [R1+0x80], R29 ;  /* 0x0000801d01007387 */ /* 0x0001e80000100800 */
[----:B0-----:R-:W2:Y:S04]  /*8f810*/  LDL.LU R29, [R1+0x4864] ;  /* 0x00486400011d7983 */ /* 0x001ea80000300800 */
        /* <DEDUP_REMOVED lines=8> */
[----:B------:R-:W-:Y:S04]  /*8f8a0*/  STL.64 [R1+0x380], R84 ;  /* 0x0003805401007387 */ /* 0x000fe80000100a00 */
[----:B------:R-:W-:Y:S04]  /*8f8b0*/  STL.64 [R1+0x3a8], R4 ;  /* 0x0003a80401007387 */ /* 0x000fe80000100a00 */
[----:B------:R-:W-:Y:S04]  /*8f8c0*/  STL.64 [R1+0x3b8], R72 ;  /* 0x0003b84801007387 */ /* 0x000fe80000100a00 */
[----:B------:R-:W-:Y:S04]  /*8f8d0*/  STL.64 [R1+0x3c8], R64 ;  /* 0x0003c84001007387 */ /* 0x000fe80000100a00 */
        /* <DEDUP_REMOVED lines=18> */
[----:B------:R-:W-:Y:S04]  /*8fa00*/  STL [R1+0x460c], R38 ;  /* 0x00460c2601007387 */ /* 0x000fe80000100800 */
[----:B------:R-:W2:Y:S01]  /*8fa10*/  LDL.LU.64 R22, [R1+0x4858] ;  /* 0x0048580001167983 */ /* 0x000ea20000300a00 */
[----:B------:R-:W0:Y:S01]  /*8fa20*/  S2R R32, SR_TID.X ;  /* 0x0000000000207919 */ /* 0x000e220000002100 */
[----:B------:R-:W-:-:S02]  /*8fa30*/  ISETP.GE.AND P3, PT, R2, R93, PT ;  /* 0x0000005d0200720c */ /* 0x000fc40003f66270 */
[----:B------:R-:W2:Y:S04]  /*8fa40*/  LDL.LU R24, [R1+0x4c] ;  /* 0x00004c0001187983 */ /* 0x000ea80000300800 */
[----:B---3--:R-:W-:Y:S04]  /*8fa50*/  STL [R1+0x4610], R30 ;  /* 0x0046101e01007387 */ /* 0x008fe80000100800 */
[----:B------:R-:W3:Y:S01]  /*8fa60*/  LDL R16, [R1+0x1d8] ;  /* 0x0001d80001107983 */ /* 0x000ee20000100800 */
[----:B0-----:R-:W-:-:S04]  /*8fa70*/  LOP3.LUT R32, R32, 0x7f, RZ, 0xc0, !PT ;  /* 0x0000007f20207812 */ /* 0x001fc800078ec0ff */
[-C--:B------:R-:W-:Y:S02]  /*8fa80*/  ISETP.GE.AND P5, PT, R32, R93.reuse, PT ;  /* 0x0000005d2000720c */ /* 0x080fe40003fa6270 */
[----:B------:R-:W3:Y:S01]  /*8fa90*/  LDL R32, [R1+0x12c] ;  /* 0x00012c0001207983 */ /* 0x000ee20000100800 */
[----:B------:R-:W-:Y:S02]  /*8faa0*/  ISETP.GE.AND P4, PT, R2, R93, PT ;  /* 0x0000005d0200720c */ /* 0x000fe40003f86270 */
[----:B------:R-:W-:Y:S02]  /*8fab0*/  PRMT R27, RZ, 0x7610, R27 ;  /* 0x00007610ff1b7816 */ /* 0x000fe4000000001b */
[----:B------:R-:W-:-:S06]  /*8fac0*/  PRMT R35, RZ, 0x7610, R35 ;  /* 0x00007610ff237816 */ /* 0x000fcc0000000023 */
[----:B----4-:R-:W4:Y:S04]  /*8fad0*/  @!P5 LDG.E.U16 R21, desc[UR6][R80.64] ;  /* 0x000000065015d981 */ /* 0x010f28000c1e1500 */
[----:B--2---:R-:W2:Y:S01]  /*8fae0*/  @!P5 LDG.E.U16 R29, desc[UR6][R60.64] ;  /* 0x000000063c1dd981 */ /* 0x004ea2000c1e1500 */
[----:B------:R-:W-:Y:S02]  /*8faf0*/  IMAD.MOV.U32 R49, RZ, RZ, R40 ;  /* 0x000000ffff317224 */ /* 0x000fe400078e0028 */
[----:B------:R-:W-:Y:S02]  /*8fb00*/  IMAD.MOV.U32 R67, RZ, RZ, R28 ;  /* 0x000000ffff437224 */ /* 0x000fe400078e001c */
[----:B------:R-:W-:Y:S02]  /*8fb10*/  IMAD.MOV.U32 R66, RZ, RZ, R36 ;  /* 0x000000ffff427224 */ /* 0x000fe400078e0024 */
[----:B------:R-:W-:Y:S01]  /*8fb20*/  IMAD.MOV.U32 R48, RZ, RZ, R20 ;  /* 0x000000ffff307224 */ /* 0x000fe200078e0014 */
[----:B------:R-:W2:Y:S04]  /*8fb30*/  LDL R40, [R1+0x10c] ;  /* 0x00010c0001287983 */ /* 0x000ea80000100800 */
[----:B------:R-:W4:Y:S04]  /*8fb40*/  LDL R20, [R1+0xec] ;  /* 0x0000ec0001147983 */ /* 0x000f280000100800 */
[----:B------:R-:W4:Y:S04]  /*8fb50*/  LDL R28, [R1+0xcc] ;  /* 0x0000cc00011c7983 */ /* 0x000f280000100800 */
[----:B------:R-:W-:Y:S04]  /*8fb60*/  STL.64 [R1+0x428], R66 ;  /* 0x0004284201007387 */ /* 0x000fe80000100a00 */
[----:B------:R-:W4:Y:S04]  /*8fb70*/  LDL R36, [R1+0x6c] ;  /* 0x00006c0001247983 */ /* 0x000f280000100800 */
[----:B------:R-:W-:Y:S04]  /*8fb80*/  STL.64 [R1+0x418], R48 ;  /* 0x0004183001007387 */ /* 0x000fe80000100a00 */
[----:B------:R-:W4:Y:S01]  /*8fb90*/  @!P5 LDG.E.U16 R37, desc[UR6][R52.64] ;  /* 0x000000063425d981 */ /* 0x000f22000c1e1500 */
[----:B------:R-:W-:-:S02]  /*8fba0*/  IMAD.MOV.U32 R71, RZ, RZ, R91 ;  /* 0x000000ffff477224 */ /* 0x000fc400078e005b */
[----:B------:R-:W-:Y:S01]  /*8fbb0*/  IMAD.MOV.U32 R70, RZ, RZ, R86 ;  /* 0x000000ffff467224 */ /* 0x000fe200078e0056 */
[----:B------:R-:W-:Y:S01]  /*8fbc0*/  LOP3.LUT R7, R7, R6, RZ, 0x3c, !PT ;  /* 0x0000000607077212 */ /* 0x000fe200078e3cff */
[----:B------:R-:W-:-:S03]  /*8fbd0*/  IMAD.MOV.U32 R86, RZ, RZ, R58 ;  /* 0x000000ffff567224 */ /* 0x000fc600078e003a */
[C---:B------:R-:W-:Y:S01]  /*8fbe0*/  LOP3.LUT R6, R7.reuse, R6, RZ, 0x3c, !PT ;  /* 0x0000000607067212 */ /* 0x040fe200078e3cff */
[----:B------:R-:W-:Y:S02]  /*8fbf0*/  IMAD.MOV.U32 R90, RZ, RZ, R62 ;  /* 0x000000ffff5a7224 */ /* 0x000fe400078e003e */
[----:B------:R-:W-:Y:S01]  /*8fc00*/  IMAD.MOV.U32 R91, RZ, RZ, R8 ;  /* 0x000000ffff5b7224 */ /* 0x000fe200078e0008 */
[----:B------:R-:W-:Y:S01]  /*8fc10*/  LOP3.LUT R7, R7, R6, RZ, 0x3c, !PT ;  /* 0x0000000607077212 */ /* 0x000fe200078e3cff */
[----:B------:R-:W-:Y:S04]  /*8fc20*/  STL.64 [R1+0x488], R70 ;  /* 0x0004884601007387 */ /* 0x000fe80000100a00 */
[----:B------:R-:W-:Y:S04]  /*8fc30*/  STL.64 [R1+0x4e8], R86 ;  /* 0x0004e85601007387 */ /* 0x000fe80000100a00 */
[----:B------:R-:W-:Y:S04]  /*8fc40*/  STL.64 [R1+0x550], R90 ;  /* 0x0005505a01007387 */ /* 0x000fe80000100a00 */
[----:B------:R-:W4:Y:S04]  /*8fc50*/  @!P3 LDG.E.U16 R22, desc[UR6][R14.64] ;  /* 0x000000060e16b981 */ /* 0x000f28000c1e1500 */
[----:B------:R-:W-:Y:S01]  /*8fc60*/  STL.64 [R1+0x5b0], R6 ;  /* 0x0005b00601007387 */ /* 0x000fe20000100a00 */
[----:B------:R-:W-:-:S03]  /*8fc70*/  LOP3.LUT R13, R13, R12, RZ, 0x3c, !PT ;  /* 0x0000000c0d0d7212 */ /* 0x000fc600078e3cff */
[----:B------:R-:W4:Y:S04]  /*8fc80*/  @!P5 LDG.E.U16 R18, desc[UR6][R6.64] ;  /* 0x000000060612d981 */ /* 0x000f28000c1e1500 */
[----:B------:R-:W4:Y:S04]  /*8fc90*/  @!P5 LDG.E.U16 R26, desc[UR6][R90.64] ;  /* 0x000000065a1ad981 */ /* 0x000f28000c1e1500 */
[----:B------:R-:W4:Y:S01]  /*8fca0*/  @!P5 LDG.E.U16 R34, desc[UR6][R86.64] ;  /* 0x000000065622d981 */ /* 0x000f22000c1e1500 */
[----:B------:R-:W-:-:S03]  /*8fcb0*/  LOP3.LUT R51, R51, R50, RZ, 0x3c, !PT ;  /* 0x0000003233337212 */ /* 0x000fc600078e3cff */
[----:B------:R-:W4:Y:S04]  /*8fcc0*/  @!P5 LDG.E.U16 R24, desc[UR6][R42.64] ;  /* 0x000000062a18d981 */ /* 0x000f28000c1e1500 */
[----:B------:R-:W4:Y:S01]  /*8fcd0*/  LDL.LU.64 R14, [R1+0x4850] ;  /* 0x00485000010e7983 */ /* 0x000f220000300a00 */
[----:B------:R-:W-:-:S04]  /*8fce0*/  LOP3.LUT R12, R13, R12, RZ, 0x3c, !PT ;  /* 0x0000000c0d0c7212 */ /* 0x000fc800078e3cff */
[----:B------:R-:W-:-:S05]  /*8fcf0*/  LOP3.LUT R13, R13, R12, RZ, 0x3c, !PT ;  /* 0x0000000c0d0d7212 */ /* 0x000fca00078e3cff */
[----:B------:R-:W4:Y:S01]  /*8fd00*/  @!P5 LDG.E.U16 R10, desc[UR6][R12.64] ;  /* 0x000000060c0ad981 */ /* 0x000f22000c1e1500 */
[----:B------:R-:W-:-:S04]  /*8fd10*/  LOP3.LUT R50, R51, R50, RZ, 0x3c, !PT ;  /* 0x0000003233327212 */ /* 0x000fc800078e3cff */
[----:B------:R-:W-:-:S05]  /*8fd20*/  LOP3.LUT R51, R51, R50, RZ, 0x3c, !PT ;  /* 0x0000003233337212 */ /* 0x000fca00078e3cff */
[----:B---3--:R-:W3:Y:S04]  /*8fd30*/  @!P5 LDG.E.U16 R16, desc[UR6][R50.64] ;  /* 0x000000063210d981 */ /* 0x008ee8000c1e1500 */
[----:B------:R-:W3:Y:S04]  /*8fd40*/  @!P5 LDG.E.U16 R32, desc[UR6][R70.64] ;  /* 0x000000064620d981 */ /* 0x000ee8000c1e1500 */
[----:B--2---:R-:W2:Y:S04]  /*8fd50*/  @!P5 LDG.E.U16 R40, desc[UR6][R66.64] ;  /* 0x000000064228d981 */ /* 0x004ea8000c1e1500 */
[----:B----4-:R-:W4:Y:S04]  /*8fd60*/  @!P5 LDG.E.U16 R20, desc[UR6][R64.64] ;  /* 0x000000064014d981 */ /* 0x010f28000c1e1500 */
[----:B------:R-:W2:Y:S04]  /*8fd70*/  @!P5 LDG.E.U16 R28, desc[UR6][R46.64] ;  /* 0x000000062e1cd981 */ /* 0x000ea8000c1e1500 */
[----:B------:R-:W2:Y:S04]  /*8fd80*/  @!P5 LDG.E.U16 R36, desc[UR6][R44.64] ;  /* 0x000000062c24d981 */ /* 0x000ea8000c1e1500 */
[----:B------:R-:W2:Y:S04]  /*8fd90*/  @!P4 LDG.E.U16 R14, desc[UR6][R54.64] ;  /* 0x00000006360ec981 */ /* 0x000ea8000c1e1500 */
[----:B------:R-:W-:Y:S04]  /*8fda0*/  STL.64 [R1+0x610], R12 ;  /* 0x0006100c01007387 */ /* 0x000fe80000100a00 */
[----:B------:R0:W-:Y:S04]  /*8fdb0*/  STL.64 [R1+0x670], R50 ;  /* 0x0006703201007387 */ /* 0x0001e80000100a00 */
[----:B------:R-:W-:Y:S04]  /*8fdc0*/  STL [R1+0x4614], R22 ;  /* 0x0046141601007387 */ /* 0x000fe80000100800 */
[----:B--2---:R-:W-:Y:S04]  /*8fdd0*/  STL [R1+0x4618], R14 ;  /* 0x0046180e01007387 */ /* 0x004fe80000100800 */
[----:B------:R-:W-:Y:S04]  /*8fde0*/  STL [R1+0x43a0], R54 ;  /* 0x0043a03601007387 */ /* 0x000fe80000100800 */
[----:B------:R-:W-:Y:S04]  /*8fdf0*/  STL [R1+0x45f4], R54 ;  /* 0x0045f43601007387 */ /* 0x000fe80000100800 */
[----:B------:R-:W-:Y:S04]  /*8fe00*/  STL [R1+0x439c], R55 ;  /* 0x00439c3701007387 */ /* 0x000fe80000100800 */
[----:B------:R-:W-:Y:S04]  /*8fe10*/  STL [R1+0x45a0], R55 ;  /* 0x0045a03701007387 */ /* 0x000fe80000100800 */
[----:B0-----:R-:W2:Y:S04]  /*8fe20*/  LDL.LU.64 R50, [R1+0x4848] ;  /* 0x0048480001327983 */ /* 0x001ea80000300a00 */
[----:B------:R-:W2:Y:S04]  /*8fe30*/  LDL.LU.64 R12, [R1+0x4840] ;  /* 0x00484000010c7983 */ /* 0x000ea80000300a00 */
[----:B------:R-:W-:Y:S04]  /*8fe40*/  STL [R1+0x4670], R10 ;  /* 0x0046700a01007387 */ /* 0x000fe80000100800 */
[----:B------:R-:W2:Y:S04]  /*8fe50*/  LDL.LU.64 R6, [R1+0x4838] ;  /* 0x0048380001067983 */ /* 0x000ea80000300a00 */
[----:B------:R-:W-:Y:S04]  /*8fe60*/  STL [R1+0x4674], R18 ;  /* 0x0046741201007387 */ /* 0x000fe80000100800 */
[----:B------:R-:W-:Y:S04]  /*8fe70*/  STL [R1+0x4680], R26 ;  /* 0x0046801a01007387 */ /* 0x000fe80000100800 */
[----:B------:R-:W-:Y:S04]  /*8fe80*/  STL [R1+0x4684], R34 ;  /* 0x0046842201007387 */ /* 0x000fe80000100800 */
[----:B------:R-:W-:Y:S04]  /*8fe90*/  STL [R1+0x4650], R24 ;  /* 0x0046501801007387 */ /* 0x000fe80000100800 */
[----:B------:R-:W-:Y:S04]  /*8fea0*/  STL [R1+0x4654], R37 ;  /* 0x0046542501007387 */ /* 0x000fe80000100800 */
        /* <DEDUP_REMOVED lines=11> */
[----:B---3--:R-:W-:Y:S04]  /*8ff60*/  @!P5 STL [R1+0x1d8], R16 ;  /* 0x0001d8100100d387 */ /* 0x008fe80000100800 */
        /* <DEDUP_REMOVED lines=9> */
[----:B------:R-:W3:Y:S04]  /*90000*/  LDL R30, [R1+0x188] ;  /* 0x00018800011e7983 */ /* 0x000ee80000100800 */
[----:B------:R-:W3:Y:S04]  /*90010*/  LDL R38, [R1+0x164] ;  /* 0x0001640001267983 */ /* 0x000ee80000100800 */
[----:B------:R-:W-:Y:S04]  /*90020*/  @!P5 STL [R1+0x12c], R32 ;  /* 0x00012c200100d387 */ /* 0x000fe80000100800 */
[----:B------:R-:W3:Y:S04]  /*90030*/  LDL R58, [R1+0x144] ;  /* 0x00014400013a7983 */ /* 0x000ee80000100800 */
[----:B------:R-:W-:Y:S04]  /*90040*/  @!P5 STL [R1+0x10c], R40 ;  /* 0x00010c280100d387 */ /* 0x000fe80000100800 */
[----:B------:R-:W3:Y:S04]  /*90050*/  LDL R62, [R1+0x124] ;  /* 0x00012400013e7983 */ /* 0x000ee80000100800 */
[----:B----4-:R0:W-:Y:S04]  /*90060*/  @!P5 STL [R1+0xec], R20 ;  /* 0x0000ec140100d387 */ /* 0x0101e80000100800 */
[----:B0-----:R-:W4:Y:S04]  /*90070*/  LDL R20, [R1+0x104] ;  /* 0x0001040001147983 */ /* 0x001f280000100800 */
[----:B------:R0:W-:Y:S04]  /*90080*/  @!P5 STL [R1+0xcc], R28 ;  /* 0x0000cc1c0100d387 */ /* 0x0001e80000100800 */
[----:B0-----:R-:W4:Y:S04]  /*90090*/  LDL R28, [R1+0xe4] ;  /* 0x0000e400011c7983 */ /* 0x001f280000100800 */
[----:B------:R0:W-:Y:S04]  /*900a0*/  @!P5 STL [R1+0x6c], R36 ;  /* 0x00006c240100d387 */ /* 0x0001e80000100800 */
[----:B0-----:R-:W4:Y:S04]  /*900b0*/  LDL R36, [R1+0x94] ;  /* 0x0000940001247983 */ /* 0x001f280000100800 */
[----:B------:R-:W-:Y:S04]  /*900c0*/  STL [R1+0x4658], R29 ;  /* 0x0046581d01007387 */ /* 0x000fe80000100800 */
[----:B------:R-:W4:Y:S04]  /*900d0*/  LDL.LU R32, [R1+0x1d0] ;  /* 0x0001d00001207983 */ /* 0x000f280000300800 */
[----:B------:R-:W4:Y:S01]  /*900e0*/  LDL.LU R40, [R1+0x1ac] ;  /* 0x0001ac0001287983 */ /* 0x000f220000300800 */
[----:B------:R-:W-:-:S02]  /*900f0*/  ISETP.GE.AND P3, PT, R2, R93, PT ;  /* 0x0000005d0200720c */ /* 0x000fc40003f66270 */
[CC--:B------:R-:W-:Y:S01]  /*90100*/  ISETP.GE.AND P4, PT, R2.reuse, R93.reuse, PT ;  /* 0x0000005d0200720c */ /* 0x0c0fe20003f86270 */
[----:B------:R-:W4:Y:S04]  /*90110*/  LDL.LU R8, [R1+0x64] ;  /* 0x0000640001087983 */ /* 0x000f280000300800 */
[----:B------:R-:W4:Y:S04]  /*90120*/  LDL.LU R16, [R1+0x44] ;  /* 0x0000440001107983 */ /* 0x000f280000300800 */
[----:B--2---:R-:W2:Y:S04]  /*90130*/  @!P5 LDG.E.U16 R13, desc[UR6][R76.64] ;  /* 0x000000064c0dd981 */ /* 0x004ea8000c1e1500 */
[----:B------:R-:W2:Y:S01]  /*90140*/  @!P3 LDG.E.U16 R6, desc[UR6][R50.64] ;  /* 0x000000063206b981 */ /* 0x000ea2000c1e1500 */
[----:B------:R-:W-:-:S02]  /*90150*/  ISETP.GE.AND P3, PT, R2, R93, PT ;  /* 0x0000005d0200720c */ /* 0x000fc40003f66270 */
[----:B---3--:R-:W-:Y:S02]  /*90160*/  LOP3.LUT R71, R71, R70, RZ, 0x3c, !PT ;  /* 0x0000004647477212 */ /* 0x008fe400078e3cff */
[----:B------:R-:W-:Y:S02]  /*90170*/  LOP3.LUT R47, R47, R46, RZ, 0x3c, !PT ;  /* 0x0000002e2f2f7212 */ /* 0x000fe400078e3cff */
[----:B------:R-:W-:Y:S02]  /*90180*/  LOP3.LUT R91, R91, R90, RZ, 0x3c, !PT ;  /* 0x0000005a5b5b7212 */ /* 0x000fe400078e3cff */
[----:B------:R-:W-:Y:S02]  /*90190*/  LOP3.LUT R46, R47, R46, RZ, 0x3c, !PT ;  /* 0x0000002e2f2e7212 */ /* 0x000fe400078e3cff */
[----:B------:R-:W-:Y:S02]  /*901a0*/  LOP3.LUT R70, R71, R70, RZ, 0x3c, !PT ;  /* 0x0000004647467212 */ /* 0x000fe400078e3cff */
[----:B------:R-:W-:-:S02]  /*901b0*/  LOP3.LUT R45, R45, R44, RZ, 0x3c, !PT ;  /* 0x0000002c2d2d7212 */ /* 0x000fc400078e3cff */
[----:B------:R-:W-:Y:S02]  /*901c0*/  LOP3.LUT R47, R47, R46, RZ, 0x3c, !PT ;  /* 0x0000002e2f2f7212 */ /* 0x000fe400078e3cff */
[----:B------:R-:W-:Y:S02]  /*901d0*/  LOP3.LUT R90, R91, R90, RZ, 0x3c, !PT ;  /* 0x0000005a5b5a7212 */ /* 0x000fe400078e3cff */
[----:B------:R-:W-:Y:S02]  /*901e0*/  LOP3.LUT R71, R71, R70, RZ, 0x3c, !PT ;  /* 0x0000004647477212 */ /* 0x000fe400078e3cff */
[----:B------:R-:W-:Y:S01]  /*901f0*/  LOP3.LUT R44, R45, R44, RZ, 0x3c, !PT ;  /* 0x0000002c2d2c7212 */ /* 0x000fe200078e3cff */
[----:B------:R-:W3:Y:S01]  /*90200*/  @!P4 LDG.E.U16 R27, desc[UR6][R46.64] ;  /* 0x000000062e1bc981 */ /* 0x000ee2000c1e1500 */
[----:B------:R-:W-:Y:S02]  /*90210*/  LOP3.LUT R91, R91, R90, RZ, 0x3c, !PT ;  /* 0x0000005a5b5b7212 */ /* 0x000fe400078e3cff */
[----:B------:R-:W-:Y:S01]  /*90220*/  LOP3.LUT R45, R45, R44, RZ, 0x3c, !PT ;  /* 0x0000002c2d2d7212 */ /* 0x000fe200078e3cff */
[----:B------:R-:W3:Y:S01]  /*90230*/  @!P3 LDG.E.U16 R35, desc[UR6][R70.64] ;  /* 0x000000064623b981 */ /* 0x000ee2000c1e1500 */
[----:B------:R-:W-:-:S02]  /*90240*/  LOP3.LUT R53, R53, R52, RZ, 0x3c, !PT ;  /* 0x0000003435357212 */ /* 0x000fc400078e3cff */
[----:B------:R-:W-:Y:S02]  /*90250*/  LOP3.LUT R43, R43, R42, RZ, 0x3c, !PT ;  /* 0x0000002a2b2b7212 */ /* 0x000fe400078e3cff */
[----:B------:R-:W-:Y:S02]  /*90260*/  LOP3.LUT R87, R87, R86, RZ, 0x3c, !PT ;  /* 0x0000005657577212 */ /* 0x000fe400078e3cff */
[----:B------:R-:W-:Y:S02]  /*90270*/  LOP3.LUT R61, R61, R60, RZ, 0x3c, !PT ;  /* 0x0000003c3d3d7212 */ /* 0x000fe400078e3cff */
[----:B------:R-:W-:Y:S02]  /*90280*/  LOP3.LUT R67, R67, R66, RZ, 0x3c, !PT ;  /* 0x0000004243437212 */ /* 0x000fe400078e3cff */
[----:B------:R-:W-:Y:S01]  /*90290*/  LOP3.LUT R65, R65, R64, RZ, 0x3c, !PT ;  /* 0x0000004041417212 */ /* 0x000fe200078e3cff */
[----:B----4-:R-:W4:Y:S04]  /*902a0*/  @!P5 LDG.E.U16 R20, desc[UR6][R48.64] ;  /* 0x000000063014d981 */ /* 0x010f28000c1e1500 */
[----:B------:R-:W4:Y:S04]  /*902b0*/  @!P5 LDG.E.U16 R28, desc[UR6][R72.64] ;  /* 0x00000006481cd981 */ /* 0x000f28000c1e1500 */
[----:B------:R-:W4:Y:S04]  /*902c0*/  @!P5 LDG.E.U16 R36, desc[UR6][R68.64] ;  /* 0x000000064424d981 */ /* 0x000f28000c1e1500 */
[----:B------:R-:W4:Y:S04]  /*902d0*/  @!P5 LDG.E.U16 R32, desc[UR6][R90.64] ;  /* 0x000000065a20d981 */ /* 0x000f28000c1e1500 */
[----:B------:R-:W4:Y:S04]  /*902e0*/  @!P5 LDG.E.U16 R40, desc[UR6][R44.64] ;  /* 0x000000062c28d981 */ /* 0x000f28000c1e1500 */
[----:B------:R-:W-:Y:S04]  /*902f0*/  STL [R1+0x465c], R21 ;  /* 0x00465c1501007387 */ /* 0x000fe80000100800 */
[----:B------:R-:W-:Y:S04]  /*90300*/  STL [R1+0x43a8], R80 ;  /* 0x0043a85001007387 */ /* 0x000fe80000100800 */
[----:B------:R-:W-:Y:S04]  /*90310*/  STL [R1+0x45f8], R80 ;  /* 0x0045f85001007387 */ /* 0x000fe80000100800 */
[----:B------:R-:W-:Y:S04]  /*90320*/  STL [R1+0x43a4], R81 ;  /* 0x0043a45101007387 */ /* 0x000fe80000100800 */
[----:B------:R-:W-:Y:S01]  /*90330*/  STL [R1+0x45a4], R81 ;  /* 0x0045a45101007387 */ /* 0x000fe20000100800 */
[----:B------:R-:W-:-:S02]  /*90340*/  LOP3.LUT R52, R53, R52, RZ, 0x3c, !PT ;  /* 0x0000003435347212 */ /* 0x000fc400078e3cff */
[----:B------:R-:W-:Y:S02]  /*90350*/  LOP3.LUT R42, R43, R42, RZ, 0x3c, !PT ;  /* 0x0000002a2b2a7212 */ /* 0x000fe400078e3cff */
        /* <DEDUP_REMOVED lines=9> */
[----:B------:R-:W4:Y:S01]  /*903f0*/  @!P5 LDG.E.U16 R8, desc[UR6][R56.64] ;  /* 0x000000063808d981 */ /* 0x000f22000c1e1500 */
[----:B------:R-:W-:-:S03]  /*90400*/  LOP3.LUT R65, R65, R64, RZ, 0x3c, !PT ;  /* 0x0000004041417212 */ /* 0x000fc600078e3cff */
[----:B------:R-:W4:Y:S04]  /*90410*/  @!P5 LDG.E.U16 R38, desc[UR6][R86.64] ;  /* 0x000000065626d981 */ /* 0x000f28000c1e1500 */
[----:B------:R-:W4:Y:S04]  /*90420*/  @!P5 LDG.E.U16 R30, desc[UR6][R66.64] ;  /* 0x00000006421ed981 */ /* 0x000f28000c1e1500 */
[----:B------:R-:W4:Y:S04]  /*90430*/  @!P5 LDG.E.U16 R58, desc[UR6][R42.64] ;  /* 0x000000062a3ad981 */ /* 0x000f28000c1e1500 */
[----:B------:R-:W4:Y:S04]  /*90440*/  @!P5 LDG.E.U16 R62, desc[UR6][R52.64] ;  /* 0x00000006343ed981 */ /* 0x000f28000c1e1500 */
        /* <DEDUP_REMOVED lines=19> */
[----:B------:R0:W-:Y:S04]  /*90580*/  STL.64 [R1+0x7b0], R46 ;  /* 0x0007b02e01007387 */ /* 0x0001e80000100a00 */
[----:B0-----:R-:W2:Y:S04]  /*90590*/  LDL.LU.64 R46, [R1+0x4830] ;  /* 0x00483000012e7983 */ /* 0x001ea80000300a00 */
[----:B---3--:R0:W-:Y:S04]  /*905a0*/  STL [R1+0x1dc], R27 ;  /* 0x0001dc1b01007387 */ /* 0x0081e80000100800 */
[----:B0-----:R-:W3:Y:S04]  /*905b0*/  LDL.LU R27, [R1+0x4828] ;  /* 0x00482800011b7983 */ /* 0x001ee80000300800 */
[----:B------:R-:W-:Y:S04]  /*905c0*/  STL.64 [R1+0x660], R90 ;  /* 0x0006605a01007387 */ /* 0x000fe80000100a00 */
[----:B------:R-:W2:Y:S04]  /*905d0*/  LDL.LU.64 R70, [R1+0x4820] ;  /* 0x0048200001467983 */ /* 0x000ea80000300a00 */
[----:B------:R0:W-:Y:S04]  /*905e0*/  STL [R1+0x1b8], R35 ;  /* 0x0001b82301007387 */ /* 0x0001e80000100800 */
[----:B0-----:R-:W3:Y:S04]  /*905f0*/  LDL.LU R35, [R1+0x4818] ;  /* 0x0048180001237983 */ /* 0x001ee80000300800 */
[----:B------:R-:W3:Y:S04]  /*90600*/  LDL.LU.64 R90, [R1+0x4810] ;  /* 0x00481000015a7983 */ /* 0x000ee80000300a00 */
[----:B----4-:R0:W-:Y:S04]  /*90610*/  STL [R1+0x4648], R32 ;  /* 0x0046482001007387 */ /* 0x0101e80000100800 */
[----:B------:R-:W4:Y:S04]  /*90620*/  LDL.LU.64 R44, [R1+0x4808] ;  /* 0x00480800012c7983 */ /* 0x000f280000300a00 */
[----:B------:R-:W-:Y:S04]  /*90630*/  STL [R1+0x464c], R40 ;  /* 0x00464c2801007387 */ /* 0x000fe80000100800 */
[----:B------:R-:W3:Y:S04]  /*90640*/  LDL.LU.64 R66, [R1+0x4800] ;  /* 0x0048000001427983 */ /* 0x000ee80000300a00 */
[----:B------:R-:W4:Y:S04]  /*90650*/  LDL.LU.64 R86, [R1+0x47f8] ;  /* 0x0047f80001567983 */ /* 0x000f280000300a00 */
[----:B------:R-:W4:Y:S04]  /*90660*/  LDL.LU.64 R42, [R1+0x47f0] ;  /* 0x0047f000012a7983 */ /* 0x000f280000300a00 */
[----:B------:R-:W4:Y:S04]  /*90670*/  LDL.LU.64 R52, [R1+0x47e8] ;  /* 0x0047e80001347983 */ /* 0x000f280000300a00 */
[----:B------:R-:W4:Y:S04]  /*90680*/  LDL.LU.64 R48, [R1+0x47e0] ;  /* 0x0047e00001307983 */ /* 0x000f280000300a00 */
[----:B------:R-:W4:Y:S04]  /*90690*/  LDL.LU.64 R72, [R1+0x47d8] ;  /* 0x0047d80001487983 */ /* 0x000f280000300a00 */
[----:B------:R-:W4:Y:S04]  /*906a0*/  LDL.LU.64 R68, [R1+0x47d0] ;  /* 0x0047d00001447983 */ /* 0x000f280000300a00 */
[----:B------:R-:W4:Y:S04]  /*906b0*/  LDL.LU R57, [R1+0x47c8] ;  /* 0x0047c80001397983 */ /* 0x000f280000300800 */
[----:B--2---:R-:W2:Y:S04]  /*906c0*/  @!P5 LDG.E.U16 R16, desc[UR6][R70.64] ;  /* 0x000000064610d981 */ /* 0x004ea8000c1e1500 */
[----:B---3--:R-:W3:Y:S04]  /*906d0*/  @!P5 LDG.E.U16 R35, desc[UR6][R66.64] ;  /* 0x000000064223d981 */ /* 0x008ee8000c1e1500 */
[----:B------:R-:W-:Y:S04]  /*906e0*/  STL [R1+0x4634], R8 ;  /* 0x0046340801007387 */ /* 0x000fe80000100800 */
[----:B----4-:R1:W4:Y:S01]  /*906f0*/  @!P5 LDG.E.U16 R27, desc[UR6][R52.64] ;  /* 0x00000006341bd981 */ /* 0x010322000c1e1500 */
[----:B------:R-:W-:-:S03]  /*90700*/  ISETP.GE.AND P4, PT, R2, R93, PT ;  /* 0x0000005d0200720c */ /* 0x000fc60003f86270 */
[----:B------:R-:W4:Y:S01]  /*90710*/  @!P5 LDG.E.U16 R19, desc[UR6][R72.64] ;  /* 0x000000064813d981 */ /* 0x000f22000c1e1500 */
[----:B------:R-:W-:Y:S02]  /*90720*/  ISETP.GE.AND P3, PT, R2, R93, PT ;  /* 0x0000005d0200720c */ /* 0x000fe40003f66270 */
[----:B------:R-:W-:Y:S01]  /*90730*/  PRMT R25, RZ, 0x7610, R25 ;  /* 0x00007610ff197816 */ /* 0x000fe20000000019 */
[----:B------:R-:W4:Y:S01]  /*90740*/  @!P5 LDG.E.U16 R11, desc[UR6][R68.64] ;  /* 0x00000006440bd981 */ /* 0x000f22000c1e1500 */
[----:B------:R-:W-:Y:S02]  /*90750*/  PRMT R33, RZ, 0x7610, R33 ;  /* 0x00007610ff217816 */ /* 0x000fe40000000021 */
[----:B------:R-:W-:Y:S02]  /*90760*/  PRMT R41, RZ, 0x7610, R41 ;  /* 0x00007610ff297816 */ /* 0x000fe40000000029 */
[----:B------:R-:W-:Y:S02]  /*90770*/  PRMT R3, RZ, 0x7610, R3 ;  /* 0x00007610ff037816 */ /* 0x000fe40000000003 */
[----:B------:R-:W-:-:S02]  /*90780*/  PRMT R0, RZ, 0x7610, R0 ;  /* 0x00007610ff007816 */ /* 0x000fc40000000000 */
[----:B------:R-:W-:Y:S01]  /*90790*/  PRMT R92, RZ, 0x7610, R92 ;  /* 0x00007610ff5c7816 */ /* 0x000fe2000000005c */
[----:B------:R-:W4:Y:S04]  /*907a0*/  @!P5 LDG.E.U16 R57, desc[UR6][R88.64] ;  /* 0x000000065839d981 */ /* 0x000f28000c1e1500 */
[----:B------:R-:W4:Y:S04]  /*907b0*/  @!P4 LDG.E.U16 R25, desc[UR6][R64.64] ;  /* 0x000000064019c981 */ /* 0x000f28000c1e1500 */
[----:B--2---:R-:W-:Y:S04]  /*907c0*/  STL [R1+0x468c], R16 ;  /* 0x00468c1001007387 */ /* 0x004fe80000100800 */
[----:B------:R-:W2:Y:S04]  /*907d0*/  @!P3 LDG.E.U16 R54, desc[UR6][R60.64] ;  /* 0x000000063c36b981 */ /* 0x000ea8000c1e1500 */
[----:B---3--:R-:W-:Y:S04]  /*907e0*/  STL [R1+0x4690], R35 ;  /* 0x0046902301007387 */ /* 0x008fe80000100800 */
[----:B0-----:R-:W3:Y:S04]  /*907f0*/  LDL.LU R32, [R1+0x2824] ;  /* 0x0028240001207983 */ /* 0x001ee80000300800 */
[----:B------:R-:W2:Y:S04]  /*90800*/  LDL.LU R18, [R1+0x2890] ;  /* 0x0028900001127983 */ /* 0x000ea80000300800 */
[----:B------:R-:W2:Y:S04]  /*90810*/  LDL.LU R51, [R1+0x27b0] ;  /* 0x0027b00001337983 */ /* 0x000ea80000300800 */
[----:B------:R-:W2:Y:S04]  /*90820*/  LDL.LU R10, [R1+0x27b4] ;  /* 0x0027b400010a7983 */ /* 0x000ea80000300800 */
[----:B------:R-:W2:Y:S04]  /*90830*/  LDL.LU R21, [R1+0x2748] ;  /* 0x0027480001157983 */ /* 0x000ea80000300800 */
[----:B------:R0:W-:Y:S04]  /*90840*/  @!P5 STL [R1+0x104], R20 ;  /* 0x000104140100d387 */ /* 0x0001e80000100800 */
[----:B0-----:R-:W2:Y:S04]  /*90850*/  LDL.LU R20, [R1+0x274c] ;  /* 0x00274c0001147983 */ /* 0x001ea80000300800 */
[----:B------:R-:W2:Y:S04]  /*90860*/  LDL.LU R66, [R1+0x498] ;  /* 0x0004980001427983 */ /* 0x000ea80000300800 */
[----:B------:R-:W2:Y:S04]  /*90870*/  LDL.LU R67, [R1+0x4a0] ;  /* 0x0004a00001437983 */ /* 0x000ea80000300800 */
[----:B------:R-:W3:Y:S04]  /*90880*/  LDL.LU R76, [R1+0x458] ;  /* 0x00045800014c7983 */ /* 0x000ee80000300800 */
[----:B------:R-:W3:Y:S04]  /*90890*/  LDL.LU R26, [R1+0x45c] ;  /* 0x00045c00011a7983 */ /* 0x000ee80000300800 */
[----:B------:R-:W-:Y:S04]  /*908a0*/  @!P5 STL [R1+0x188], R30 ;  /* 0x0001881e0100d387 */ /* 0x000fe80000100800 */
[----:B------:R-:W1:Y:S04]  /*908b0*/  LDL.LU R52, [R1+0x448] ;  /* 0x0004480001347983 */ /* 0x000e680000300800 */
[----:B------:R-:W1:Y:S04]  /*908c0*/  LDL.LU R53, [R1+0x44c] ;  /* 0x00044c0001357983 */ /* 0x000e680000300800 */
[----:B------:R-:W-:Y:S04]  /*908d0*/  @!P5 STL [R1+0x164], R38 ;  /* 0x000164260100d387 */ /* 0x000fe80000100800 */
[----:B------:R-:W3:Y:S04]  /*908e0*/  LDL.LU R13, [R1+0x3fc] ;  /* 0x0003fc00010d7983 */ /* 0x000ee80000300800 */
[----:B------:R-:W3:Y:S04]  /*908f0*/  LDL.LU R34, [R1+0x43c] ;  /* 0x00043c0001227983 */ /* 0x000ee80000300800 */
[----:B------:R0:W-:Y:S04]  /*90900*/  @!P5 STL [R1+0x144], R58 ;  /* 0x0001443a0100d387 */ /* 0x0001e80000100800 */
[----:B------:R-:W3:Y:S04]  /*90910*/  LDL.LU R80, [R1+0x3e0] ;  /* 0x0003e00001507983 */ /* 0x000ee80000300800 */
[----:B------:R-:W3:Y:S04]  /*90920*/  LDL.LU R29, [R1+0x3ec] ;  /* 0x0003ec00011d7983 */ /* 0x000ee80000300800 */
[----:B------:R0:W-:Y:S04]  /*90930*/  @!P5 STL [R1+0x124], R62 ;  /* 0x0001243e0100d387 */ /* 0x0001e80000100800 */
[----:B------:R-:W3:Y:S04]  /*90940*/  LDL.LU R37, [R1+0x378] ;  /* 0x0003780001257983 */ /* 0x000ee80000300800 */
[----:B------:R-:W3:Y:S04]  /*90950*/  LDL.LU R24, [R1+0x38c] ;  /* 0x00038c0001187983 */ /* 0x000ee80000300800 */
[----:B------:R-:W3:Y:S04]  /*90960*/  LDL.LU R70, [R1+0x310] ;  /* 0x0003100001467983 */ /* 0x000ee80000300800 */
[----:B------:R-:W3:Y:S01]  /*90970*/  LDL.LU R71, [R1+0x318] ;  /* 0x0003180001477983 */ /* 0x000ee20000300800 */
[----:B------:R-:W-:-:S02]  /*90980*/  ISETP.GE.AND P4, PT, R2, R93, PT ;  /* 0x0000005d0200720c */ /* 0x000fc40003f86270 */
[----:B------:R-:W-:Y:S01]  /*90990*/  ISETP.GE.AND P3, PT, R2, R93, PT ;  /* 0x0000005d0200720c */ /* 0x000fe20003f66270 */
[----:B0-----:R-:W3:Y:S04]  /*909a0*/  LDL R58, [R1+0x1c8] ;  /* 0x0001c800013a7983 */ /* 0x001ee80000100800 */
[----:B------:R0:W-:Y:S04]  /*909b0*/  @!P5 STL [R1+0xe4], R28 ;  /* 0x0000e41c0100d387 */ /* 0x0001e80000100800 */
[----:B------:R-:W3:Y:S04]  /*909c0*/  LDL R62, [R1+0x1a4] ;  /* 0x0001a400013e7983 */ /* 0x000ee80000100800 */
[----:B------:R-:W3:Y:S04]  /*909d0*/  LDL R56, [R1+0x180] ;  /* 0x0001800001387983 */ /* 0x000ee80000100800 */
[----:B------:R4:W-:Y:S04]  /*909e0*/  @!P5 STL [R1+0x94], R36 ;  /* 0x000094240100d387 */ /* 0x0009e80000100800 */
[----:B0-----:R-:W3:Y:S04]  /*909f0*/  LDL R28, [R1+0x15c] ;  /* 0x00015c00011c7983 */ /* 0x001ee80000100800 */
[----:B----4-:R-:W4:Y:S01]  /*90a00*/  LDL R36, [R1+0x13c] ;  /* 0x00013c0001247983 */ /* 0x010f220000100800 */
[----:B--2---:R-:W-:-:S02]  /*90a10*/  LOP3.LUT R67, R67, R66, RZ, 0x3c, !PT ;  /* 0x0000004243437212 */ /* 0x004fc400078e3cff */
[----:B-1----:R-:W-:Y:S02]  /*90a20*/  LOP3.LUT R53, R53, R52, RZ, 0x3c, !PT ;  /* 0x0000003435357212 */ /* 0x002fe400078e3cff */
[----:B------:R-:W-:Y:S02]  /*90a30*/  LOP3.LUT R66, R67, R66, RZ, 0x3c, !PT ;  /* 0x0000004243427212 */ /* 0x000fe400078e3cff */
[----:B------:R-:W-:Y:S02]  /*90a40*/  LOP3.LUT R52, R53, R52, RZ, 0x3c, !PT ;  /* 0x0000003435347212 */ /* 0x000fe400078e3cff */
[----:B------:R-:W-:Y:S02]  /*90a50*/  LOP3.LUT R67, R67, R66, RZ, 0x3c, !PT ;  /* 0x0000004243437212 */ /* 0x000fe400078e3cff */
[----:B------:R-:W-:-:S03]  /*90a60*/  LOP3.LUT R53, R53, R52, RZ, 0x3c, !PT ;  /* 0x0000003435357212 */ /* 0x000fc600078e3cff */
[----:B------:R-:W2:Y:S04]  /*90a70*/  @!P3 LDG.E.U16 R41, desc[UR6][R66.64] ;  /* 0x000000064229b981 */ /* 0x000ea8000c1e1500 */
[----:B------:R-:W2:Y:S04]  /*90a80*/  @!P4 LDG.E.U16 R33, desc[UR6][R52.64] ;  /* 0x000000063421c981 */ /* 0x000ea8000c1e1500 */
[----:B------:R-:W-:Y:S04]  /*90a90*/  STL [R1+0x4694], R27 ;  /* 0x0046941b01007387 */ /* 0x000fe80000100800 */
[----:B------:R-:W2:Y:S04]  /*90aa0*/  LDL.LU R6, [R1+0x11c] ;  /* 0x00011c0001067983 */ /* 0x000ea80000300800 */
[----:B------:R-:W2:Y:S04]  /*90ab0*/  LDL.LU R14, [R1+0xfc] ;  /* 0x0000fc00010e7983 */ /* 0x000ea80000300800 */
[----:B------:R-:W2:Y:S04]  /*90ac0*/  LDL.LU R22, [R1+0xdc] ;  /* 0x0000dc0001167983 */ /* 0x000ea80000300800 */
[----:B------:R-:W2:Y:S04]  /*90ad0*/  LDL.LU R30, [R1+0x8c] ;  /* 0x00008c00011e7983 */ /* 0x000ea80000300800 */
[----:B------:R-:W2:Y:S04]  /*90ae0*/  LDL.LU R38, [R1+0x5c] ;  /* 0x00005c0001267983 */ /* 0x000ea80000300800 */
[----:B------:R3:W-:Y:S04]  /*90af0*/  STL [R1+0x4698], R19 ;  /* 0x0046981301007387 */ /* 0x0007e80000100800 */
        /* <DEDUP_REMOVED lines=8> */
[----:B------:R0:W-:Y:S04]  /*90b80*/  STL [R1+0x45c4], R69 ;  /* 0x0045c44501007387 */ /* 0x0001e80000100800 */
[----:B------:R-:W2:Y:S01]  /*90b90*/  LDL.LU.64 R64, [R1+0x47c0] ;  /* 0x0047c00001407983 */ /* 0x000ea20000300a00 */
[----:B---3--:R-:W-:-:S03]  /*90ba0*/  IMAD.MOV.U32 R19, RZ, RZ, R32 ;  /* 0x000000ffff137224 */ /* 0x008fc600078e0020 */
[----:B------:R3:W-:Y:S01]  /*90bb0*/  STL [R1+0x194], R25 ;  /* 0x0001941901007387 */ /* 0x0007e20000100800 */
[-C--:B------:R-:W-:Y:S01]  /*90bc0*/  LOP3.LUT R71, R71, R70.reuse, RZ, 0x3c, !PT ;  /* 0x0000004647477212 */ /* 0x080fe200078e3cff */
[----:B0-----:R-:W-:Y:S02]  /*90bd0*/  IMAD.MOV.U32 R11, RZ, RZ, R51 ;  /* 0x000000ffff0b7224 */ /* 0x001fe400078e0033 */
[----:B------:R-:W-:Y:S02]  /*90be0*/  IMAD.MOV.U32 R27, RZ, RZ, R76 ;  /* 0x000000ffff1b7224 */ /* 0x000fe400078e004c */
[----:B------:R-:W-:Y:S01]  /*90bf0*/  IMAD.MOV.U32 R35, RZ, RZ, R13 ;  /* 0x000000ffff237224 */ /* 0x000fe200078e000d */
[----:B------:R-:W-:Y:S01]  /*90c00*/  LOP3.LUT R70, R71, R70, RZ, 0x3c, !PT ;  /* 0x0000004647467212 */ /* 0x000fe200078e3cff */
[----:B-1----:R-:W-:Y:S02]  /*90c10*/  IMAD.MOV.U32 R68, RZ, RZ, R29 ;  /* 0x000000ffff447224 */ /* 0x002fe400078e001d */
[----:B------:R-:W-:-:S02]  /*90c20*/  IMAD.MOV.U32 R69, RZ, RZ, R80 ;  /* 0x000000ffff457224 */ /* 0x000fc400078e0050 */
[----:B------:R-:W-:Y:S01]  /*90c30*/  IMAD.MOV.U32 R72, RZ, RZ, R24 ;  /* 0x000000ffff487224 */ /* 0x000fe200078e0018 */
[----:B---3--:R-:W3:Y:S04]  /*90c40*/  LDL.LU R25, [R1+0x47b8] ;  /* 0x0047b80001197983 */ /* 0x008ee80000300800 */
[----:B------:R-:W3:Y:S04]  /*90c50*/  LDL.LU.64 R60, [R1+0x47b0] ;  /* 0x0047b000013c7983 */ /* 0x000ee80000300a00 */
[----:B------:R-:W-:Y:S04]  /*90c60*/  STL [R1+0x45fc], R54 ;  /* 0x0045fc3601007387 */ /* 0x000fe80000100800 */
[----:B------:R-:W-:Y:S04]  /*90c70*/  STL.64 [R1+0x408], R18 ;  /* 0x0004081201007387 */ /* 0x000fe80000100a00 */
[----:B------:R-:W-:Y:S04]  /*90c80*/  STL.64 [R1+0x468], R20 ;  /* 0x0004681401007387 */ /* 0x000fe80000100a00 */
[----:B------:R-:W-:Y:S04]  /*90c90*/  STL.64 [R1+0x4a0], R66 ;  /* 0x0004a04201007387 */ /* 0x000fe80000100a00 */
[----:B------:R-:W-:Y:S01]  /*90ca0*/  STL.64 [R1+0x440], R10 ;  /* 0x0004400a01007387 */ /* 0x000fe20000100a00 */
[----:B------:R-:W-:-:S03]  /*90cb0*/  IMAD.MOV.U32 R73, RZ, RZ, R37 ;  /* 0x000000ffff497224 */ /* 0x000fc600078e0025 */
[----:B------:R-:W-:Y:S01]  /*90cc0*/  STL.64 [R1+0x4c8], R26 ;  /* 0x0004c81a01007387 */ /* 0x000fe20000100a00 */
[----:B------:R-:W-:-:S03]  /*90cd0*/  LOP3.LUT R71, R71, R70, RZ, 0x3c, !PT ;  /* 0x0000004647477212 */ /* 0x000fc600078e3cff */
[----:B------:R0:W-:Y:S04]  /*90ce0*/  STL.64 [R1+0x500], R52 ;  /* 0x0005003401007387 */ /* 0x0001e80000100a00 */
[----:B------:R-:W-:Y:S04]  /*90cf0*/  STL.64 [R1+0x528], R34 ;  /* 0x0005282201007387 */ /* 0x000fe80000100a00 */
[----:B------:R-:W-:Y:S04]  /*90d00*/  STL.64 [R1+0x590], R68 ;  /* 0x0005904401007387 */ /* 0x000fe80000100a00 */
[----:B------:R-:W-:Y:S04]  /*90d10*/  STL.64 [R1+0x5f0], R72 ;  /* 0x0005f04801007387 */ /* 0x000fe80000100a00 */
[----:B------:R-:W-:Y:S04]  /*90d20*/  STL.64 [R1+0x650], R70 ;  /* 0x0006504601007387 */ /* 0x000fe80000100a00 */
[----:B------:R-:W3:Y:S04]  /*90d30*/  @!P5 LDG.E.U16 R28, desc[UR6][R34.64] ;  /* 0x00000006221cd981 */ /* 0x000ee8000c1e1500 */
[----:B----4-:R-:W4:Y:S04]  /*90d40*/  @!P5 LDG.E.U16 R36, desc[UR6][R26.64] ;  /* 0x000000061a24d981 */ /* 0x010f28000c1e1500 */
[----:B------:R-:W4:Y:S04]  /*90d50*/  @!P5 LDG.E.U16 R58, desc[UR6][R70.64] ;  /* 0x00000006463ad981 */ /* 0x000f28000c1e1500 */
[----:B------:R-:W4:Y:S04]  /*90d60*/  @!P5 LDG.E.U16 R62, desc[UR6][R72.64] ;  /* 0x00000006483ed981 */ /* 0x000f28000c1e1500 */
[----:B------:R-:W4:Y:S04]  /*90d70*/  @!P5 LDG.E.U16 R56, desc[UR6][R68.64] ;  /* 0x000000064438d981 */ /* 0x000f28000c1e1500 */
[----:B0-----:R-:W4:Y:S04]  /*90d80*/  LDL.LU.64 R52, [R1+0x47a8] ;  /* 0x0047a80001347983 */ /* 0x001f280000300a00 */
[----:B--2---:R0:W-:Y:S04]  /*90d90*/  STL [R1+0x21c], R33 ;  /* 0x00021c2101007387 */ /* 0x0041e80000100800 */
[----:B------:R-:W2:Y:S04]  /*90da0*/  @!P5 LDG.E.U16 R6, desc[UR6][R20.64] ;  /* 0x000000061406d981 */ /* 0x000ea8000c1e1500 */
[----:B------:R-:W2:Y:S04]  /*90db0*/  @!P5 LDG.E.U16 R22, desc[UR6][R4.64] ;  /* 0x000000060416d981 */ /* 0x000ea8000c1e1500 */
[----:B------:R-:W2:Y:S04]  /*90dc0*/  @!P5 LDG.E.U16 R30, desc[UR6][R74.64] ;  /* 0x000000064a1ed981 */ /* 0x000ea8000c1e1500 */
[----:B------:R-:W2:Y:S01]  /*90dd0*/  @!P5 LDG.E.U16 R38, desc[UR6][R78.64] ;  /* 0x000000064e26d981 */ /* 0x000ea2000c1e1500 */
[----:B------:R-:W-:-:S03]  /*90de0*/  ISETP.GE.AND P4, PT, R2, R93, PT ;  /* 0x0000005d0200720c */ /* 0x000fc60003f86270 */
[----:B------:R1:W2:Y:S04]  /*90df0*/  @!P5 LDG.E.U16 R14, desc[UR6][R18.64] ;  /* 0x00000006120ed981 */ /* 0x0002a8000c1e1500 */
[----:B0-----:R-:W2:Y:S04]  /*90e00*/  LDL.LU R33, [R1+0x47a0] ;  /* 0x0047a00001217983 */ /* 0x001ea80000300800 */
[----:B------:R-:W2:Y:S04]  /*90e10*/  LDL.LU.64 R66, [R1+0x4798] ;  /* 0x0047980001427983 */ /* 0x000ea80000300a00 */
[----:B------:R0:W-:Y:S04]  /*90e20*/  STL [R1+0x218], R41 ;  /* 0x0002182901007387 */ /* 0x0001e80000100800 */
[----:B------:R-:W2:Y:S04]  /*90e30*/  @!P5 LDG.E.U16 R17, desc[UR6][R64.64] ;  /* 0x000000064011d981 */ /* 0x000ea8000c1e1500 */
[----:B0-----:R-:W2:Y:S04]  /*90e40*/  LDL.LU R41, [R1+0x4790] ;  /* 0x0047900001297983 */ /* 0x001ea80000300800 */
[----:B------:R-:W2:Y:S04]  /*90e50*/  LDL.LU.64 R70, [R1+0x4788] ;  /* 0x0047880001467983 */ /* 0x000ea80000300a00 */
[----:B---3--:R-:W3:Y:S04]  /*90e60*/  @!P5 LDG.E.U16 R25, desc[UR6][R48.64] ;  /* 0x000000063019d981 */ /* 0x008ee8000c1e1500 */
[----:B------:R-:W3:Y:S01]  /*90e70*/  @!P5 LDG.E.U16 R9, desc[UR6][R60.64] ;  /* 0x000000063c09d981 */ /* 0x000ee2000c1e1500 */
[----:B------:R-:W-:-:S02]  /*90e80*/  ISETP.GE.AND P3, PT, R2, R93, PT ;  /* 0x0000005d0200720c */ /* 0x000fc40003f66270 */
[----:B------:R-:W-:-:S06]  /*90e90*/  PRMT R39, RZ, 0x7610, R39 ;  /* 0x00007610ff277816 */ /* 0x000fcc0000000027 */
[----:B------:R-:W3:Y:S01]  /*90ea0*/  @!P5 LDG.E.U16 R39, desc[UR6][R44.64] ;  /* 0x000000062c27d981 */ /* 0x000ee2000c1e1500 */
[----:B------:R-:W-:-:S06]  /*90eb0*/  PRMT R31, RZ, 0x7610, R31 ;  /* 0x00007610ff1f7816 */ /* 0x000fcc000000001f */
[----:B------:R-:W3:Y:S04]  /*90ec0*/  @!P5 LDG.E.U16 R31, desc[UR6][R42.64] ;  /* 0x000000062a1fd981 */ /* 0x000ee8000c1e1500 */
[----:B----4-:R-:W4:Y:S04]  /*90ed0*/  @!P5 LDG.E.U16 R7, desc[UR6][R52.64] ;  /* 0x000000063407d981 */ /* 0x010f28000c1e1500 */
[----:B--2---:R-:W2:Y:S04]  /*90ee0*/  @!P5 LDG.E.U16 R33, desc[UR6][R86.64] ;  /* 0x000000065621d981 */ /* 0x004ea8000c1e1500 */
[----:B------:R-:W2:Y:S04]  /*90ef0*/  @!P5 LDG.E.U16 R41, desc[UR6][R90.64] ;  /* 0x000000065a29d981 */ /* 0x000ea8000c1e1500 */
[----:B------:R-:W-:Y:S04]  /*90f00*/  STL [R1+0x46a0], R6 ;  /* 0x0046a00601007387 */ /* 0x000fe80000100800 */
[----:B------:R-:W3:Y:S04]  /*90f10*/  LDL.LU.64 R4, [R1+0x4780] ;  /* 0x0047800001047983 */ /* 0x000ee80000300a00 */
[----:B------:R-:W3:Y:S04]  /*90f20*/  LDL.LU.64 R74, [R1+0x4778] ;  /* 0x00477800014a7983 */ /* 0x000ee80000300a00 */
[----:B------:R-:W3:Y:S04]  /*90f30*/  LDL.LU.64 R78, [R1+0x4770] ;  /* 0x00477000014e7983 */ /* 0x000ee80000300a00 */
[----:B--2---:R-:W-:Y:S04]  /*90f40*/  STL [R1+0x46a4], R41 ;  /* 0x0046a42901007387 */ /* 0x004fe80000100800 */
[----:B------:R-:W-:Y:S04]  /*90f50*/  STL [R1+0x46a8], R33 ;  /* 0x0046a82101007387 */ /* 0x000fe80000100800 */
[----:B------:R-:W2:Y:S04]  /*90f60*/  LDL.LU R20, [R1+0x2a00] ;  /* 0x002a000001147983 */ /* 0x000ea80000300800 */
[----:B------:R0:W-:Y:S04]  /*90f70*/  @!P5 STL [R1+0x15c], R28 ;  /* 0x00015c1c0100d387 */ /* 0x0001e80000100800 */
[----:B---3--:R-:W3:Y:S04]  /*90f80*/  @!P4 LDG.E.U16 R75, desc[UR6][R10.64] ;  /* 0x000000060a4bc981 */ /* 0x008ee8000c1e1500 */
[----:B0-----:R-:W2:Y:S04]  /*90f90*/  LDL.LU R28, [R1+0x2a88] ;  /* 0x002a8800011c7983 */ /* 0x001ea80000300800 */
[----:B------:R0:W-:Y:S04]  /*90fa0*/  @!P5 STL [R1+0x13c], R36 ;  /* 0x00013c240100d387 */ /* 0x0001e80000100800 */
[----:B0-----:R-:W2:Y:S04]  /*90fb0*/  LDL.LU R36, [R1+0x2900] ;  /* 0x0029000001247983 */ /* 0x001ea80000300800 */
[----:B------:R-:W3:Y:S04]  /*90fc0*/  LDL.LU R48, [R1+0x290c] ;  /* 0x00290c0001307983 */ /* 0x000ee80000300800 */
[----:B------:R-:W4:Y:S04]  /*90fd0*/  LDL.LU R90, [R1+0x2898] ;  /* 0x00289800015a7983 */ /* 0x000f280000300800 */
[----:B------:R-:W4:Y:S04]  /*90fe0*/  LDL.LU R91, [R1+0x2904] ;  /* 0x00290400015b7983 */ /* 0x000f280000300800 */
[----:B------:R-:W4:Y:S04]  /*90ff0*/  LDL.LU R86, [R1+0x27b8] ;  /* 0x0027b80001567983 */ /* 0x000f280000300800 */
[----:B------:R-:W4:Y:S04]  /*91000*/  LDL.LU R87, [R1+0x27bc] ;  /* 0x0027bc0001577983 */ /* 0x000f280000300800 */
[----:B------:R-:W1:Y:S04]  /*91010*/  LDL.LU R32, [R1+0x4b8] ;  /* 0x0004b80001207983 */ /* 0x000e680000300800 */
[----:B------:R-:W4:Y:S04]  /*91020*/  LDL.LU R18, [R1+0x2744] ;  /* 0x0027440001127983 */ /* 0x000f280000300800 */
[----:B------:R-:W4:Y:S04]  /*91030*/  LDL.LU R51, [R1+0x490] ;  /* 0x0004900001337983 */ /* 0x000f280000300800 */
[----:B------:R-:W-:Y:S04]  /*91040*/  @!P5 STL [R1+0x1c8], R58 ;  /* 0x0001c83a0100d387 */ /* 0x000fe80000100800 */
[----:B------:R-:W4:Y:S04]  /*91050*/  LDL.LU R26, [R1+0x494] ;  /* 0x00049400011a7983 */ /* 0x000f280000300800 */
[----:B------:R0:W-:Y:S04]  /*91060*/  @!P5 STL [R1+0x1a4], R62 ;  /* 0x0001a43e0100d387 */ /* 0x0001e80000100800 */
[----:B------:R-:W4:Y:S04]  /*91070*/  LDL.LU R13, [R1+0x434] ;  /* 0x00043400010d7983 */ /* 0x000f280000300800 */
[----:B------:R-:W-:Y:S04]  /*91080*/  @!P5 STL [R1+0x180], R56 ;  /* 0x000180380100d387 */ /* 0x000fe80000100800 */
        /* <DEDUP_REMOVED lines=9> */
[----:B------:R-:W-:Y:S01]  /*91120*/  STL [R1+0x46b8], R17 ;  /* 0x0046b81101007387 */ /* 0x000fe20000100800 */
[----:B--2---:R-:W-:-:S02]  /*91130*/  IMAD.MOV.U32 R41, RZ, RZ, R36 ;  /* 0x000000ffff297224 */ /* 0x004fc400078e0024 */
[----:B---3--:R-:W-:-:S05]  /*91140*/  IMAD.MOV.U32 R40, RZ, RZ, R48 ;  /* 0x000000ffff287224 */ /* 0x008fca00078e0030 */
[----:B------:R0:W2:Y:S04]  /*91150*/  @!P3 LDG.E.U16 R79, desc[UR6][R40.64] ;  /* 0x00000006284fb981 */ /* 0x0000a8000c1e1500 */
[----:B------:R-:W-:Y:S04]  /*91160*/  STL [R1+0x43d0], R64 ;  /* 0x0043d04001007387 */ /* 0x000fe80000100800 */
[----:B------:R-:W-:Y:S04]  /*91170*/  STL [R1+0x45cc], R64 ;  /* 0x0045cc4001007387 */ /* 0x000fe80000100800 */
[----:B------:R-:W-:Y:S04]  /*91180*/  STL [R1+0x43cc], R65 ;  /* 0x0043cc4101007387 */ /* 0x000fe80000100800 */
[----:B------:R-:W-:Y:S04]  /*91190*/  STL [R1+0x45d0], R65 ;  /* 0x0045d04101007387 */ /* 0x000fe80000100800 */
[----:B------:R3:W-:Y:S04]  /*911a0*/  STL [R1+0x46bc], R9 ;  /* 0x0046bc0901007387 */ /* 0x0007e80000100800 */
[----:B------:R-:W-:Y:S04]  /*911b0*/  STL [R1+0x43d8], R60 ;  /* 0x0043d83c01007387 */ /* 0x000fe80000100800 */
[----:B------:R-:W-:Y:S04]  /*911c0*/  STL [R1+0x45d4], R60 ;  /* 0x0045d43c01007387 */ /* 0x000fe80000100800 */
[----:B------:R-:W-:Y:S01]  /*911d0*/  STL [R1+0x43d4], R61 ;  /* 0x0043d43d01007387 */ /* 0x000fe20000100800 */
[----:B------:R-:W-:-:S03]  /*911e0*/  IMAD.MOV.U32 R8, RZ, RZ, R28 ;  /* 0x000000ffff087224 */ /* 0x000fc600078e001c */
[----:B------:R-:W-:Y:S04]  /*911f0*/  STL [R1+0x45d8], R61 ;  /* 0x0045d83d01007387 */ /* 0x000fe80000100800 */
[----:B------:R0:W-:Y:S01]  /*91200*/  STL [R1+0x20c], R75 ;  /* 0x00020c4b01007387 */ /* 0x0001e20000100800 */
[----:B----4-:R-:W-:Y:S01]  /*91210*/  MOV R10, R91 ;  /* 0x0000005b000a7202 */ /* 0x010fe20000000f00 */
[----:B---3--:R-:W-:Y:S02]  /*91220*/  IMAD.MOV.U32 R9, RZ, RZ, R20 ;  /* 0x000000ffff097224 */ /* 0x008fe400078e0014 */
[----:B------:R-:W-:Y:S02]  /*91230*/  IMAD.MOV.U32 R11, RZ, RZ, R90 ;  /* 0x000000ffff0b7224 */ /* 0x000fe400078e005a */
[----:B------:R-:W-:-:S02]  /*91240*/  IMAD.MOV.U32 R16, RZ, RZ, R87 ;  /* 0x000000ffff107224 */ /* 0x000fc400078e0057 */
[----:B------:R-:W-:Y:S02]  /*91250*/  IMAD.MOV.U32 R17, RZ, RZ, R86 ;  /* 0x000000ffff117224 */ /* 0x000fe400078e0056 */
[----:B-1----:R-:W-:Y:S02]  /*91260*/  IMAD.MOV.U32 R19, RZ, RZ, R32 ;  /* 0x000000ffff137224 */ /* 0x002fe400078e0020 */
[----:B------:R-:W-:Y:S01]  /*91270*/  IMAD.MOV.U32 R27, RZ, RZ, R51 ;  /* 0x000000ffff1b7224 */ /* 0x000fe200078e0033 */
[----:B0-----:R-:W3:Y:S04]  /*91280*/  LDL.LU R75, [R1+0x476c] ;  /* 0x00476c00014b7983 */ /* 0x001ee80000300800 */
[----:B------:R-:W4:Y:S04]  /*91290*/  LDL R49, [R1+0x1e4] ;  /* 0x0001e40001317983 */ /* 0x000f280000100800 */
[----:B------:R-:W3:Y:S04]  /*912a0*/  LDL R56, [R1+0x1c0] ;  /* 0x0001c00001387983 */ /* 0x000ee80000100800 */
[----:B------:R-:W-:Y:S04]  /*912b0*/  STL.64 [R1+0x398], R8 ;  /* 0x0003980801007387 */ /* 0x000fe80000100a00 */
[----:B------:R0:W-:Y:S04]  /*912c0*/  STL.64 [R1+0x3e0], R40 ;  /* 0x0003e02801007387 */ /* 0x0001e80000100a00 */
[----:B------:R-:W3:Y:S04]  /*912d0*/  LDL.LU R20, [R1+0x31f4] ;  /* 0x0031f40001147983 */ /* 0x000ee80000300800 */
[----:B------:R-:W-:Y:S04]  /*912e0*/  STL.64 [R1+0x3f8], R10 ;  /* 0x0003f80a01007387 */ /* 0x000fe80000100a00 */
[----:B------:R-:W-:Y:S04]  /*912f0*/  STL.64 [R1+0x458], R16 ;  /* 0x0004581001007387 */ /* 0x000fe80000100a00 */
[----:B------:R-:W3:Y:S04]  /*91300*/  LDL.LU R28, [R1+0x320c] ;  /* 0x00320c00011c7983 */ /* 0x000ee80000300800 */
[----:B------:R-:W3:Y:S04]  /*91310*/  LDL.LU R36, [R1+0x3380] ;  /* 0x0033800001247983 */ /* 0x000ee80000300800 */
[----:B------:R-:W3:Y:S04]  /*91320*/  LDL.LU R48, [R1+0x33f0] ;  /* 0x0033f00001307983 */ /* 0x000ee80000300800 */
[----:B------:R-:W3:Y:S04]  /*91330*/  LDL.LU R90, [R1+0x2ef8] ;  /* 0x002ef800015a7983 */ /* 0x000ee80000300800 */
[----:B------:R-:W3:Y:S01]  /*91340*/  LDL.LU R91, [R1+0x2f0c] ;  /* 0x002f0c00015b7983 */ /* 0x000ee20000300800 */
[----:B------:R-:W-:-:S02]  /*91350*/  IMAD.MOV.U32 R32, RZ, RZ, R80 ;  /* 0x000000ffff207224 */ /* 0x000fc400078e0050 */
[----:B------:R-:W-:Y:S01]  /*91360*/  IMAD.MOV.U32 R33, RZ, RZ, R13 ;  /* 0x000000ffff217224 */ /* 0x000fe200078e000d */
[----:B------:R-:W3:Y:S01]  /*91370*/  LDL.LU R86, [R1+0x2d78] ;  /* 0x002d780001567983 */ /* 0x000ee20000300800 */
[----:B------:R-:W-:-:S03]  /*91380*/  IMAD.MOV.U32 R35, RZ, RZ, R21 ;  /* 0x000000ffff237224 */ /* 0x000fc600078e0015 */
[----:B------:R-:W3:Y:S04]  /*91390*/  LDL.LU R87, [R1+0x2df8] ;  /* 0x002df80001577983 */ /* 0x000ee80000300800 */
[----:B------:R-:W-:Y:S01]  /*913a0*/  STL.64 [R1+0x4b8], R18 ;  /* 0x0004b81201007387 */ /* 0x000fe20000100a00 */
[----:B------:R-:W-:-:S03]  /*913b0*/  ISETP.GE.AND P4, PT, R2, R93, PT ;  /* 0x0000005d0200720c */ /* 0x000fc60003f86270 */
[----:B------:R-:W-:Y:S04]  /*913c0*/  STL.64 [R1+0x518], R26 ;  /* 0x0005181a01007387 */ /* 0x000fe80000100a00 */
[----:B------:R-:W-:Y:S04]  /*913d0*/  STL.64 [R1+0x580], R32 ;  /* 0x0005802001007387 */ /* 0x000fe80000100a00 */
[----:B------:R-:W-:Y:S01]  /*913e0*/  STL.64 [R1+0x5e0], R34 ;  /* 0x0005e02201007387 */ /* 0x000fe20000100a00 */
[----:B------:R-:W-:-:S03]  /*913f0*/  ISETP.GE.AND P3, PT, R2, R93, PT ;  /* 0x0000005d0200720c */ /* 0x000fc60003f66270 */
[----:B------:R-:W3:Y:S04]  /*91400*/  @!P5 LDG.E.U16 R78, desc[UR6][R32.64] ;  /* 0x00000006204ed981 */ /* 0x000ee8000c1e1500 */
[----:B------:R-:W3:Y:S04]  /*91410*/  @!P5 LDG.E.U16 R3, desc[UR6][R26.64] ;  /* 0x000000061a03d981 */ /* 0x000ee8000c1e1500 */
[----:B------:R-:W3:Y:S04]  /*91420*/  @!P5 LDG.E.U16 R0, desc[UR6][R18.64] ;  /* 0x000000061200d981 */ /* 0x000ee8000c1e1500 */
[----:B------:R-:W3:Y:S04]  /*91430*/  @!P5 LDG.E.U16 R92, desc[UR6][R16.64] ;  /* 0x00000006105cd981 */ /* 0x000ee8000c1e1500 */
[----:B------:R-:W3:Y:S04]  /*91440*/  @!P5 LDG.E.U16 R76, desc[UR6][R46.64] ;  /* 0x000000062e4cd981 */ /* 0x000ee8000c1e1500 */
[----:B------:R-:W3:Y:S01]  /*91450*/  @!P4 LDG.E.U16 R74, desc[UR6][R84.64] ;  /* 0x00000006544ac981 */ /* 0x000ee2000c1e1500 */
[----:B------:R-:W-:-:S02]  /*91460*/  IMAD.MOV.U32 R60, RZ, RZ, R62 ;  /* 0x000000ffff3c7224 */ /* 0x000fc400078e003e */
[----:B------:R-:W-:Y:S02]  /*91470*/  IMAD.MOV.U32 R61, RZ, RZ, R24 ;  /* 0x000000ffff3d7224 */ /* 0x000fe400078e0018 */
[----:B0-----:R-:W-:Y:S02]  /*91480*/  IMAD.MOV.U32 R40, RZ, RZ, R37 ;  /* 0x000000ffff287224 */ /* 0x001fe400078e0025 */
[----:B------:R-:W-:Y:S01]  /*91490*/  IMAD.MOV.U32 R41, RZ, RZ, R29 ;  /* 0x000000ffff297224 */ /* 0x000fe200078e001d */
[----:B------:R-:W3:Y:S04]  /*914a0*/  @!P3 LDG.E.U16 R58, desc[UR6][R82.64] ;  /* 0x00000006523ab981 */ /* 0x000ee8000c1e1500 */
[----:B--2---:R0:W-:Y:S04]  /*914b0*/  STL [R1+0x208], R79 ;  /* 0x0002084f01007387 */ /* 0x0041e80000100800 */
[----:B0-----:R-:W2:Y:S04]  /*914c0*/  LDL.LU R79, [R1+0x4768] ;  /* 0x00476800014f7983 */ /* 0x001ea80000300800 */
[----:B------:R-:W2:Y:S04]  /*914d0*/  LDL.LU.64 R84, [R1+0x4760] ;  /* 0x0047600001547983 */ /* 0x000ea80000300a00 */
[----:B----4-:R-:W4:Y:S04]  /*914e0*/  @!P5 LDG.E.U16 R49, desc[UR6][R60.64] ;  /* 0x000000063c31d981 */ /* 0x010f28000c1e1500 */
[----:B---3--:R-:W3:Y:S04]  /*914f0*/  @!P5 LDG.E.U16 R56, desc[UR6][R40.64] ;  /* 0x000000062838d981 */ /* 0x008ee8000c1e1500 */
[----:B--2---:R-:W2:Y:S04]  /*91500*/  @!P5 LDG.E.U16 R79, desc[UR6][R34.64] ;  /* 0x00000006224fd981 */ /* 0x004ea8000c1e1500 */
[----:B------:R-:W3:Y:S04]  /*91510*/  @!P5 LDG.E.U16 R84, desc[UR6][R10.64] ;  /* 0x000000060a54d981 */ /* 0x000ee8000c1e1500 */
[----:B------:R0:W3:Y:S04]  /*91520*/  @!P5 LDG.E.U16 R85, desc[UR6][R8.64] ;  /* 0x000000060855d981 */ /* 0x0000e8000c1e1500 */
[----:B------:R1:W-:Y:S04]  /*91530*/  STL [R1+0x204], R74 ;  /* 0x0002044a01007387 */ /* 0x0003e80000100800 */
[----:B-1----:R-:W3:Y:S04]  /*91540*/  LDL.LU R74, [R1+0x4758] ;  /* 0x00475800014a7983 */ /* 0x002ee80000300800 */
[----:B------:R-:W-:Y:S04]  /*91550*/  STL.64 [R1+0x640], R40 ;  /* 0x0006402801007387 */ /* 0x000fe80000100a00 */
[----:B------:R-:W-:Y:S01]  /*91560*/  STL.64 [R1+0x7c8], R60 ;  /* 0x0007c83c01007387 */ /* 0x000fe20000100a00 */
[----:B------:R-:W-:-:S02]  /*91570*/  ISETP.GE.AND P3, PT, R2, R93, PT ;  /* 0x0000005d0200720c */ /* 0x000fc40003f66270 */
[----:B------:R-:W-:Y:S01]  /*91580*/  ISETP.GE.AND P4, PT, R2, R93, PT ;  /* 0x0000005d0200720c */ /* 0x000fe20003f86270 */
[----:B0-----:R-:W-:Y:S02]  /*91590*/  IMAD.MOV.U32 R8, RZ, RZ, R28 ;  /* 0x000000ffff087224 */ /* 0x001fe400078e001c */
[----:B------:R-:W-:Y:S02]  /*915a0*/  IMAD.MOV.U32 R9, RZ, RZ, R20 ;  /* 0x000000ffff097224 */ /* 0x000fe400078e0014 */
[----:B------:R-:W-:Y:S02]  /*915b0*/  IMAD.MOV.U32 R10, RZ, RZ, R87 ;  /* 0x000000ffff0a7224 */ /* 0x000fe400078e0057 */
[----:B------:R-:W-:Y:S01]  /*915c0*/  IMAD.MOV.U32 R11, RZ, RZ, R86 ;  /* 0x000000ffff0b7224 */ /* 0x000fe200078e0056 */
[----:B------:R0:W3:Y:S05]  /*915d0*/  @!P5 LDG.E.U16 R23, desc[UR6][R8.64] ;  /* 0x000000060817d981 */ /* 0x0000ea000c1e1500 */
[----:B------:R-:W3:Y:S04]  /*915e0*/  @!P4 LDG.E.U16 R5, desc[UR6][R10.64] ;  /* 0x000000060a05c981 */ /* 0x000ee8000c1e1500 */
[----:B--2---:R1:W-:Y:S04]  /*915f0*/  STL [R1+0x19c], R79 ;  /* 0x00019c4f01007387 */ /* 0x0043e80000100800 */
[----:B-1----:R-:W2:Y:S04]  /*91600*/  LDL.LU R79, [R1+0x4754] ;  /* 0x00475400014f7983 */ /* 0x002ea80000300800 */
[----:B------:R1:W-:Y:S04]  /*91610*/  STL [R1+0x178], R78 ;  /* 0x0001784e01007387 */ /* 0x0003e80000100800 */
[----:B-1----:R-:W2:Y:S04]  /*91620*/  LDL.LU R78, [R1+0x4750] ;  /* 0x00475000014e7983 */ /* 0x002ea80000300800 */
[----:B------:R1:W-:Y:S04]  /*91630*/  STL [R1+0x154], R3 ;  /* 0x0001540301007387 */ /* 0x0003e80000100800 */
[----:B-1----:R-:W2:Y:S04]  /*91640*/  LDL.LU R3, [R1+0x474c] ;  /* 0x00474c0001037983 */ /* 0x002ea80000300800 */
[----:B------:R1:W-:Y:S04]  /*91650*/  STL [R1+0x134], R0 ;  /* 0x0001340001007387 */ /* 0x0003e80000100800 */
[----:B-1----:R-:W2:Y:S04]  /*91660*/  LDL.LU R0, [R1+0x4748] ;  /* 0x0047480001007983 */ /* 0x002ea80000300800 */
[----:B------:R1:W-:Y:S04]  /*91670*/  STL [R1+0x114], R92 ;  /* 0x0001145c01007387 */ /* 0x0003e80000100800 */
[----:B-1----:R-:W2:Y:S04]  /*91680*/  LDL.LU R92, [R1+0x4744] ;  /* 0x00474400015c7983 */ /* 0x002ea80000300800 */
[----:B---3--:R1:W-:Y:S04]  /*91690*/  STL [R1+0xf4], R84 ;  /* 0x0000f45401007387 */ /* 0x0083e80000100800 */
[----:B-1----:R-:W3:Y:S04]  /*916a0*/  LDL.LU R84, [R1+0x4740] ;  /* 0x0047400001547983 */ /* 0x002ee80000300800 */
[----:B------:R-:W2:Y:S04]  /*916b0*/  LDL.LU.64 R82, [R1+0x4738] ;  /* 0x0047380001527983 */ /* 0x000ea80000300a00 */
[----:B------:R-:W-:Y:S04]  /*916c0*/  STL [R1+0x4600], R58 ;  /* 0x0046003a01007387 */ /* 0x000fe80000100800 */
[----:B------:R1:W-:Y:S04]  /*916d0*/  STL [R1+0xd4], R85 ;  /* 0x0000d45501007387 */ /* 0x0003e80000100800 */
[----:B-1----:R-:W2:Y:S04]  /*916e0*/  LDL.LU R85, [R1+0x4730] ;  /* 0x0047300001557983 */ /* 0x002ea80000300800 */
[----:B------:R-:W2:Y:S04]  /*916f0*/  LDL.LU.64 R88, [R1+0x4728] ;  /* 0x0047280001587983 */ /* 0x000ea80000300a00 */
[----:B----4-:R-:W-:Y:S04]  /*91700*/  @!P5 STL [R1+0x1e4], R49 ;  /* 0x0001e4310100d387 */ /* 0x010fe80000100800 */
[----:B------:R-:W-:Y:S04]  /*91710*/  @!P5 STL [R1+0x1c0], R56 ;  /* 0x0001c0380100d387 */ /* 0x000fe80000100800 */
[----:B------:R0:W-:Y:S04]  /*91720*/  STL.64 [R1+0x18], R8 ;  /* 0x0000180801007387 */ /* 0x0001e80000100a00 */
[----:B------:R1:W-:Y:S04]  /*91730*/  STL [R1+0x84], R57 ;  /* 0x0000843901007387 */ /* 0x0003e80000100800 */
[----:B------:R-:W-:Y:S01]  /*91740*/  STL.64 [R1+0x2c0], R10 ;  /* 0x0002c00a01007387 */ /* 0x000fe20000100a00 */
[----:B0-----:R-:W-:-:S02]  /*91750*/  IMAD.MOV.U32 R8, RZ, RZ, R91 ;  /* 0x000000ffff087224 */ /* 0x001fc400078e005b */
[----:B------:R-:W-:Y:S02]  /*91760*/  IMAD.MOV.U32 R9, RZ, RZ, R90 ;  /* 0x000000ffff097224 */ /* 0x000fe400078e005a */
[----:B------:R-:W-:Y:S02]  /*91770*/  IMAD.MOV.U32 R56, RZ, RZ, R48 ;  /* 0x000000ffff387224 */ /* 0x000fe400078e0030 */
[----:B-1----:R-:W-:Y:S01]  /*91780*/  IMAD.MOV.U32 R57, RZ, RZ, R36 ;  /* 0x000000ffff397224 */ /* 0x002fe200078e0024 */
[----:B------:R-:W4:Y:S04]  /*91790*/  @!P3 LDG.E.U16 R4, desc[UR6][R8.64] ;  /* 0x000000060804b981 */ /* 0x000f28000c1e1500 */
[----:B------:R-:W-:Y:S04]  /*917a0*/  STL.64 [R1+0x270], R8 ;  /* 0x0002700801007387 */ /* 0x000fe80000100a00 */
[----:B------:R-:W2:Y:S04]  /*917b0*/  LDL.LU R45, [R1+0x328c] ;  /* 0x00328c00012d7983 */ /* 0x000ea80000300800 */
[----:B------:R-:W2:Y:S04]  /*917c0*/  LDL.LU R44, [R1+0x3378] ;  /* 0x00337800012c7983 */ /* 0x000ea80000300800 */
[----:B------:R-:W2:Y:S04]  /*917d0*/  LDL.LU R47, [R1+0x3188] ;  /* 0x00318800012f7983 */ /* 0x000ea80000300800 */
[----:B------:R-:W2:Y:S04]  /*917e0*/  LDL.LU R46, [R1+0x3270] ;  /* 0x00327000012e7983 */ /* 0x000ea80000300800 */
[----:B------:R-:W3:Y:S04]  /*917f0*/  @!P5 LDG.E.U16 R15, desc[UR6][R56.64] ;  /* 0x00000006380fd981 */ /* 0x000ee8000c1e1500 */
[----:B------:R-:W3:Y:S04]  /*91800*/  LDL.LU R43, [R1+0x35f4] ;  /* 0x0035f400012b7983 */ /* 0x000ee80000300800 */
[----:B------:R-:W3:Y:S04]  /*91810*/  LDL.LU R42, [R1+0x3604] ;  /* 0x00360400012a7983 */ /* 0x000ee80000300800 */
[----:B------:R-:W3:Y:S04]  /*91820*/  LDL.LU R20, [R1+0x35f8] ;  /* 0x0035f80001147983 */ /* 0x000ee80000300800 */
[----:B------:R-:W3:Y:S04]  /*91830*/  LDL.LU R28, [R1+0x35fc] ;  /* 0x0035fc00011c7983 */ /* 0x000ee80000300800 */
[----:B------:R-:W3:Y:S04]  /*91840*/  LDL.LU R36, [R1+0x3570] ;  /* 0x0035700001247983 */ /* 0x000ee80000300800 */
[----:B------:R-:W3:Y:S01]  /*91850*/  LDL.LU R48, [R1+0x3580] ;  /* 0x0035800001307983 */ /* 0x000ee20000300800 */
[----:B------:R-:W-:-:S03]  /*91860*/  ISETP.GE.AND P4, PT, R2, R93, PT ;  /* 0x0000005d0200720c */ /* 0x000fc60003f86270 */
[----:B----4-:R0:W-:Y:S04]  /*91870*/  STL [R1+0x26f0], R4 ;  /* 0x0026f00401007387 */ /* 0x0101e80000100800 */
[----:B0-----:R-:W4:Y:S04]  /*91880*/  LDL.LU R4, [R1+0x3574] ;  /* 0x0035740001047983 */ /* 0x001f280000300800 */
[----:B------:R0:W-:Y:S01]  /*91890*/  STL [R1+0x26f4], R5 ;  /* 0x0026f40501007387 */ /* 0x0001e20000100800 */
[----:B--2---:R-:W-:Y:S02]  /*918a0*/  IMAD.MOV.U32 R10, RZ, RZ, R46 ;  /* 0x000000ffff0a7224 */ /* 0x004fe400078e002e */
[----:B------:R-:W-:-:S05]  /*918b0*/  IMAD.MOV.U32 R11, RZ, RZ, R47 ;  /* 0x000000ffff0b7224 */ /* 0x000fca00078e002f */
[----:B------:R-:W2:Y:S04]  /*918c0*/  @!P4 LDG.E.U16 R12, desc[UR6][R10.64] ;  /* 0x000000060a0cc981 */ /* 0x000ea8000c1e1500 */
[----:B0-----:R-:W4:Y:S04]  /*918d0*/  LDL.LU R5, [R1+0x357c] ;  /* 0x00357c0001057983 */ /* 0x001f280000300800 */
[----:B------:R-:W4:Y:S04]  /*918e0*/  LDL.LU R90, [R1+0x3404] ;  /* 0x00340400015a7983 */ /* 0x000f280000300800 */
[----:B------:R-:W4:Y:S04]  /*918f0*/  LDL.LU R91, [R1+0x3470] ;  /* 0x00347000015b7983 */ /* 0x000f280000300800 */
[----:B------:R-:W4:Y:S04]  /*91900*/  LDL.LU R86, [R1+0x300c] ;  /* 0x00300c0001567983 */ /* 0x000f280000300800 */
[----:B------:R-:W4:Y:S04]  /*91910*/  LDL.LU R87, [R1+0x3088] ;  /* 0x0030880001577983 */ /* 0x000f280000300800 */
[----:B---3--:R-:W-:Y:S04]  /*91920*/  STL [R1+0x4604], R15 ;  /* 0x0046040f01007387 */ /* 0x008fe80000100800 */
[----:B------:R-:W-:Y:S04]  /*91930*/  STL [R1+0x43e0], R56 ;  /* 0x0043e03801007387 */ /* 0x000fe80000100800 */
[----:B------:R-:W-:Y:S04]  /*91940*/  STL [R1+0x45dc], R56 ;  /* 0x0045dc3801007387 */ /* 0x000fe80000100800 */
[----:B------:R-:W-:Y:S04]  /*91950*/  STL [R1+0x43dc], R57 ;  /* 0x0043dc3901007387 */ /* 0x000fe80000100800 */
[----:B------:R0:W-:Y:S04]  /*91960*/  STL [R1+0x45e4], R57 ;  /* 0x0045e43901007387 */ /* 0x0001e80000100800 */
[----:B0-----:R-:W3:Y:S04]  /*91970*/  LDL.LU R57, [R1+0x26b8] ;  /* 0x0026b80001397983 */ /* 0x001ee80000300800 */
[----:B------:R-:W-:Y:S04]  /*91980*/  STL [R1+0x43e8], R52 ;  /* 0x0043e83401007387 */ /* 0x000fe80000100800 */
[----:B------:R0:W-:Y:S04]  /*91990*/  STL [R1+0x45e8], R52 ;  /* 0x0045e83401007387 */ /* 0x0001e80000100800 */
[----:B0-----:R-:W3:Y:S04]  /*919a0*/  LDL.LU R52, [R1+0x26bc] ;  /* 0x0026bc0001347983 */ /* 0x001ee80000300800 */
[----:B------:R-:W-:Y:S04]  /*919b0*/  STL [R1+0x43e4], R53 ;  /* 0x0043e43501007387 */ /* 0x000fe80000100800 */
[----:B------:R0:W-:Y:S04]  /*919c0*/  STL [R1+0x45ec], R53 ;  /* 0x0045ec3501007387 */ /* 0x0001e80000100800 */
[----:B0-----:R-:W3:Y:S01]  /*919d0*/  LDL.LU R53, [R1+0x26e8] ;  /* 0x0026e80001357983 */ /* 0x001ee20000300800 */
[----:B------:R-:W-:Y:S01]  /*919e0*/  ISETP.GE.AND P3, PT, R2, R93, PT ;  /* 0x0000005d0200720c */ /* 0x000fe20003f66270 */
[----:B------:R-:W-:-:S02]  /*919f0*/  IMAD.MOV.U32 R8, RZ, RZ, R44 ;  /* 0x000000ffff087224 */ /* 0x000fc400078e002c */
[----:B------:R-:W-:Y:S01]  /*91a00*/  IMAD.MOV.U32 R9, RZ, RZ, R45 ;  /* 0x000000ffff097224 */ /* 0x000fe200078e002d */
[----:B------:R-:W-:Y:S04]  /*91a10*/  STL.64 [R1+0x98], R10 ;  /* 0x0000980a01007387 */ /* 0x000fe80000100a00 */
[----:B------:R-:W-:Y:S04]  /*91a20*/  STL.64 [R1], R8 ;  /* 0x0000000801007387 */ /* 0x000fe80000100a00 */
[----:B------:R-:W3:Y:S01]  /*91a30*/  LDL.LU R24, [R1+0x2ef0] ;  /* 0x002ef00001187983 */ /* 0x000ee20000300800 */
[----:B------:R-:W-:Y:S01]  /*91a40*/  MOV R45, R20 ;  /* 0x00000014002d7202 */ /* 0x000fe20000000f00 */
[----:B------:R-:W-:-:S02]  /*91a50*/  IMAD.MOV.U32 R44, RZ, RZ, R28 ;  /* 0x000000ffff2c7224 */ /* 0x000fc400078e001c */
[----:B------:R-:W-:Y:S02]  /*91a60*/  IMAD.MOV.U32 R47, RZ, RZ, R36 ;  /* 0x000000ffff2f7224 */ /* 0x000fe400078e0024 */
[----:B------:R-:W-:Y:S01]  /*91a70*/  IMAD.MOV.U32 R46, RZ, RZ, R48 ;  /* 0x000000ffff2e7224 */ /* 0x000fe200078e0030 */
[----:B--2---:R0:W-:Y:S01]  /*91a80*/  STL [R1+0x26ec], R12 ;  /* 0x0026ec0c01007387 */ /* 0x0041e20000100800 */
[----:B----4-:R-:W-:-:S03]  /*91a90*/  IMAD.MOV.U32 R49, RZ, RZ, R4 ;  /* 0x000000ffff317224 */ /* 0x010fc600078e0004 */
[----:B0-----:R-:W2:Y:S04]  /*91aa0*/  LDL.LU R12, [R1+0x2efc] ;  /* 0x002efc00010c7983 */ /* 0x001ea80000300800 */
[----:B------:R-:W4:Y:S04]  /*91ab0*/  LDL.LU R34, [R1+0x2d7c] ;  /* 0x002d7c0001227983 */ /* 0x000f280000300800 */
[----:B------:R-:W2:Y:S04]  /*91ac0*/  LDL.LU R26, [R1+0x2d88] ;  /* 0x002d8800011a7983 */ /* 0x000ea80000300800 */
[----:B------:R-:W2:Y:S04]  /*91ad0*/  LDL.LU R18, [R1+0x2c0c] ;  /* 0x002c0c0001127983 */ /* 0x000ea80000300800 */
[----:B------:R-:W2:Y:S04]  /*91ae0*/  LDL.LU R20, [R1+0x2c78] ;  /* 0x002c780001147983 */ /* 0x000ea80000300800 */
[----:B------:R-:W2:Y:S04]  /*91af0*/  LDL.LU R28, [R1+0x508] ;  /* 0x00050800011c7983 */ /* 0x000ea80000300800 */
[----:B------:R-:W2:Y:S01]  /*91b00*/  LDL.LU R36, [R1+0x2908] ;  /* 0x0029080001247983 */ /* 0x000ea20000300800 */
[----:B------:R-:W-:-:S02]  /*91b10*/  IMAD.MOV.U32 R48, RZ, RZ, R5 ;  /* 0x000000ffff307224 */ /* 0x000fc400078e0005 */
[----:B------:R-:W-:Y:S02]  /*91b20*/  IMAD.MOV.U32 R11, RZ, RZ, R86 ;  /* 0x000000ffff0b7224 */ /* 0x000fe400078e0056 */
[----:B------:R-:W-:Y:S01]  /*91b30*/  IMAD.MOV.U32 R10, RZ, RZ, R87 ;  /* 0x000000ffff0a7224 */ /* 0x000fe200078e0057 */
[----:B---3--:R0:W3:Y:S02]  /*91b40*/  @!P3 LDG.E.U16 R53, desc[UR6][R8.64] ;  /* 0x000000060835b981 */ /* 0x0080e4000c1e1500 */
[----:B0-----:R-:W-:Y:S02]  /*91b50*/  IMAD.MOV.U32 R9, RZ, RZ, R90 ;  /* 0x000000ffff097224 */ /* 0x001fe400078e005a */
[----:B------:R-:W-:Y:S01]  /*91b60*/  IMAD.MOV.U32 R8, RZ, RZ, R91 ;  /* 0x000000ffff087224 */ /* 0x000fe200078e005b */
        /* <DEDUP_REMOVED lines=10> */
[----:B------:R-:W3:Y:S04]  /*91c10*/  LDL.LU R61, [R1+0x2704] ;  /* 0x00270400013d7983 */ /* 0x000ee80000300800 */
[----:B------:R-:W3:Y:S01]  /*91c20*/  LDL.LU R60, [R1+0x2700] ;  /* 0x00270000013c7983 */ /* 0x000ee20000300800 */
[----:B------:R-:W-:-:S03]  /*91c30*/  ISETP.GE.AND P4, PT, R2, R93, PT ;  /* 0x0000005d0200720c */ /* 0x000fc60003f86270 */
[----:B------:R-:W3:Y:S04]  /*91c40*/  LDL.LU R65, [R1+0x26fc] ;  /* 0x0026fc0001417983 */ /* 0x000ee80000300800 */
[----:B------:R-:W3:Y:S01]  /*91c50*/  LDL.LU R64, [R1+0x26f8] ;  /* 0x0026f80001407983 */ /* 0x000ee20000300800 */
[----:B------:R-:W-:-:S03]  /*91c60*/  ISETP.GE.AND P3, PT, R2, R93, PT ;  /* 0x0000005d0200720c */ /* 0x000fc60003f66270 */
[----:B------:R-:W-:Y:S04]  /*91c70*/  STL [R1+0x43f0], R46 ;  /* 0x0043f02e01007387 */ /* 0x000fe80000100800 */
[----:B------:R-:W-:Y:S04]  /*91c80*/  STL [R1+0x43ec], R47 ;  /* 0x0043ec2f01007387 */ /* 0x000fe80000100800 */
[----:B------:R-:W-:Y:S01]  /*91c90*/  STL [R1+0x43f8], R42 ;  /* 0x0043f82a01007387 */ /* 0x000fe20000100800 */
[----:B------:R-:W-:-:S03]  /*91ca0*/  IMAD.MOV.U32 R13, RZ, RZ, R24 ;  /* 0x000000ffff0d7224 */ /* 0x000fc600078e0018 */
[----:B------:R-:W-:Y:S04]  /*91cb0*/  STL [R1+0x43f4], R43 ;  /* 0x0043f42b01007387 */ /* 0x000fe80000100800 */
[----:B------:R-:W3:Y:S01]  /*91cc0*/  @!P4 LDG.E.U16 R52, desc[UR6][R46.64] ;  /* 0x000000062e34c981 */ /* 0x000ee2000c1e1500 */
[----:B------:R-:W-:-:S03]  /*91cd0*/  ISETP.GE.AND P4, PT, R2, R93, PT ;  /* 0x0000005d0200720c */ /* 0x000fc60003f86270 */
[----:B------:R-:W3:Y:S01]  /*91ce0*/  @!P3 LDG.E.U16 R57, desc[UR6][R42.64] ;  /* 0x000000062a39b981 */ /* 0x000ee2000c1e1500 */
[----:B------:R-:W-:Y:S02]  /*91cf0*/  ISETP.GE.AND P3, PT, R2, R93, PT ;  /* 0x0000005d0200720c */ /* 0x000fe40003f66270 */
[----:B------:R-:W-:Y:S02]  /*91d00*/  PRMT R55, RZ, 0x7610, R55 ;  /* 0x00007610ff377816 */ /* 0x000fe40000000037 */
[----:B------:R-:W-:Y:S01]  /*91d10*/  PRMT R59, RZ, 0x7610, R59 ;  /* 0x00007610ff3b7816 */ /* 0x000fe2000000003b */
[----:B----4-:R-:W-:Y:S02]  /*91d20*/  IMAD.MOV.U32 R17, RZ, RZ, R34 ;  /* 0x000000ffff117224 */ /* 0x010fe400078e0022 */
[----:B--2---:R-:W-:Y:S02]  /*91d30*/  IMAD.MOV.U32 R16, RZ, RZ, R26 ;  /* 0x000000ffff107224 */ /* 0x004fe400078e001a */
[----:B------:R-:W-:-:S02]  /*91d40*/  IMAD.MOV.U32 R19, RZ, RZ, R18 ;  /* 0x000000ffff137224 */ /* 0x000fc400078e0012 */
[----:B------:R-:W-:Y:S01]  /*91d50*/  IMAD.MOV.U32 R18, RZ, RZ, R20 ;  /* 0x000000ffff127224 */ /* 0x000fe200078e0014 */
[----:B------:R-:W2:Y:S04]  /*91d60*/  LDL.LU R26, [R1+0x2b80] ;  /* 0x002b8000011a7983 */ /* 0x000ea80000300800 */
[----:B------:R-:W4:Y:S04]  /*91d70*/  LDL.LU R20, [R1+0x2bf8] ;  /* 0x002bf80001147983 */ /* 0x000f280000300800 */
[----:B------:R-:W4:Y:S04]  /*91d80*/  LDL.LU R69, [R1+0x2720] ;  /* 0x0027200001457983 */ /* 0x000f280000300800 */
[----:B------:R-:W-:Y:S04]  /*91d90*/  STL.64 [R1+0x328], R12 ;  /* 0x0003280c01007387 */ /* 0x000fe80000100a00 */
[----:B------:R-:W-:Y:S04]  /*91da0*/  STL.64 [R1+0x388], R16 ;  /* 0x0003881001007387 */ /* 0x000fe80000100a00 */
[----:B------:R-:W-:Y:S04]  /*91db0*/  STL.64 [R1+0x3e8], R18 ;  /* 0x0003e81201007387 */ /* 0x000fe80000100a00 */
[----:B------:R-:W4:Y:S01]  /*91dc0*/  LDL.LU R68, [R1+0x271c] ;  /* 0x00271c0001447983 */ /* 0x000f220000300800 */
[----:B------:R-:W-:-:S02]  /*91dd0*/  IMAD.MOV.U32 R32, RZ, RZ, R36 ;  /* 0x000000ffff207224 */ /* 0x000fc400078e0024 */
[----:B------:R-:W-:Y:S01]  /*91de0*/  IMAD.MOV.U32 R33, RZ, RZ, R28 ;  /* 0x000000ffff217224 */ /* 0x000fe200078e001c */
[----:B------:R-:W4:Y:S04]  /*91df0*/  LDL.LU R73, [R1+0x2718] ;  /* 0x0027180001497983 */ /* 0x000f280000300800 */
[----:B------:R-:W4:Y:S04]  /*91e00*/  LDL.LU R72, [R1+0x2714] ;  /* 0x0027140001487983 */ /* 0x000f280000300800 */
[----:B------:R-:W4:Y:S04]  /*91e10*/  LDL.LU R51, [R1+0x2710] ;  /* 0x0027100001337983 */ /* 0x000f280000300800 */
[----:B------:R-:W4:Y:S04]  /*91e20*/  LDL.LU R28, [R1+0x318c] ;  /* 0x00318c00011c7983 */ /* 0x000f280000300800 */
[----:B------:R-:W-:Y:S04]  /*91e30*/  STL.64 [R1+0x508], R32 ;  /* 0x0005082001007387 */ /* 0x000fe80000100a00 */
[----:B------:R-:W4:Y:S01]  /*91e40*/  LDL.LU R36, [R1+0x3204] ;  /* 0x0032040001247983 */ /* 0x000f220000300800 */
[----:B---3--:R-:W-:-:S02]  /*91e50*/  IMAD.MOV.U32 R35, RZ, RZ, R90 ;  /* 0x000000ffff237224 */ /* 0x008fc400078e005a */
[----:B------:R-:W-:Y:S01]  /*91e60*/  IMAD.MOV.U32 R34, RZ, RZ, R91 ;  /* 0x000000ffff227224 */ /* 0x000fe200078e005b */
[----:B------:R-:W-:-:S04]  /*91e70*/  LOP3.LUT R87, R87, R86, RZ, 0x3c, !PT ;  /* 0x0000005657577212 */ /* 0x000fc800078e3cff */
[----:B------:R-:W-:Y:S01]  /*91e80*/  STL.64 [R1+0x570], R34 ;  /* 0x0005702201007387 */ /* 0x000fe20000100a00 */
[----:B------:R-:W-:Y:S02]  /*91e90*/  IMAD.MOV.U32 R40, RZ, RZ, R5 ;  /* 0x000000ffff287224 */ /* 0x000fe400078e0005 */
[----:B------:R-:W-:Y:S01]  /*91ea0*/  IMAD.MOV.U32 R41, RZ, RZ, R4 ;  /* 0x000000ffff297224 */ /* 0x000fe200078e0004 */
[C---:B------:R-:W-:Y:S01]  /*91eb0*/  LOP3.LUT R86, R87.reuse, R86, RZ, 0x3c, !PT ;  /* 0x0000005657567212 */ /* 0x040fe200078e3cff */
[----:B------:R-:W3:Y:S04]  /*91ec0*/  LDL.LU R90, [R1+0x32f0] ;  /* 0x0032f000015a7983 */ /* 0x000ee80000300800 */
[----:B------:R-:W3:Y:S01]  /*91ed0*/  LDL.LU R91, [R1+0x32fc] ;  /* 0x0032fc00015b7983 */ /* 0x000ee20000300800 */
[----:B------:R-:W-:Y:S01]  /*91ee0*/  IMAD.MOV.U32 R4, RZ, RZ, R84 ;  /* 0x000000ffff047224 */ /* 0x000fe200078e0054 */
[----:B------:R-:W-:Y:S01]  /*91ef0*/  LOP3.LUT R87, R87, R86, RZ, 0x3c, !PT ;  /* 0x0000005657577212 */ /* 0x000fe200078e3cff */
[----:B------:R-:W-:Y:S01]  /*91f00*/  IMAD.MOV.U32 R5, RZ, RZ, R92 ;  /* 0x000000ffff057224 */ /* 0x000fe200078e005c */
[----:B------:R-:W3:Y:S04]  /*91f10*/  @!P5 LDG.E.U16 R62, desc[UR6][R82.64] ;  /* 0x00000006523ed981 */ /* 0x000ee8000c1e1500 */
[----:B------:R-:W3:Y:S04]  /*91f20*/  LDL.LU R92, [R1+0x4724] ;  /* 0x00472400015c7983 */ /* 0x000ee80000300800 */
[----:B------:R-:W3:Y:S04]  /*91f30*/  LDL.LU R84, [R1+0x4720] ;  /* 0x0047200001547983 */ /* 0x000ee80000300800 */
[----:B------:R-:W-:Y:S04]  /*91f40*/  STL.64 [R1+0x5d0], R40 ;  /* 0x0005d02801007387 */ /* 0x000fe80000100a00 */
[----:B------:R-:W-:Y:S04]  /*91f50*/  STL.64 [R1+0x618], R86 ;  /* 0x0006185601007387 */ /* 0x000fe80000100a00 */
[----:B------:R0:W-:Y:S04]  /*91f60*/  STL.64 [R1+0x678], R4 ;  /* 0x0006780401007387 */ /* 0x0001e80000100a00 */
[----:B------:R-:W-:Y:S04]  /*91f70*/  STL.64 [R1+0x630], R88 ;  /* 0x0006305801007387 */ /* 0x000fe80000100a00 */
[----:B------:R-:W3:Y:S04]  /*91f80*/  @!P4 LDG.E.U16 R55, desc[UR6][R4.64] ;  /* 0x000000060437c981 */ /* 0x000ee8000c1e1500 */
[----:B------:R-:W3:Y:S04]  /*91f90*/  @!P3 LDG.E.U16 R59, desc[UR6][R86.64] ;  /* 0x00000006563bb981 */ /* 0x000ee8000c1e1500 */
[----:B------:R-:W3:Y:S04]  /*91fa0*/  @!P5 LDG.E.U16 R56, desc[UR6][R88.64] ;  /* 0x000000065838d981 */ /* 0x000ee8000c1e1500 */
[----:B------:R3:W3:Y:S01]  /*91fb0*/  @!P5 LDG.E.U16 R65, desc[UR6][R32.64] ;  /* 0x000000062041d981 */ /* 0x0006e2000c1e1500 */
[----:B------:R-:W-:-:S02]  /*91fc0*/  PRMT R74, RZ, 0x7610, R74 ;  /* 0x00007610ff4a7816 */ /* 0x000fc4000000004a */
[----:B------:R-:W-:Y:S02]  /*91fd0*/  PRMT R85, RZ, 0x7610, R85 ;  /* 0x00007610ff557816 */ /* 0x000fe40000000055 */
[----:B------:R-:W-:Y:S02]  /*91fe0*/  PRMT R63, RZ, 0x7610, R63 ;  /* 0x00007610ff3f7816 */ /* 0x000fe4000000003f */
[----:B------:R-:W-:Y:S02]  /*91ff0*/  PRMT R50, RZ, 0x7610, R50 ;  /* 0x00007610ff327816 */ /* 0x000fe40000000032 */
[----:B------:R-:W-:Y:S01]  /*92000*/  PRMT R67, RZ, 0x7610, R67 ;  /* 0x00007610ff437816 */ /* 0x000fe20000000043 */
[----:B------:R-:W3:Y:S04]  /*92010*/  @!P5 LDG.E.U16 R61, desc[UR6][R40.64] ;  /* 0x00000006283dd981 */ /* 0x000ee8000c1e1500 */
[----:B0-----:R-:W3:Y:S04]  /*92020*/  LDL.LU.64 R4, [R1+0x4718] ;  /* 0x0047180001047983 */ /* 0x001ee80000300a00 */
[----:B------:R0:W-:Y:S04]  /*92030*/  STL.64 [R1+0x7b8], R82 ;  /* 0x0007b85201007387 */ /* 0x0001e80000100a00 */
[----:B------:R-:W3:Y:S01]  /*92040*/  LDL.LU.64 R86, [R1+0x4710] ;  /* 0x0047100001567983 */ /* 0x000ee20000300a00 */
[----:B------:R-:W-:-:S02]  /*92050*/  ISETP.GE.AND P4, PT, R2, R93, PT ;  /* 0x0000005d0200720c */ /* 0x000fc40003f86270 */
[----:B------:R-:W-:Y:S01]  /*92060*/  ISETP.GE.AND P3, PT, R2, R93, PT ;  /* 0x0000005d0200720c */ /* 0x000fe20003f66270 */
[----:B------:R-:W3:Y:S01]  /*92070*/  @!P5 LDG.E.U16 R50, desc[UR6][R8.64] ;  /* 0x000000060832d981 */ /* 0x000ee2000c1e1500 */
[----:B------:R-:W-:Y:S02]  /*92080*/  PRMT R70, RZ, 0x7610, R70 ;  /* 0x00007610ff467816 */ /* 0x000fe40000000046 */
[----:B------:R-:W-:Y:S01]  /*92090*/  PRMT R71, RZ, 0x7610, R71 ;  /* 0x00007610ff477816 */ /* 0x000fe20000000047 */
[----:B------:R-:W3:Y:S04]  /*920a0*/  @!P5 LDG.E.U16 R60, desc[UR6][R34.64] ;  /* 0x00000006223cd981 */ /* 0x000ee8000c1e1500 */
[----:B0-----:R-:W3:Y:S04]  /*920b0*/  LDL.LU.64 R82, [R1+0x4708] ;  /* 0x0047080001527983 */ /* 0x001ee80000300a00 */
[----:B------:R-:W3:Y:S01]  /*920c0*/  LDL.LU.64 R88, [R1+0x4700] ;  /* 0x0047000001587983 */ /* 0x000ee20000300a00 */
[----:B--2---:R-:W-:-:S03]  /*920d0*/  IMAD.MOV.U32 R21, RZ, RZ, R26 ;  /* 0x000000ffff157224 */ /* 0x004fc600078e001a */
[----:B----4-:R-:W2:Y:S04]  /*920e0*/  @!P5 LDG.E.U16 R69, desc[UR6][R18.64] ;  /* 0x000000061245d981 */ /* 0x010ea8000c1e1500 */
[----:B------:R-:W4:Y:S04]  /*920f0*/  @!P5 LDG.E.U16 R66, desc[UR6][R20.64] ;  /* 0x000000061442d981 */ /* 0x000f28000c1e1500 */
[----:B------:R-:W2:Y:S04]  /*92100*/  @!P5 LDG.E.U16 R68, desc[UR6][R16.64] ;  /* 0x000000061044d981 */ /* 0x000ea8000c1e1500 */
[----:B------:R-:W2:Y:S04]  /*92110*/  @!P5 LDG.E.U16 R73, desc[UR6][R12.64] ;  /* 0x000000060c49d981 */ /* 0x000ea8000c1e1500 */
[----:B------:R0:W2:Y:S01]  /*92120*/  @!P5 LDG.E.U16 R72, desc[UR6][R10.64] ;  /* 0x000000060a48d981 */ /* 0x0000a2000c1e1500 */
[----:B---3--:R-:W-:-:S03]  /*92130*/  IMAD.MOV.U32 R33, RZ, RZ, R84 ;  /* 0x000000ffff217224 */ /* 0x008fc600078e0054 */
[----:B------:R-:W3:Y:S01]  /*92140*/  LDL.LU R84, [R1+0x46fc] ;  /* 0x0046fc0001547983 */ /* 0x000ee20000300800 */
[----:B------:R-:W-:-:S03]  /*92150*/  IMAD.MOV.U32 R32, RZ, RZ, R89 ;  /* 0x000000ffff207224 */ /* 0x000fc600078e0059 */
[----:B------:R-:W2:Y:S04]  /*92160*/  LDL.LU R89, [R1+0x46f8] ;  /* 0x0046f80001597983 */ /* 0x000ea80000300800 */
[----:B------:R1:W-:Y:S04]  /*92170*/  STL.64 [R1+0x4a8], R32 ;  /* 0x0004a82001007387 */ /* 0x0003e80000100a00 */
[----:B------:R1:W4:Y:S01]  /*92180*/  @!P5 LDG.E.U16 R64, desc[UR6][R32.64] ;  /* 0x000000062040d981 */ /* 0x000322000c1e1500 */
[----:B------:R-:W-:Y:S01]  /*92190*/  IMAD.MOV.U32 R26, RZ, RZ, R4 ;  /* 0x000000ffff1a7224 */ /* 0x000fe200078e0004 */
[----:B------:R-:W-:-:S02]  /*921a0*/  MOV R27, R83 ;  /* 0x00000053001b7202 */ /* 0x000fc40000000f00 */
[----:B------:R-:W4:Y:S04]  /*921b0*/  LDL.LU R83, [R1+0x46f4] ;  /* 0x0046f40001537983 */ /* 0x000f280000300800 */
[----:B------:R-:W4:Y:S01]  /*921c0*/  LDL.LU R4, [R1+0x46f0] ;  /* 0x0046f00001047983 */ /* 0x000f220000300800 */
[----:B0-----:R-:W-:Y:S02]  /*921d0*/  IMAD.MOV.U32 R10, RZ, RZ, R36 ;  /* 0x000000ffff0a7224 */ /* 0x001fe400078e0024 */
[----:B------:R-:W-:Y:S01]  /*921e0*/  IMAD.MOV.U32 R11, RZ, RZ, R28 ;  /* 0x000000ffff0b7224 */ /* 0x000fe200078e001c */
[----:B------:R-:W4:Y:S01]  /*921f0*/  @!P3 LDG.E.U16 R85, desc[UR6][R26.64] ;  /* 0x000000061a55b981 */ /* 0x000f22000c1e1500 */
[----:B-1----:R-:W-:Y:S02]  /*92200*/  IMAD.MOV.U32 R32, RZ, RZ, R82 ;  /* 0x000000ffff207224 */ /* 0x002fe400078e0052 */
[----:B------:R-:W-:Y:S01]  /*92210*/  IMAD.MOV.U32 R33, RZ, RZ, R92 ;  /* 0x000000ffff217224 */ /* 0x000fe200078e005c */
[----:B------:R0:W4:Y:S04]  /*92220*/  @!P5 LDG.E.U16 R51, desc[UR6][R10.64] ;  /* 0x000000060a33d981 */ /* 0x000128000c1e1500 */
[----:B------:R-:W4:Y:S04]  /*92230*/  LDL.LU R92, [R1+0x46ec] ;  /* 0x0046ec00015c7983 */ /* 0x000f280000300800 */
[----:B------:R-:W4:Y:S01]  /*92240*/  @!P4 LDG.E.U16 R74, desc[UR6][R32.64] ;  /* 0x00000006204ac981 */ /* 0x000f22000c1e1500 */
[----:B------:R-:W-:-:S03]  /*92250*/  ISETP.GE.AND P4, PT, R2, R93, PT ;  /* 0x0000005d0200720c */ /* 0x000fc60003f86270 */
[----:B------:R-:W4:Y:S04]  /*92260*/  LDL.LU R82, [R1+0x46e8] ;  /* 0x0046e80001527983 */ /* 0x000f280000300800 */
[----:B------:R-:W-:Y:S04]  /*92270*/  STL.64 [R1+0x5b8], R32 ;  /* 0x0005b82001007387 */ /* 0x000fe80000100a00 */
[----:B------:R-:W-:Y:S01]  /*92280*/  STL.64 [R1+0x448], R20 ;  /* 0x0004481401007387 */ /* 0x000fe20000100a00 */
[----:B------:R-:W-:-:S03]  /*92290*/  ISETP.GE.AND P3, PT, R2, R93, PT ;  /* 0x0000005d0200720c */ /* 0x000fc60003f66270 */
[----:B------:R-:W-:Y:S04]  /*922a0*/  STL.64 [R1+0x558], R26 ;  /* 0x0005581a01007387 */ /* 0x000fe80000100a00 */
[----:B------:R0:W-:Y:S01]  /*922b0*/  STL.64 [R1+0x278], R10 ;  /* 0x0002780a01007387 */ /* 0x0001e20000100a00 */
[----:B------:R-:W-:Y:S02]  /*922c0*/  IMAD.MOV.U32 R16, RZ, RZ, R88 ;  /* 0x000000ffff107224 */ /* 0x000fe400078e0058 */
[----:B------:R-:W-:-:S05]  /*922d0*/  IMAD.MOV.U32 R17, RZ, RZ, R86 ;  /* 0x000000ffff117224 */ /* 0x000fca00078e0056 */
[----:B------:R-:W4:Y:S01]  /*922e0*/  @!P4 LDG.E.U16 R63, desc[UR6][R16.64] ;  /* 0x00000006103fc981 */ /* 0x000f22000c1e1500 */
[----:B0-----:R-:W-:Y:S02]  /*922f0*/  IMAD.MOV.U32 R10, RZ, RZ, R91 ;  /* 0x000000ffff0a7224 */ /* 0x001fe400078e005b */
[----:B------:R-:W-:Y:S02]  /*92300*/  IMAD.MOV.U32 R11, RZ, RZ, R90 ;  /* 0x000000ffff0b7224 */ /* 0x000fe400078e005a */
[----:B---3--:R-:W-:Y:S02]  /*92310*/  IMAD.MOV.U32 R13, RZ, RZ, R84 ;  /* 0x000000ffff0d7224 */ /* 0x008fe400078e0054 */
[----:B--2---:R-:W-:Y:S01]  /*92320*/  IMAD.MOV.U32 R12, RZ, RZ, R89 ;  /* 0x000000ffff0c7224 */ /* 0x004fe200078e0059 */
[----:B------:R-:W2:Y:S04]  /*92330*/  LDL.LU R84, [R1+0x46e4] ;  /* 0x0046e40001547983 */ /* 0x000ea80000300800 */
[----:B------:R-:W3:Y:S04]  /*92340*/  LDL.LU R89, [R1+0x46e0] ;  /* 0x0046e00001597983 */ /* 0x000ee80000300800 */
[----:B------:R-:W2:Y:S04]  /*92350*/  LDL.LU R86, [R1+0x46dc] ;  /* 0x0046dc0001567983 */ /* 0x000ea80000300800 */
[----:B------:R-:W2:Y:S04]  /*92360*/  LDL.LU R88, [R1+0x46d8] ;  /* 0x0046d80001587983 */ /* 0x000ea80000300800 */
[----:B------:R0:W-:Y:S04]  /*92370*/  STL.64 [R1+0x4f0], R16 ;  /* 0x0004f01001007387 */ /* 0x0001e80000100a00 */
[----:B------:R-:W-:Y:S04]  /*92380*/  STL.64 [R1+0xa0], R10 ;  /* 0x0000a00a01007387 */ /* 0x000fe80000100a00 */
[----:B------:R1:W-:Y:S04]  /*92390*/  STL.64 [R1+0x490], R12 ;  /* 0x0004900c01007387 */ /* 0x0003e80000100a00 */
[----:B------:R-:W2:Y:S01]  /*923a0*/  @!P3 LDG.E.U16 R67, desc[UR6][R12.64] ;  /* 0x000000060c43b981 */ /* 0x000ea2000c1e1500 */
[----:B------:R-:W-:-:S03]  /*923b0*/  ISETP.GE.AND P4, PT, R2, R93, PT ;  /* 0x0000005d0200720c */ /* 0x000fc60003f86270 */
[----:B------:R4:W2:Y:S04]  /*923c0*/  @!P5 LDG.E.U16 R70, desc[UR6][R10.64] ;  /* 0x000000060a46d981 */ /* 0x0008a8000c1e1500 */
[----:B0-----:R-:W2:Y:S04]  /*923d0*/  LDL.LU R16, [R1+0x30fc] ;  /* 0x0030fc0001107983 */ /* 0x001ea80000300800 */
[----:B------:R-:W3:Y:S04]  /*923e0*/  LDL.LU R8, [R1+0x3174] ;  /* 0x0031740001087983 */ /* 0x000ee80000300800 */
[----:B------:R-:W3:Y:S04]  /*923f0*/  LDL.LU R40, [R1+0x2ff4] ;  /* 0x002ff40001287983 */ /* 0x000ee80000300800 */
[----:B------:R-:W3:Y:S04]  /*92400*/  LDL.LU R32, [R1+0x308c] ;  /* 0x00308c0001207983 */ /* 0x000ee80000300800 */
[----:B-1----:R-:W3:Y:S04]  /*92410*/  LDL.LU R13, [R1+0x5c0] ;  /* 0x0005c000010d7983 */ /* 0x002ee80000300800 */
[----:B------:R-:W3:Y:S04]  /*92420*/  LDL.LU R80, [R1+0x2b00] ;  /* 0x002b000001507983 */ /* 0x000ee80000300800 */
[----:B------:R-:W3:Y:S04]  /*92430*/  LDL.LU R90, [R1+0x620] ;  /* 0x00062000015a7983 */ /* 0x000ee80000300800 */
[----:B------:R-:W3:Y:S04]  /*92440*/  LDL.LU R91, [R1+0x2984] ;  /* 0x00298400015b7983 */ /* 0x000ee80000300800 */
[----:B------:R-:W-:Y:S04]  /*92450*/  STL [R1+0x4400], R48 ;  /* 0x0044003001007387 */ /* 0x000fe80000100800 */
[----:B------:R-:W-:Y:S04]  /*92460*/  STL [R1+0x43fc], R49 ;  /* 0x0043fc3101007387 */ /* 0x000fe80000100800 */
[----:B------:R-:W-:Y:S04]  /*92470*/  STL [R1+0x4408], R44 ;  /* 0x0044082c01007387 */ /* 0x000fe80000100800 */
[----:B------:R-:W-:Y:S01]  /*92480*/  STL [R1+0x4404], R45 ;  /* 0x0044042d01007387 */ /* 0x000fe20000100800 */
[----:B----4-:R-:W-:-:S02]  /*92490*/  IMAD.MOV.U32 R11, RZ, RZ, R92 ;  /* 0x000000ffff0b7224 */ /* 0x010fc400078e005c */
[----:B------:R-:W-:Y:S02]  /*924a0*/  IMAD.MOV.U32 R18, RZ, RZ, R4 ;  /* 0x000000ffff127224 */ /* 0x000fe400078e0004 */
[----:B------:R-:W-:Y:S02]  /*924b0*/  IMAD.MOV.U32 R19, RZ, RZ, R83 ;  /* 0x000000ffff137224 */ /* 0x000fe400078e0053 */
[----:B------:R-:W-:Y:S01]  /*924c0*/  IMAD.MOV.U32 R10, RZ, RZ, R82 ;  /* 0x000000ffff0a7224 */ /* 0x000fe200078e0052 */
[----:B------:R-:W4:Y:S04]  /*924d0*/  LDL.LU R92, [R1+0x46d4] ;  /* 0x0046d400015c7983 */ /* 0x000f280000300800 */
[----:B------:R-:W4:Y:S01]  /*924e0*/  LDL.LU R82, [R1+0x46d0] ;  /* 0x0046d00001527983 */ /* 0x000f220000300800 */
[----:B------:R-:W-:-:S03]  /*924f0*/  ISETP.GE.AND P3, PT, R2, R93, PT ;  /* 0x0000005d0200720c */ /* 0x000fc60003f66270 */
[----:B------:R-:W4:Y:S04]  /*92500*/  LDL.LU R83, [R1+0x46cc] ;  /* 0x0046cc0001537983 */ /* 0x000f280000300800 */
[----:B------:R-:W4:Y:S04]  /*92510*/  LDL.LU R4, [R1+0x46c8] ;  /* 0x0046c80001047983 */ /* 0x000f280000300800 */
[----:B------:R0:W-:Y:S04]  /*92520*/  STL.64 [R1+0x430], R18 ;  /* 0x0004301201007387 */ /* 0x0001e80000100a00 */
[----:B------:R1:W4:Y:S01]  /*92530*/  @!P4 LDG.E.U16 R71, desc[UR6][R18.64] ;  /* 0x000000061247c981 */ /* 0x000322000c1e1500 */
[----:B------:R-:W-:-:S06]  /*92540*/  PRMT R78, RZ, 0x7610, R78 ;  /* 0x00007610ff4e7816 */ /* 0x000fcc000000004e */
[----:B------:R-:W4:Y:S04]  /*92550*/  @!P3 LDG.E.U16 R78, desc[UR6][R10.64] ;  /* 0x000000060a4eb981 */ /* 0x000f28000c1e1500 */
[----:B0-----:R-:W1:Y:S04]  /*92560*/  LDL.LU R18, [R1+0x2b70] ;  /* 0x002b700001127983 */ /* 0x001e680000300800 */
        /* <DEDUP_REMOVED lines=11> */
[----:B------:R-:W4:Y:S01]  /*92620*/  LDL.LU R12, [R1+0x3178] ;  /* 0x00317800010c7983 */ /* 0x000f220000300800 */
[----:B--2---:R-:W-:-:S02]  /*92630*/  IMAD.MOV.U32 R17, RZ, RZ, R16 ;  /* 0x000000ffff117224 */ /* 0x004fc400078e0010 */
[----:B---3--:R-:W-:Y:S02]  /*92640*/  IMAD.MOV.U32 R16, RZ, RZ, R8 ;  /* 0x000000ffff107224 */ /* 0x008fe400078e0008 */
[----:B------:R-:W-:Y:S02]  /*92650*/  IMAD.MOV.U32 R9, RZ, RZ, R40 ;  /* 0x000000ffff097224 */ /* 0x000fe400078e0028 */
[----:B------:R-:W-:Y:S01]  /*92660*/  IMAD.MOV.U32 R8, RZ, RZ, R32 ;  /* 0x000000ffff087224 */ /* 0x000fe200078e0020 */
[----:B------:R-:W-:Y:S01]  /*92670*/  STL.64 [R1+0x310], R16 ;  /* 0x0003101001007387 */ /* 0x000fe20000100a00 */
[----:B------:R-:W-:-:S03]  /*92680*/  IMAD.MOV.U32 R40, RZ, RZ, R91 ;  /* 0x000000ffff287224 */ /* 0x000fc600078e005b */
[----:B------:R0:W-:Y:S01]  /*92690*/  STL.64 [R1+0x370], R8 ;  /* 0x0003700801007387 */ /* 0x0001e20000100a00 */
[----:B------:R-:W-:-:S03]  /*926a0*/  IMAD.MOV.U32 R91, RZ, RZ, R0 ;  /* 0x000000ffff5b7224 */ /* 0x000fc600078e0000 */
[----:B------:R-:W2:Y:S01]  /*926b0*/  LDL.LU R0, [R1+0x46c4] ;  /* 0x0046c40001007983 */ /* 0x000ea20000300800 */
[CC--:B------:R-:W-:Y:S02]  /*926c0*/  ISETP.GE.AND P4, PT, R2.reuse, R93.reuse, PT ;  /* 0x0000005d0200720c */ /* 0x0c0fe40003f86270 */
[----:B------:R-:W-:Y:S02]  /*926d0*/  ISETP.GE.AND P3, PT, R2, R93, PT ;  /* 0x0000005d0200720c */ /* 0x000fe40003f66270 */
[----:B------:R-:W-:Y:S01]  /*926e0*/  PRMT R89, RZ, 0x7610, R89 ;  /* 0x00007610ff597816 */ /* 0x000fe20000000059 */
[----:B------:R-:W-:Y:S02]  /*926f0*/  IMAD.MOV.U32 R32, RZ, RZ, R80 ;  /* 0x000000ffff207224 */ /* 0x000fe400078e0050 */
[----:B------:R-:W-:Y:S01]  /*92700*/  IMAD.MOV.U32 R33, RZ, RZ, R13 ;  /* 0x000000ffff217224 */ /* 0x000fe200078e000d */
[----:B------:R-:W-:Y:S01]  /*92710*/  PRMT R86, RZ, 0x7610, R86 ;  /* 0x00007610ff567816 */ /* 0x000fe20000000056 */
[----:B------:R-:W-:Y:S01]  /*92720*/  IMAD.MOV.U32 R41, RZ, RZ, R90 ;  /* 0x000000ffff297224 */ /* 0x000fe200078e005a */
[----:B------:R-:W-:Y:S01]  /*92730*/  PRMT R84, RZ, 0x7610, R84 ;  /* 0x00007610ff547816 */ /* 0x000fe20000000054 */
[----:B------:R-:W-:-:S02]  /*92740*/  IMAD.MOV.U32 R90, RZ, RZ, R87 ;  /* 0x000000ffff5a7224 */ /* 0x000fc400078e0057 */
[----:B------:R-:W3:Y:S04]  /*92750*/  LDL.LU R87, [R1+0x46c0] ;  /* 0x0046c00001577983 */ /* 0x000ee80000300800 */
[----:B------:R-:W3:Y:S04]  /*92760*/  @!P4 LDG.E.U16 R89, desc[UR6][R8.64] ;  /* 0x000000060859c981 */ /* 0x000ee8000c1e1500 */
[----:B------:R-:W3:Y:S04]  /*92770*/  @!P3 LDG.E.U16 R86, desc[UR6][R16.64] ;  /* 0x000000061056b981 */ /* 0x000ee8000c1e1500 */
[----:B------:R-:W3:Y:S04]  /*92780*/  @!P5 LDG.E.U16 R84, desc[UR6][R90.64] ;  /* 0x000000065a54d981 */ /* 0x000ee8000c1e1500 */
[----:B0-----:R-:W3:Y:S04]  /*92790*/  LDL.LU R9, [R1+0x46bc] ;  /* 0x0046bc0001097983 */ /* 0x001ee80000300800 */
[----:B------:R-:W-:Y:S04]  /*927a0*/  STL.64 [R1+0x5c0], R32 ;  /* 0x0005c02001007387 */ /* 0x000fe80000100a00 */
[----:B------:R-:W-:Y:S04]  /*927b0*/  STL.64 [R1+0x620], R40 ;  /* 0x0006202801007387 */ /* 0x000fe80000100a00 */
[----:B------:R0:W-:Y:S04]  /*927c0*/  STL.64 [R1+0x680], R90 ;  /* 0x0006805a01007387 */ /* 0x0001e80000100a00 */
[----:B------:R-:W3:Y:S01]  /*927d0*/  LDL.LU R17, [R1+0x46b8] ;  /* 0x0046b80001117983 */ /* 0x000ee20000300800 */
[----:B-1----:R-:W-:-:S03]  /*927e0*/  IMAD.MOV.U32 R19, RZ, RZ, R18 ;  /* 0x000000ffff137224 */ /* 0x002fc600078e0012 */
[----:B0-----:R-:W3:Y:S01]  /*927f0*/  LDL.LU.64 R90, [R1+0x46b0] ;  /* 0x0046b000015a7983 */ /* 0x001ee20000300a00 */
[----:B--2---:R-:W-:-:S03]  /*92800*/  MOV R18, R0 ;  /* 0x0000000000127202 */ /* 0x004fc60000000f00 */
[----:B------:R-:W2:Y:S01]  /*92810*/  LDL.LU R0, [R1+0x46ac] ;  /* 0x0046ac0001007983 */ /* 0x000ea20000300800 */
[----:B------:R-:W-:Y:S02]  /*92820*/  PRMT R75, RZ, 0x7610, R75 ;  /* 0x00007610ff4b7816 */ /* 0x000fe4000000004b */
[----:B------:R-:W-:Y:S02]  /*92830*/  PRMT R79, RZ, 0x7610, R79 ;  /* 0x00007610ff4f7816 */ /* 0x000fe4000000004f */
[----:B------:R-:W-:Y:S01]  /*92840*/  PRMT R88, RZ, 0x7610, R88 ;  /* 0x00007610ff587816 */ /* 0x000fe20000000058 */
[----:B----4-:R-:W-:Y:S02]  /*92850*/  IMAD.MOV.U32 R27, RZ, RZ, R21 ;  /* 0x000000ffff1b7224 */ /* 0x010fe400078e0015 */
[----:B------:R-:W-:Y:S01]  /*92860*/  IMAD.MOV.U32 R35, RZ, RZ, R29 ;  /* 0x000000ffff237224 */ /* 0x000fe200078e001d */
[----:B------:R0:W4:Y:S04]  /*92870*/  @!P5 LDG.E.U16 R75, desc[UR6][R40.64] ;  /* 0x00000006284bd981 */ /* 0x000128000c1e1500 */
[----:B------:R1:W4:Y:S04]  /*92880*/  @!P5 LDG.E.U16 R79, desc[UR6][R32.64] ;  /* 0x00000006204fd981 */ /* 0x000328000c1e1500 */
[----:B------:R1:W-:Y:S04]  /*92890*/  STL.64 [R1+0x560], R18 ;  /* 0x0005601201007387 */ /* 0x0003e80000100a00 */
[----:B------:R-:W4:Y:S01]  /*928a0*/  @!P5 LDG.E.U16 R88, desc[UR6][R18.64] ;  /* 0x000000061258d981 */ /* 0x000f22000c1e1500 */
[----:B0-----:R-:W-:-:S02]  /*928b0*/  IMAD.MOV.U32 R40, RZ, RZ, R24 ;  /* 0x000000ffff287224 */ /* 0x001fc400078e0018 */
[----:B------:R-:W-:Y:S02]  /*928c0*/  IMAD.MOV.U32 R41, RZ, RZ, R37 ;  /* 0x000000ffff297224 */ /* 0x000fe400078e0025 */
[----:B-1----:R-:W-:Y:S02]  /*928d0*/  IMAD.MOV.U32 R32, RZ, RZ, R36 ;  /* 0x000000ffff207224 */ /* 0x002fe400078e0024 */
[----:B------:R-:W-:Y:S01]  /*928e0*/  IMAD.MOV.U32 R33, RZ, RZ, R20 ;  /* 0x000000ffff217224 */ /* 0x000fe200078e0014 */
[----:B------:R-:W4:Y:S04]  /*928f0*/  LDL.LU R18, [R1+0x36e4] ;  /* 0x0036e40001127983 */ /* 0x000f280000300800 */
[----:B------:R-:W-:Y:S04]  /*92900*/  STL.64 [R1+0x378], R26 ;  /* 0x0003781a01007387 */ /* 0x000fe80000100a00 */
[----:B------:R-:W-:Y:S04]  /*92910*/  STL.64 [R1+0x3d8], R34 ;  /* 0x0003d82201007387 */ /* 0x000fe80000100a00 */
[----:B------:R-:W-:Y:S04]  /*92920*/  STL.64 [R1+0x438], R40 ;  /* 0x0004382801007387 */ /* 0x000fe80000100a00 */
[----:B------:R-:W-:Y:S04]  /*92930*/  STL.64 [R1+0x498], R32 ;  /* 0x0004982001007387 */ /* 0x000fe80000100a00 */
[----:B------:R-:W4:Y:S01]  /*92940*/  LDL.LU.64 R36, [R1+0x228] ;  /* 0x0002280001247983 */ /* 0x000f220000300a00 */
[----:B------:R-:W-:Y:S01]  /*92950*/  PRMT R4, RZ, 0x7610, R4 ;  /* 0x00007610ff047816 */ /* 0x000fe20000000004 */
[----:B------:R-:W-:-:S02]  /*92960*/  IMAD.MOV.U32 R21, RZ, RZ, R28 ;  /* 0x000000ffff157224 */ /* 0x000fc400078e001c */
[----:B------:R-:W4:Y:S01]  /*92970*/  LDL.LU.64 R28, [R1+0x230] ;  /* 0x00023000011c7983 */ /* 0x000f220000300a00 */
[----:B------:R-:W-:Y:S02]  /*92980*/  PRMT R92, RZ, 0x7610, R92 ;  /* 0x00007610ff5c7816 */ /* 0x000fe4000000005c */
[----:B------:R-:W-:Y:S02]  /*92990*/  PRMT R83, RZ, 0x7610, R83 ;  /* 0x00007610ff537816 */ /* 0x000fe40000000053 */
[----:B---3--:R-:W-:Y:S02]  /*929a0*/  PRMT R87, RZ, 0x7610, R87 ;  /* 0x00007610ff577816 */ /* 0x008fe40000000057 */
[----:B------:R-:W3:Y:S04]  /*929b0*/  @!P5 LDG.E.U16 R92, desc[UR6][R32.64] ;  /* 0x00000006205cd981 */ /* 0x000ee8000c1e1500 */
[----:B------:R-:W3:Y:S04]  /*929c0*/  @!P5 LDG.E.U16 R83, desc[UR6][R34.64] ;  /* 0x000000062253d981 */ /* 0x000ee8000c1e1500 */
[----:B------:R-:W3:Y:S01]  /*929d0*/  @!P5 LDG.E.U16 R87, desc[UR6][R26.64] ;  /* 0x000000061a57d981 */ /* 0x000ee2000c1e1500 */
[----:B--2---:R-:W-:-:S05]  /*929e0*/  IMAD.MOV.U32 R20, RZ, RZ, R0 ;  /* 0x000000ffff147224 */ /* 0x004fca00078e0000 */
[----:B------:R0:W-:Y:S04]  /*929f0*/  STL.64 [R1+0x4f8], R20 ;  /* 0x0004f81401007387 */ /* 0x0001e80000100a00 */
[----:B------:R-:W2:Y:S04]  /*92a00*/  @!P5 LDG.E.U16 R4, desc[UR6][R20.64] ;  /* 0x000000061404d981 */ /* 0x000ea8000c1e1500 */
[----:B0-----:R-:W2:Y:S04]  /*92a10*/  LDL.LU.64 R20, [R1+0x238] ;  /* 0x0002380001147983 */ /* 0x001ea80000300a00 */
[----:B------:R-:W3:Y:S04]  /*92a20*/  LDL.LU R33, [R1+0x46a8] ;  /* 0x0046a80001217983 */ /* 0x000ee80000300800 */
[----:B------:R-:W3:Y:S04]  /*92a30*/  LDL.LU R0, [R1+0x36e0] ;  /* 0x0036e00001007983 */ /* 0x000ee80000300800 */
[----:B------:R-:W3:Y:S04]  /*92a40*/  LDL.LU.64 R34, [R1+0x240] ;  /* 0x0002400001227983 */ /* 0x000ee80000300a00 */
[----:B------:R-:W3:Y:S01]  /*92a50*/  LDL.LU.64 R26, [R1+0x248] ;  /* 0x00024800011a7983 */ /* 0x000ee20000300a00 */
[----:B------:R-:W-:-:S02]  /*92a60*/  PRMT R82, RZ, 0x7610, R82 ;  /* 0x00007610ff527816 */ /* 0x000fc40000000052 */
[----:B------:R-:W-:Y:S02]  /*92a70*/  PRMT R91, RZ, 0x7610, R91 ;  /* 0x00007610ff5b7816 */ /* 0x000fe4000000005b */
[-C--:B----4-:R-:W-:Y:S02]  /*92a80*/  IADD3 R6, P3, PT, R36, R90.reuse, RZ ;  /* 0x0000005a24067210 */ /* 0x090fe40007f7e0ff */
[----:B------:R0:W4:Y:S03]  /*92a90*/  @!P5 LDG.E.U16 R82, desc[UR6][R40.64] ;  /* 0x000000062852d981 */ /* 0x000126000c1e1500 */
[----:B------:R-:W-:Y:S01]  /*92aa0*/  IMAD.X R2, R37, 0x1, R5, P3 ;  /* 0x0000000125027824 */ /* 0x000fe200018e0605 */
[----:B------:R-:W-:Y:S01]  /*92ab0*/  IADD3 R58, P3, PT, R28, R90, RZ ;  /* 0x0000005a1c3a7210 */ /* 0x000fe20007f7e0ff */
[----:B0-----:R-:W-:Y:S02]  /*92ac0*/  IMAD.MOV.U32 R40, RZ, RZ, R12 ;  /* 0x000000ffff287224 */ /* 0x001fe400078e000c */
[----:B------:R-:W-:-:S02]  /*92ad0*/  IMAD.MOV.U32 R41, RZ, RZ, R10 ;  /* 0x000000ffff297224 */ /* 0x000fc400078e000a */
[----:B------:R-:W4:Y:S04]  /*92ae0*/  LDL.LU R10, [R1+0x36dc] ;  /* 0x0036dc00010a7983 */ /* 0x000f280000300800 */
[----:B------:R-:W4:Y:S04]  /*92af0*/  LDL.LU R12, [R1+0x36d8] ;  /* 0x0036d800010c7983 */ /* 0x000f280000300800 */
[----:B------:R0:W-:Y:S04]  /*92b00*/  STL.64 [R1+0x318], R40 ;  /* 0x0003182801007387 */ /* 0x0001e80000100a00 */
[----:B------:R-:W4:Y:S01]  /*92b10*/  @!P5 LDG.E.U16 R91, desc[UR6][R40.64] ;  /* 0x00000006285bd981 */ /* 0x000f22000c1e1500 */
[----:B------:R-:W-:-:S03]  /*92b20*/  IMAD.X R15, R29, 0x1, R5, P3 ;  /* 0x000000011d0f7824 */ /* 0x000fc600018e0605 */
[----:B0-----:R-:W4:Y:S04]  /*92b30*/  LDL.LU R41, [R1+0x46a4] ;  /* 0x0046a40001297983 */ /* 0x001f280000300800 */
[----:B------:R2:W-:Y:S04]  /*92b40*/  STL [R1+0x2810], R6 ;  /* 0x0028100601007387 */ /* 0x0005e80000100800 */
[----:B------:R0:W-:Y:S04]  /*92b50*/  STL [R1+0x280c], R2 ;  /* 0x00280c0201007387 */ /* 0x0001e80000100800 */
[----:B------:R-:W4:Y:S01]  /*92b60*/  LDL.LU R40, [R1+0x36d4] ;  /* 0x0036d40001287983 */ /* 0x000f220000300800 */
[----:B--2---:R-:W-:-:S05]  /*92b70*/  IADD3 R6, P3, PT, R20, R90, RZ ;  /* 0x0000005a14067210 */ /* 0x004fca0007f7e0ff */
[--C-:B0-----:R-:W-:Y:S01]  /*92b80*/  IMAD.X R2, R21, 0x1, R5.reuse, P3 ;  /* 0x0000000115027824 */ /* 0x101fe200018e0605 */
[----:B---3--:R-:W-:Y:S01]  /*92b90*/  IADD3 R80, P3, PT, R34, R90, RZ ;  /* 0x0000005a22507210 */ /* 0x008fe20007f7e0ff */
[----:B------:R0:W-:Y:S04]  /*92ba0*/  STL [R1+0x2814], R6 ;  /* 0x0028140601007387 */ /* 0x0001e80000100800 */
[----:B------:R-:W2:Y:S01]  /*92bb0*/  LDL.LU R20, [R1+0x36d0] ;  /* 0x0036d00001147983 */ /* 0x000ea20000300800 */
[----:B------:R-:W-:-:S03]  /*92bc0*/  IMAD.X R54, R35, 0x1, R5, P3 ;  /* 0x0000000123367824 */ /* 0x000fc600018e0605 */
[----:B------:R1:W-:Y:S04]  /*92bd0*/  STL [R1+0x238], R2 ;  /* 0x0002380201007387 */ /* 0x0003e80000100800 */
[----:B------:R-:W3:Y:S04]  /*92be0*/  LDL.LU R28, [R1+0x36cc] ;  /* 0x0036cc00011c7983 */ /* 0x000ee80000300800 */
[----:B------:R-:W3:Y:S01]  /*92bf0*/  LDL.LU R36, [R1+0x36c8] ;  /* 0x0036c80001247983 */ /* 0x000ee20000300800 */
[----:B0-----:R-:W-:-:S03]  /*92c00*/  IADD3 R6, P3, PT, R26, R90, RZ ;  /* 0x0000005a1a067210 */ /* 0x001fc60007f7e0ff */
[----:B------:R-:W-:Y:S02]  /*92c10*/  STL [R1+0x440c], R5 ;  /* 0x00440c0501007387 */ /* 0x000fe40000100800 */
[----:B-1----:R-:W-:Y:S02]  /*92c20*/  IMAD.X R2, R27, 0x1, R5, P3 ;  /* 0x000000011b027824 */ /* 0x002fe400018e0605 */
[----:B------:R0:W-:Y:S04]  /*92c30*/  STL [R1+0x22c], R6 ;  /* 0x00022c0601007387 */ /* 0x0001e80000100800 */
[----:B------:R-:W-:Y:S04]  /*92c40*/  STL [R1+0x228], R2 ;  /* 0x0002280201007387 */ /* 0x000fe80000100800 */
        /* <DEDUP_REMOVED lines=11> */
[----:B0-----:R-:W3:Y:S04]  /*92d00*/  LDL.LU R0, [R1+0x369c] ;  /* 0x00369c0001007983 */ /* 0x001ee80000300800 */
[----:B------:R0:W-:Y:S04]  /*92d10*/  STS.U16 [R3+UR76+0x46f80], R18 ;  /* 0x046f801203007988 */ /* 0x0001e8000800044c */
[----:B----4-:R1:W-:Y:S04]  /*92d20*/  STS.U16 [R3+UR76+0x66f80], R10 ;  /* 0x066f800a03007988 */ /* 0x0103e8000800044c */
[----:B------:R4:W-:Y:S04]  /*92d30*/  STS.U16 [R3+UR76+0x76f80], R12 ;  /* 0x076f800c03007988 */ /* 0x0009e8000800044c */
[----:B0-----:R-:W3:Y:S04]  /*92d40*/  LDL.LU R18, [R1+0x1f8] ;  /* 0x0001f80001127983 */ /* 0x001ee80000300800 */
[----:B-1----:R-:W3:Y:S04]  /*92d50*/  LDL.LU R10, [R1+0x1fc] ;  /* 0x0001fc00010a7983 */ /* 0x002ee80000300800 */
[----:B----4-:R-:W4:Y:S04]  /*92d60*/  LDL.LU R12, [R1+0x1d4] ;  /* 0x0001d400010c7983 */ /* 0x010f280000300800 */
[----:B------:R-:W4:Y:S04]  /*92d70*/  LDL.LU R21, [R1+0x1b0] ;  /* 0x0001b00001157983 */ /* 0x000f280000300800 */
[----:B------:R-:W4:Y:S04]  /*92d80*/  LDL.LU R29, [R1+0x18c] ;  /* 0x00018c00011d7983 */ /* 0x000f280000300800 */
[----:B------:R-:W4:Y:S04]  /*92d90*/  LDL.LU R37, [R1+0x168] ;  /* 0x0001680001257983 */ /* 0x000f280000300800 */
[----:B------:R-:W4:Y:S04]  /*92da0*/  LDL.LU R24, [R1+0x148] ;  /* 0x0001480001187983 */ /* 0x000f280000300800 */
[----:B------:R-:W-:Y:S04]  /*92db0*/  STS.U16 [R3+UR76+0x47380], R40 ;  /* 0x0473802803007988 */ /* 0x000fe8000800044c */
[----:B--2---:R0:W-:Y:S04]  /*92dc0*/  STS.U16 [R3+UR76+0x57380], R20 ;  /* 0x0573801403007988 */ /* 0x0041e8000800044c */
[----:B---3--:R1:W-:Y:S04]  /*92dd0*/  STS.U16 [R3+UR76+0x67380], R28 ;  /* 0x0673801c03007988 */ /* 0x0083e8000800044c */
[----:B------:R2:W-:Y:S04]  /*92de0*/  STS.U16 [R3+UR76+0x77380], R36 ;  /* 0x0773802403007988 */ /* 0x0005e8000800044c */
[----:B0-----:R-:W3:Y:S04]  /*92df0*/  LDL.LU R20, [R1+0x128] ;  /* 0x0001280001147983 */ /* 0x001ee80000300800 */
[----:B-1----:R-:W3:Y:S04]  /*92e00*/  LDL.LU R28, [R1+0x108] ;  /* 0x00010800011c7983 */ /* 0x002ee80000300800 */
[----:B--2---:R-:W2:Y:S04]  /*92e10*/  LDL.LU R36, [R1+0xe8] ;  /* 0x0000e80001247983 */ /* 0x004ea80000300800 */
        /* <DEDUP_REMOVED lines=24> */
[----:B----4-:R-:W4:Y:S04]  /*92fa0*/  LDL.LU R0, [R1+0x467c] ;  /* 0x00467c0001007983 */ /* 0x010f280000300800 */
[----:B----4-:R0:W-:Y:S04]  /*92fb0*/  STS.U16 [R3+UR76+0x77f80], R0 ;  /* 0x077f800003007988 */ /* 0x0101e8000800044c */
[----:B0-----:R-:W4:Y:S04]  /*92fc0*/  LDL.LU R0, [R1+0x4678] ;  /* 0x0046780001007983 */ /* 0x001f280000300800 */
[----:B------:R-:W-:Y:S04]  /*92fd0*/  STL [R1+0x4410], R3 ;  /* 0x0044100301007387 */ /* 0x000fe80000100800 */
[----:B----4-:R0:W-:Y:S04]  /*92fe0*/  STS.U16 [R0+UR76+0x98000], R18 ;  /* 0x0980001200007988 */ /* 0x0101e8000800044c */
[----:B------:R1:W-:Y:S04]  /*92ff0*/  STS.U16 [R0+UR76+0x90000], R10 ;  /* 0x0900000a00007988 */ /* 0x0003e8000800044c */
[----:B------:R4:W-:Y:S04]  /*93000*/  STS.U16 [R0+UR76+0x98400], R12 ;  /* 0x0984000c00007988 */ /* 0x0009e8000800044c */
        /* <DEDUP_REMOVED lines=9> */
[----:B--2---:R-:W2:Y:S04]  /*930a0*/  LDL.LU R37, [R1+0xec] ;  /* 0x0000ec0001257983 */ /* 0x004ea80000300800 */
[----:B---3--:R1:W-:Y:S04]  /*930b0*/  STS.U16 [R0+UR76+0x99800], R20 ;  /* 0x0998001400007988 */ /* 0x0083e8000800044c */
[----:B------:R3:W-:Y:S04]  /*930c0*/  STS.U16 [R0+UR76+0x99c00], R28 ;  /* 0x099c001c00007988 */ /* 0x0007e8000800044c */
[----:B------:R3:W-:Y:S04]  /*930d0*/  STS.U16 [R0+UR76+0x9a000], R36 ;  /* 0x09a0002400007988 */ /* 0x0007e8000800044c */
[----:B0-----:R-:W2:Y:S04]  /*930e0*/  LDL.LU R24, [R1+0xcc] ;  /* 0x0000cc0001187983 */ /* 0x001ea80000300800 */
[----:B-1----:R-:W2:Y:S04]  /*930f0*/  LDL.LU R20, [R1+0x4668] ;  /* 0x0046680001147983 */ /* 0x002ea80000300800 */
[----:B---3--:R-:W3:Y:S04]  /*93100*/  LDL.LU R28, [R1+0x4664] ;  /* 0x00466400011c7983 */ /* 0x008ee80000300800 */
[----:B------:R-:W3:Y:S04]  /*93110*/  LDL.LU R36, [R1+0x4660] ;  /* 0x0046600001247983 */ /* 0x000ee80000300800 */
        /* <DEDUP_REMOVED lines=9> */
[----:B------:R-:W-:Y:S04]  /*931b0*/  STS.U16 [R0+UR76+0x91800], R21 ;  /* 0x0918001500007988 */ /* 0x000fe8000800044c */
[----:B--2---:R-:W-:Y:S04]  /*931c0*/  STS.U16 [R0+UR76+0x9b800], R20 ;  /* 0x09b8001400007988 */ /* 0x004fe8000800044c */
[----:B---3--:R0:W-:Y:S04]  /*931d0*/  STS.U16 [R0+UR76+0x9b000], R36 ;  /* 0x09b0002400007988 */ /* 0x0081e8000800044c */
[----:B------:R1:W-:Y:S04]  /*931e0*/  STS.U16 [R0+UR76+0x9b400], R28 ;  /* 0x09b4001c00007988 */ /* 0x0003e8000800044c */
[----:B0-----:R-:W2:Y:S04]  /*931f0*/  LDL.LU R36, [R1+0x1cc] ;  /* 0x0001cc0001247983 */ /* 0x001ea80000300800 */
[----:B-1----:R-:W3:Y:S04]  /*93200*/  LDL.LU R28, [R1+0x1f0] ;  /* 0x0001f000011c7983 */ /* 0x002ee80000300800 */
[----:B------:R-:W4:Y:S04]  /*93210*/  LDL.LU R20, [R1+0x1f4] ;  /* 0x0001f40001147983 */ /* 0x000f280000300800 */
        /* <DEDUP_REMOVED lines=12> */
[----:B------:R1:W-:Y:S04]  /*932e0*/  STS.U16 [R0+UR76+0x92400], R24 ;  /* 0x0924001800007988 */ /* 0x0003e8000800044c */
[----:B0-----:R-:W4:Y:S04]  /*932f0*/  LDL.LU R29, [R1+0x4658] ;  /* 0x00465800011d7983 */ /* 0x001f280000300800 */
[----:B-1----:R-:W4:Y:S04]  /*93300*/  LDL.LU R37, [R1+0x4654] ;  /* 0x0046540001257983 */ /* 0x002f280000300800 */
[----:B------:R-:W4:Y:S04]  /*93310*/  LDL.LU R24, [R1+0x4650] ;  /* 0x0046500001187983 */ /* 0x000f280000300800 */
[----:B------:R-:W-:Y:S04]  /*93320*/  STS.U16 [R0+UR76+0x93c00], R13 ;  /* 0x093c000d00007988 */ /* 0x000fe8000800044c */
[----:B--2---:R-:W-:Y:S04]  /*93330*/  STS.U16 [R0+UR76+0x92800], R12 ;  /* 0x0928000c00007988 */ /* 0x004fe8000800044c */
[----:B---3--:R-:W-:Y:S04]  /*93340*/  STS.U16 [R0+UR76+0x93800], R21 ;  /* 0x0938001500007988 */ /* 0x008fe8000800044c */
[----:B----4-:R0:W-:Y:S04]  /*93350*/  STS.U16 [R0+UR76+0x92c00], R24 ;  /* 0x092c001800007988 */ /* 0x0101e8000800044c */
[----:B------:R1:W-:Y:S04]  /*93360*/  STS.U16 [R0+UR76+0x93400], R29 ;  /* 0x0934001d00007988 */ /* 0x0003e8000800044c */
[----:B------:R2:W-:Y:S01]  /*93370*/  STS.U16 [R0+UR76+0x93000], R37 ;  /* 0x0930002500007988 */ /* 0x0005e2000800044c */
[----:B0-----:R-:W-:-:S03]  /*93380*/  LOP3.LUT R24, R0, 0x10, RZ, 0x3c, !PT ;  /* 0x0000001000187812 */ /* 0x001fc600078e3cff */
[----:B-1----:R-:W3:Y:S04]  /*93390*/  LDL.LU R29, [R1+0x40] ;  /* 0x00004000011d7983 */ /* 0x002ee80000300800 */
[----:B------:R-:W4:Y:S04]  /*933a0*/  LDL.LU R21, [R1+0x60] ;  /* 0x0000600001157983 */ /* 0x000f280000300800 */
[----:B--2---:R-:W2:Y:S04]  /*933b0*/  LDL.LU R37, [R1+0x188] ;  /* 0x0001880001257983 */ /* 0x004ea80000300800 */
[----:B------:R-:W2:Y:S04]  /*933c0*/  LDL.LU R12, [R1+0x164] ;  /* 0x00016400010c7983 */ /* 0x000ea80000300800 */
[----:B------:R0:W-:Y:S04]  /*933d0*/  STS.U16 [R24+UR76+0x90080], R20 ;  /* 0x0900801418007988 */ /* 0x0001e8000800044c */
[----:B------:R1:W-:Y:S04]  /*933e0*/  STS.U16 [R24+UR76+0x98080], R28 ;  /* 0x0980801c18007988 */ /* 0x0003e8000800044c */
[----:B------:R0:W-:Y:S04]  /*933f0*/  STS.U16 [R24+UR76+0x98480], R36 ;  /* 0x0984802418007988 */ /* 0x0001e8000800044c */
[----:B------:R0:W-:Y:S04]  /*93400*/  STS.U16 [R24+UR76+0x98880], R40 ;  /* 0x0988802818007988 */ /* 0x0001e8000800044c */
[----:B------:R0:W-:Y:S04]  /*93410*/  STS.U16 [R24+UR76+0x98c80], R32 ;  /* 0x098c802018007988 */ /* 0x0001e8000800044c */
[----:B------:R1:W-:Y:S04]  /*93420*/  STS.U16 [R24+UR76+0x99080], R10 ;  /* 0x0990800a18007988 */ /* 0x0003e8000800044c */
[----:B------:R-:W-:Y:S04]  /*93430*/  STS.U16 [R24+UR76+0x99480], R2 ;  /* 0x0994800218007988 */ /* 0x000fe8000800044c */
        /* <DEDUP_REMOVED lines=10> */
[----:B0-----:R-:W2:Y:S04]  /*934e0*/  LDL.LU R8, [R1+0xe4] ;  /* 0x0000e40001087983 */ /* 0x001ea80000300800 */
[----:B------:R-:W2:Y:S04]  /*934f0*/  LDL.LU R2, [R1+0x94] ;  /* 0x0000940001027983 */ /* 0x000ea80000300800 */
[----:B-1----:R-:W2:Y:S04]  /*93500*/  LDL.LU R18, [R1+0x4640] ;  /* 0x0046400001127983 */ /* 0x002ea80000300800 */
[----:B------:R-:W2:Y:S04]  /*93510*/  LDL.LU R26, [R1+0x463c] ;  /* 0x00463c00011a7983 */ /* 0x000ea80000300800 */
[----:B------:R-:W2:Y:S04]  /*93520*/  LDL.LU R34, [R1+0x4638] ;  /* 0x0046380001227983 */ /* 0x000ea80000300800 */
[----:B----4-:R-:W-:Y:S04]  /*93530*/  STS.U16 [R24+UR76+0x9a880], R21 ;  /* 0x09a8801518007988 */ /* 0x010fe8000800044c */
[----:B---3--:R-:W-:Y:S04]  /*93540*/  STS.U16 [R24+UR76+0x9ac80], R29 ;  /* 0x09ac801d18007988 */ /* 0x008fe8000800044c */
[----:B--2---:R-:W-:Y:S04]  /*93550*/  STS.U16 [R24+UR76+0x9b080], R34 ;  /* 0x09b0802218007988 */ /* 0x004fe8000800044c */
[----:B------:R-:W-:Y:S04]  /*93560*/  STS.U16 [R24+UR76+0x9b480], R26 ;  /* 0x09b4801a18007988 */ /* 0x000fe8000800044c */
[----:B------:R-:W-:Y:S04]  /*93570*/  STS.U16 [R24+UR76+0x9b880], R18 ;  /* 0x09b8801218007988 */ /* 0x000fe8000800044c */
[----:B------:R-:W-:Y:S04]  /*93580*/  STS.U16 [R24+UR76+0x9bc80], R10 ;  /* 0x09bc800a18007988 */ /* 0x000fe8000800044c */
[----:B------:R0:W-:Y:S04]  /*93590*/  STS.U16 [R24+UR76+0x90480], R32 ;  /* 0x0904802018007988 */ /* 0x0001e8000800044c */
[----:B------:R1:W-:Y:S04]  /*935a0*/  STS.U16 [R24+UR76+0x90880], R40 ;  /* 0x0908802818007988 */ /* 0x0003e8000800044c */
[----:B------:R2:W-:Y:S04]  /*935b0*/  STS.U16 [R24+UR76+0x90c80], R37 ;  /* 0x090c802518007988 */ /* 0x0005e8000800044c */
[----:B0-----:R-:W3:Y:S04]  /*935c0*/  LDL.LU R32, [R1+0x1ec] ;  /* 0x0001ec0001207983 */ /* 0x001ee80000300800 */
[----:B-1----:R-:W4:Y:S04]  /*935d0*/  LDL.LU R40, [R1+0x1e8] ;  /* 0x0001e80001287983 */ /* 0x002f280000300800 */
[----:B------:R-:W3:Y:S04]  /*935e0*/  LDL.LU R10, [R1+0x138] ;  /* 0x00013800010a7983 */ /* 0x000ee80000300800 */
[----:B------:R-:W3:Y:S04]  /*935f0*/  LDL.LU R18, [R1+0x118] ;  /* 0x0001180001127983 */ /* 0x000ee80000300800 */
[----:B------:R-:W3:Y:S04]  /*93600*/  LDL.LU R26, [R1+0xf8] ;  /* 0x0000f800011a7983 */ /* 0x000ee80000300800 */
        /* <DEDUP_REMOVED lines=14> */
[----:B------:R0:W-:Y:S02]  /*936f0*/  STS.U16 [R24+UR76+0x92480], R2 ;  /* 0x0924800218007988 */ /* 0x0001e4000800044c */
[----:B0-----:R-:W-:-:S02]  /*93700*/  LOP3.LUT R2, R0, 0x20, RZ, 0x3c, !PT ;  /* 0x0000002000027812 */ /* 0x001fc400078e3cff */
[----:B--2---:R0:W-:Y:S04]  /*93710*/  STS.U16 [R24+UR76+0x92880], R8 ;  /* 0x0928800818007988 */ /* 0x0041e8000800044c */
[----:B------:R1:W-:Y:S04]  /*93720*/  STS.U16 [R24+UR76+0x92c80], R16 ;  /* 0x092c801018007988 */ /* 0x0003e8000800044c */
[----:B------:R2:W-:Y:S04]  /*93730*/  STS.U16 [R24+UR76+0x93080], R35 ;  /* 0x0930802318007988 */ /* 0x0005e8000800044c */
[----:B------:R0:W-:Y:S04]  /*93740*/  STS.U16 [R24+UR76+0x93480], R27 ;  /* 0x0934801b18007988 */ /* 0x0001e8000800044c */
[----:B------:R1:W-:Y:S04]  /*93750*/  STS.U16 [R24+UR76+0x93880], R19 ;  /* 0x0938801318007988 */ /* 0x0003e8000800044c */
[----:B------:R2:W-:Y:S04]  /*93760*/  STS.U16 [R24+UR76+0x93c80], R11 ;  /* 0x093c800b18007988 */ /* 0x0005e8000800044c */
[----:B0-----:R-:W4:Y:S04]  /*93770*/  LDL.LU R8, [R1+0x4630] ;  /* 0x0046300001087983 */ /* 0x001f280000300800 */
[----:B-1----:R-:W4:Y:S04]  /*93780*/  LDL.LU R16, [R1+0x462c] ;  /* 0x00462c0001107983 */ /* 0x002f280000300800 */
[----:B--2---:R-:W2:Y:S04]  /*93790*/  LDL.LU R35, [R1+0x158] ;  /* 0x0001580001237983 */ /* 0x004ea80000300800 */
[----:B------:R-:W2:Y:S04]  /*937a0*/  LDL.LU R27, [R1+0x17c] ;  /* 0x00017c00011b7983 */ /* 0x000ea80000300800 */
[----:B------:R-:W2:Y:S04]  /*937b0*/  LDL.LU R19, [R1+0x1a0] ;  /* 0x0001a00001137983 */ /* 0x000ea80000300800 */
[----:B------:R-:W2:Y:S04]  /*937c0*/  LDL.LU R24, [R1+0x4628] ;  /* 0x0046280001187983 */ /* 0x000ea80000300800 */
[----:B------:R-:W2:Y:S04]  /*937d0*/  LDL.LU R11, [R1+0x1c4] ;  /* 0x0001c400010b7983 */ /* 0x000ea80000300800 */
[----:B---3--:R0:W-:Y:S04]  /*937e0*/  STS.U16 [R2+UR76+0x90100], R32 ;  /* 0x0901002002007988 */ /* 0x0081e8000800044c */
[----:B----4-:R1:W-:Y:S04]  /*937f0*/  STS.U16 [R2+UR76+0x98100], R40 ;  /* 0x0981002802007988 */ /* 0x0103e8000800044c */
[----:B0-----:R-:W3:Y:S04]  /*93800*/  LDL.LU R32, [R1+0x4624] ;  /* 0x0046240001207983 */ /* 0x001ee80000300800 */
[----:B-1----:R-:W4:Y:S04]  /*93810*/  LDL.LU R40, [R1+0x4620] ;  /* 0x0046200001287983 */ /* 0x002f280000300800 */
        /* <DEDUP_REMOVED lines=31> */
[----:B-1----:R-:W2:Y:S04]  /*93a10*/  LDL.LU R14, [R1+0x4618] ;  /* 0x00461800010e7983 */ /* 0x002ea80000300800 */
        /* <DEDUP_REMOVED lines=22> */
[----:B------:R0:W-:Y:S01]  /*93b80*/  STS.U16 [R2+UR76+0x93900], R17 ;  /* 0x0939001102007988 */ /* 0x0001e2000800044c */
[----:B------:R-:W-:-:S02]  /*93b90*/  LOP3.LUT R32, R0, 0x30, RZ, 0x3c, !PT ;  /* 0x0000003000207812 */ /* 0x000fc400078e3cff */
[----:B0-----:R-:W-:-:S05]  /*93ba0*/  LOP3.LUT R17, R0, 0x20, RZ, 0x3c, !PT ;  /* 0x0000002000117812 */ /* 0x001fca00078e3cff */
[----:B------:R0:W-:Y:S02]  /*93bb0*/  STS.U16 [R17+UR76+0x93d00], R9 ;  /* 0x093d000911007988 */ /* 0x0001e4000800044c */
[----:B0-----:R-:W-:Y:S02]  /*93bc0*/  IMAD.MOV.U32 R17, RZ, RZ, R54 ;  /* 0x000000ffff117224 */ /* 0x001fe400078e0036 */
[----:B--2---:R-:W-:Y:S04]  /*93bd0*/  STS.U16 [R32+UR76+0x98180], R25 ;  /* 0x0981801920007988 */ /* 0x004fe8000800044c */
[----:B------:R-:W-:Y:S04]  /*93be0*/  STS.U16 [R32+UR76+0x98580], R33 ;  /* 0x0985802120007988 */ /* 0x000fe8000800044c */
[----:B------:R-:W-:Y:S04]  /*93bf0*/  STS.U16 [R32+UR76+0x98980], R41 ;  /* 0x0989802920007988 */ /* 0x000fe8000800044c */
[----:B---3--:R-:W-:Y:S04]  /*93c00*/  STS.U16 [R32+UR76+0x98d80], R16 ;  /* 0x098d801020007988 */ /* 0x008fe8000800044c */
        /* <DEDUP_REMOVED lines=30> */
[----:B------:R-:W3:Y:S01]  /*93df0*/  LDL.LU R36, [R1+0x2d0c] ;  /* 0x002d0c0001247983 */ /* 0x000ee20000300800 */
[----:B------:R-:W-:-:S02]  /*93e00*/  IMAD.MOV.U32 R11, RZ, RZ, R15 ;  /* 0x000000ffff0b7224 */ /* 0x000fc400078e000f */
[----:B------:R-:W-:Y:S01]  /*93e10*/  IMAD.MOV.U32 R10, RZ, RZ, R58 ;  /* 0x000000ffff0a7224 */ /* 0x000fe200078e003a */
[----:B------:R-:W4:Y:S04]  /*93e20*/  LDL.LU R15, [R1+0x4604] ;  /* 0x00460400010f7983 */ /* 0x000f280000300800 */
[----:B------:R-:W4:Y:S01]  /*93e30*/  LDL.LU R58, [R1+0x4600] ;  /* 0x00460000013a7983 */ /* 0x000f220000300800 */
[----:B------:R-:W-:-:S03]  /*93e40*/  IMAD.MOV.U32 R16, RZ, RZ, R80 ;  /* 0x000000ffff107224 */ /* 0x000fc600078e0050 */
[----:B------:R-:W4:Y:S04]  /*93e50*/  LDL.LU R54, [R1+0x45fc] ;  /* 0x0045fc0001367983 */ /* 0x000f280000300800 */
[----:B------:R-:W4:Y:S01]  /*93e60*/  LDL.LU R80, [R1+0x45f8] ;  /* 0x0045f80001507983 */ /* 0x000f220000300800 */
[----:B------:R-:W0:Y:S01]  /*93e70*/  S2R R2, SR_TID.X ;  /* 0x0000000000027919 */ /* 0x000e220000002100 */
[----:B------:R-:W-:Y:S02]  /*93e80*/  PRMT R9, RZ, 0x7610, R9 ;  /* 0x00007610ff097816 */ /* 0x000fe40000000009 */
[----:B0-----:R-:W-:-:S04]  /*93e90*/  LOP3.LUT R2, R2, 0x7f, RZ, 0xc0, !PT ;  /* 0x0000007f02027812 */ /* 0x001fc800078ec0ff */
[----:B------:R-:W-:-:S04]  /*93ea0*/  LOP3.LUT R2, R2, 0x80, RZ, 0xfc, !PT ;  /* 0x0000008002027812 */ /* 0x000fc800078efcff */
[CC--:B------:R-:W-:Y:S02]  /*93eb0*/  ISETP.GE.AND P3, PT, R2.reuse, R93.reuse, PT ;  /* 0x0000005d0200720c */ /* 0x0c0fe40003f66270 */
[----:B------:R-:W-:Y:S01]  /*93ec0*/  ISETP.GE.AND P4, PT, R2, R93, PT ;  /* 0x0000005d0200720c */ /* 0x000fe20003f86270 */
[----:B------:R3:W-:Y:S01]  /*93ed0*/  STL.64 [R1+0x240], R16 ;  /* 0x0002401001007387 */ /* 0x0007e20000100a00 */
[----:B------:R-:W-:-:S11]  /*93ee0*/  PRMT R13, RZ, 0x7610, R13 ;  /* 0x00007610ff0d7816 */ /* 0x000fd6000000000d */
[----:B------:R3:W4:Y:S01]  /*93ef0*/  @!P4 LDG.E.U16 R9, desc[UR6][R16.64] ;  /* 0x000000061009c981 */ /* 0x000722000c1e1500 */
[----:B------:R-:W-:-:S03]  /*93f00*/  ISETP.GE.AND P4, PT, R2, R93, PT ;  /* 0x0000005d0200720c */ /* 0x000fc60003f86270 */
[----:B------:R-:W-:Y:S04]  /*93f10*/  STS.U16 [R32+UR76+0x92d80], R39 ;  /* 0x092d802720007988 */ /* 0x000fe8000800044c */
[----:B------:R-:W-:Y:S04]  /*93f20*/  STS.U16 [R32+UR76+0x93180], R31 ;  /* 0x0931801f20007988 */ /* 0x000fe8000800044c */
[----:B------:R-:W-:Y:S04]  /*93f30*/  STS.U16 [R32+UR76+0x93580], R23 ;  /* 0x0935801720007988 */ /* 0x000fe8000800044c */
[----:B------:R0:W-:Y:S01]  /*93f40*/  STL.64 [R1+0x230], R10 ;  /* 0x0002300a01007387 */ /* 0x0001e20000100a00 */
[----:B--2---:R-:W-:-:S06]  /*93f50*/  PRMT R76, RZ, 0x7610, R76 ;  /* 0x00007610ff4c7816 */ /* 0x004fcc000000004c */
[----:B------:R-:W2:Y:S01]  /*93f60*/  @!P3 LDG.E.U16 R76, desc[UR6][R10.64] ;  /* 0x000000060a4cb981 */ /* 0x000ea2000c1e1500 */
[----:B---3--:R-:W-:Y:S02]  /*93f70*/  IMAD.MOV.U32 R16, RZ, RZ, R36 ;  /* 0x000000ffff107224 */ /* 0x008fe400078e0024 */
[----:B------:R-:W-:Y:S01]  /*93f80*/  IMAD.MOV.U32 R17, RZ, RZ, R28 ;  /* 0x000000ffff117224 */ /* 0x000fe200078e001c */
[----:B------:R-:W-:Y:S01]  /*93f90*/  ISETP.GE.AND P3, PT, R2, R93, PT ;  /* 0x0000005d0200720c */ /* 0x000fe20003f66270 */
[----:B----4-:R1:W-:Y:S04]  /*93fa0*/  STS.U16 [R32+UR76+0x93980], R15 ;  /* 0x0939800f20007988 */ /* 0x0103e8000800044c */
[----:B------:R-:W3:Y:S01]  /*93fb0*/  @!P4 LDG.E.U16 R13, desc[UR6][R16.64] ;  /* 0x00000006100dc981 */ /* 0x000ee2000c1e1500 */
[----:B------:R-:W-:Y:S01]  /*93fc0*/  IMAD.MOV.U32 R14, RZ, RZ, R20 ;  /* 0x000000ffff0e7224 */ /* 0x000fe200078e0014 */
[----:B------:R-:W-:-:S02]  /*93fd0*/  PRMT R80, RZ, 0x7610, R80 ;  /* 0x00007610ff507816 */ /* 0x000fc40000000050 */
[----:B0-----:R-:W4:Y:S04]  /*93fe0*/  LDL.LU R11, [R1+0x21c] ;  /* 0x00021c00010b7983 */ /* 0x001f280000300800 */
[----:B------:R-:W3:Y:S01]  /*93ff0*/  LDL.LU R19, [R1+0x218] ;  /* 0x0002180001137983 */ /* 0x000ee20000300800 */
[----:B-1----:R-:W-:-:S03]  /*94000*/  IMAD.MOV.U32 R15, RZ, RZ, R34 ;  /* 0x000000ffff0f7224 */ /* 0x002fc600078e0022 */
[----:B------:R-:W3:Y:S04]  /*94010*/  LDL.LU R27, [R1+0x20c] ;  /* 0x00020c00011b7983 */ /* 0x000ee80000300800 */
[----:B------:R-:W3:Y:S04]  /*94020*/  LDL.LU R35, [R1+0x208] ;  /* 0x0002080001237983 */ /* 0x000ee80000300800 */
[----:B------:R-:W3:Y:S04]  /*94030*/  LDL.LU R10, [R1+0x204] ;  /* 0x00020400010a7983 */ /* 0x000ee80000300800 */
[----:B------:R-:W3:Y:S04]  /*94040*/  @!P3 LDG.E.U16 R80, desc[UR6][R14.64] ;  /* 0x000000060e50b981 */ /* 0x000ee8000c1e1500 */
[----:B------:R-:W3:Y:S04]  /*94050*/  LDL.LU R21, [R1+0x2df4] ;  /* 0x002df40001157983 */ /* 0x000ee80000300800 */
[----:B------:R-:W4:Y:S04]  /*94060*/  LDL.LU R29, [R1+0x2dfc] ;  /* 0x002dfc00011d7983 */ /* 0x000f280000300800 */
[----:B------:R-:W4:Y:S04]  /*94070*/  LDL.LU R37, [R1+0x2d84] ;  /* 0x002d840001257983 */ /* 0x000f280000300800 */
[----:B------:R-:W4:Y:S04]  /*94080*/  LDL.LU R12, [R1+0x2e00] ;  /* 0x002e0000010c7983 */ /* 0x000f280000300800 */
[----:B------:R-:W-:Y:S04]  /*94090*/  STS.U16 [R32+UR76+0x93d80], R7 ;  /* 0x093d800720007988 */ /* 0x000fe8000800044c */
[----:B--2---:R-:W-:Y:S04]  /*940a0*/  STL [R1+0x4414], R76 ;  /* 0x0044144c01007387 */ /* 0x004fe80000100800 */
[----:B------:R0:W-:Y:S02]  /*940b0*/  STL [R1+0x2808], R9 ;  /* 0x0028080901007387 */ /* 0x0001e40000100800 */
[----:B0-----:R-:W-:-:S05]  /*940c0*/  LOP3.LUT R9, R0, 0x40, RZ, 0x3c, !PT ;  /* 0x0000004000097812 */ /* 0x001fca00078e3cff */
[----:B------:R-:W-:Y:S04]  /*940d0*/  STS.U16 [R9+UR76+0x98200], R40 ;  /* 0x0982002809007988 */ /* 0x000fe8000800044c */
[----:B------:R-:W-:Y:S04]  /*940e0*/  STS.U16 [R9+UR76+0x98600], R18 ;  /* 0x0986001209007988 */ /* 0x000fe8000800044c */
[----:B------:R-:W-:Y:S04]  /*940f0*/  STS.U16 [R9+UR76+0x98a00], R26 ;  /* 0x098a001a09007988 */ /* 0x000fe8000800044c */
[----:B------:R0:W-:Y:S04]  /*94100*/  STS.U16 [R9+UR76+0x98e00], R54 ;  /* 0x098e003609007988 */ /* 0x0001e8000800044c */
[----:B0-----:R-:W2:Y:S04]  /*94110*/  LDL.LU R54, [R1+0x45f4] ;  /* 0x0045f40001367983 */ /* 0x001ea80000300800 */
[----:B------:R-:W2:Y:S04]  /*94120*/  LDL.LU R18, [R1+0x26f4] ;  /* 0x0026f40001127983 */ /* 0x000ea80000300800 */
[----:B------:R-:W2:Y:S04]  /*94130*/  LDL.LU R26, [R1+0x26f0] ;  /* 0x0026f000011a7983 */ /* 0x000ea80000300800 */
[----:B------:R-:W-:Y:S04]  /*94140*/  STL.64 [R1+0x210], R14 ;  /* 0x0002100e01007387 */ /* 0x000fe80000100a00 */
[----:B------:R-:W-:Y:S04]  /*94150*/  STL.64 [R1+0x220], R16 ;  /* 0x0002201001007387 */ /* 0x000fe80000100a00 */
[----:B------:R-:W2:Y:S04]  /*94160*/  LDL.LU R34, [R1+0x26ec] ;  /* 0x0026ec0001227983 */ /* 0x000ea80000300800 */
[----:B---3--:R0:W-:Y:S04]  /*94170*/  STL [R1+0x2800], R13 ;  /* 0x0028000d01007387 */ /* 0x0081e80000100800 */
[----:B----4-:R-:W-:Y:S04]  /*94180*/  STS.U16 [R9+UR76+0x99200], R11 ;  /* 0x0992000b09007988 */ /* 0x010fe8000800044c */
[----:B------:R-:W-:Y:S04]  /*94190*/  STS.U16 [R9+UR76+0x99600], R19 ;  /* 0x0996001309007988 */ /* 0x000fe8000800044c */
[----:B------:R-:W-:Y:S04]  /*941a0*/  STS.U16 [R9+UR76+0x99a00], R27 ;  /* 0x099a001b09007988 */ /* 0x000fe8000800044c */
[----:B------:R-:W-:Y:S04]  /*941b0*/  STS.U16 [R9+UR76+0x99e00], R35 ;  /* 0x099e002309007988 */ /* 0x000fe8000800044c */
[----:B0-----:R-:W3:Y:S04]  /*941c0*/  LDL.LU R13, [R1+0x2ef4] ;  /* 0x002ef400010d7983 */ /* 0x001ee80000300800 */
[----:B------:R-:W4:Y:S04]  /*941d0*/  LDL.LU R20, [R1+0x2f00] ;  /* 0x002f000001147983 */ /* 0x000f280000300800 */
[----:B------:R-:W3:Y:S04]  /*941e0*/  LDL.LU R28, [R1+0x2e8c] ;  /* 0x002e8c00011c7983 */ /* 0x000ee80000300800 */
[----:B------:R-:W4:Y:S04]  /*941f0*/  LDL.LU R36, [R1+0x2f04] ;  /* 0x002f040001247983 */ /* 0x000f280000300800 */
[----:B------:R-:W-:Y:S04]  /*94200*/  STS.U16 [R9+UR76+0x9a200], R10 ;  /* 0x09a2000a09007988 */ /* 0x000fe8000800044c */
[----:B------:R-:W-:Y:S04]  /*94210*/  STL [R1+0x4418], R80 ;  /* 0x0044185001007387 */ /* 0x000fe80000100800 */
[----:B------:R0:W-:Y:S04]  /*94220*/  STS.U16 [R9+UR76+0x9a600], R58 ;  /* 0x09a6003a09007988 */ /* 0x0001e8000800044c */
[----:B0-----:R-:W4:Y:S01]  /*94230*/  LDL.LU R58, [R1+0x45f0] ;  /* 0x0045f000013a7983 */ /* 0x001f220000300800 */
[----:B------:R-:W-:-:S02]  /*94240*/  ISETP.GE.AND P4, PT, R2, R93, PT ;  /* 0x0000005d0200720c */ /* 0x000fc40003f86270 */
[CC--:B------:R-:W-:Y:S02]  /*94250*/  ISETP.GE.AND P3, PT, R2.reuse, R93.reuse, PT ;  /* 0x0000005d0200720c */ /* 0x0c0fe40003f66270 */
[----:B------:R-:W-:Y:S02]  /*94260*/  PRMT R8, RZ, 0x7610, R8 ;  /* 0x00007610ff087816 */ /* 0x000fe40000000008 */
[----:B------:R-:W-:Y:S01]  /*94270*/  MOV R14, R12 ;  /* 0x0000000c000e7202 */ /* 0x000fe20000000f00 */
[----:B------:R-:W-:Y:S02]  /*94280*/  IMAD.MOV.U32 R15, RZ, RZ, R37 ;  /* 0x000000ffff0f7224 */ /* 0x000fe400078e0025 */
[----:B------:R-:W-:Y:S02]  /*94290*/  IMAD.MOV.U32 R10, RZ, RZ, R29 ;  /* 0x000000ffff0a7224 */ /* 0x000fe400078e001d */
[----:B------:R-:W-:Y:S02]  /*942a0*/  IMAD.MOV.U32 R11, RZ, RZ, R21 ;  /* 0x000000ffff0b7224 */ /* 0x000fe400078e0015 */
[----:B------:R3:W4:Y:S01]  /*942b0*/  @!P4 LDG.E.U16 R8, desc[UR6][R14.64] ;  /* 0x000000060e08c981 */ /* 0x000722000c1e1500 */
[----:B------:R-:W-:-:S03]  /*942c0*/  ISETP.GE.AND P4, PT, R2, R93, PT ;  /* 0x0000005d0200720c */ /* 0x000fc60003f86270 */
[----:B------:R3:W-:Y:S01]  /*942d0*/  STL.64 [R1+0x200], R14 ;  /* 0x0002000e01007387 */ /* 0x0007e20000100a00 */
[----:B------:R-:W-:-:S03]  /*942e0*/  PRMT R76, RZ, 0x7610, R76 ;  /* 0x00007610ff4c7816 */ /* 0x000fc6000000004c */
[----:B------:R0:W-:Y:S04]  /*942f0*/  STL.64 [R1+0x1f0], R10 ;  /* 0x0001f00a01007387 */ /* 0x0001e80000100a00 */
[----:B------:R-:W4:Y:S04]  /*94300*/  LDL.LU R21, [R1+0x2ff8] ;  /* 0x002ff80001157983 */ /* 0x000f280000300800 */
[----:B------:R-:W4:Y:S04]  /*94310*/  LDL.LU R29, [R1+0x3074] ;  /* 0x00307400011d7983 */ /* 0x000f280000300800 */
[----:B------:R-:W4:Y:S04]  /*94320*/  LDL.LU R37, [R1+0x2f74] ;  /* 0x002f740001257983 */ /* 0x000f280000300800 */
[----:B------:R-:W4:Y:S01]  /*94330*/  LDL.LU R12, [R1+0x3078] ;  /* 0x00307800010c7983 */ /* 0x000f220000300800 */
[----:B--2---:R-:W-:-:S06]  /*94340*/  PRMT R54, RZ, 0x7610, R54 ;  /* 0x00007610ff367816 */ /* 0x004fcc0000000036 */
[----:B------:R0:W2:Y:S01]  /*94350*/  @!P3 LDG.E.U16 R54, desc[UR6][R10.64] ;  /* 0x000000060a36b981 */ /* 0x0000a2000c1e1500 */
[----:B------:R-:W-:Y:S01]  /*94360*/  ISETP.GE.AND P3, PT, R2, R93, PT ;  /* 0x0000005d0200720c */ /* 0x000fe20003f66270 */
[----:B---3--:R-:W-:Y:S02]  /*94370*/  IMAD.MOV.U32 R15, RZ, RZ, R28 ;  /* 0x000000ffff0f7224 */ /* 0x008fe400078e001c */
[----:B----4-:R-:W-:Y:S02]  /*94380*/  IMAD.MOV.U32 R14, RZ, RZ, R36 ;  /* 0x000000ffff0e7224 */ /* 0x010fe400078e0024 */
[----:B0-----:R-:W-:Y:S02]  /*94390*/  IMAD.MOV.U32 R10, RZ, RZ, R20 ;  /* 0x000000ffff0a7224 */ /* 0x001fe400078e0014 */
[----:B------:R-:W-:Y:S01]  /*943a0*/  IMAD.MOV.U32 R11, RZ, RZ, R13 ;  /* 0x000000ffff0b7224 */ /* 0x000fe200078e000d */
[----:B------:R-:W3:Y:S01]  /*943b0*/  @!P4 LDG.E.U16 R76, desc[UR6][R14.64] ;  /* 0x000000060e4cc981 */ /* 0x000ee2000c1e1500 */
[----:B------:R-:W-:-:S06]  /*943c0*/  PRMT R58, RZ, 0x7610, R58 ;  /* 0x00007610ff3a7816 */ /* 0x000fcc000000003a */
[----:B------:R-:W4:Y:S04]  /*943d0*/  @!P3 LDG.E.U16 R58, desc[UR6][R10.64] ;  /* 0x000000060a3ab981 */ /* 0x000f28000c1e1500 */
[----:B------:R-:W-:Y:S04]  /*943e0*/  STS.U16 [R9+UR76+0x9aa00], R18 ;  /* 0x09aa001209007988 */ /* 0x000fe8000800044c */
[----:B------:R-:W-:Y:S04]  /*943f0*/  STS.U16 [R9+UR76+0x9ae00], R26 ;  /* 0x09ae001a09007988 */ /* 0x000fe8000800044c */
[----:B------:R-:W-:Y:S04]  /*94400*/  STS.U16 [R9+UR76+0x9b200], R34 ;  /* 0x09b2002209007988 */ /* 0x000fe8000800044c */
[----:B------:R0:W-:Y:S04]  /*94410*/  STS.U16 [R9+UR76+0x9b600], R53 ;  /* 0x09b6003509007988 */ /* 0x0001e8000800044c */
[----:B------:R1:W-:Y:S04]  /*94420*/  STS.U16 [R9+UR76+0x9ba00], R52 ;  /* 0x09ba003409007988 */ /* 0x0003e8000800044c */
[----:B------:R0:W-:Y:S04]  /*94430*/  STS.U16 [R9+UR76+0x9be00], R57 ;  /* 0x09be003909007988 */ /* 0x0001e8000800044c */
[----:B------:R0:W-:Y:S04]  /*94440*/  STS.U16 [R9+UR76+0x90200], R62 ;  /* 0x0902003e09007988 */ /* 0x0001e8000800044c */
[----:B--2---:R-:W-:Y:S04]  /*94450*/  STL [R1+0x441c], R54 ;  /* 0x00441c3601007387 */ /* 0x004fe80000100800 */
[----:B0-----:R-:W2:Y:S04]  /*94460*/  LDL.LU R53, [R1+0x45ec] ;  /* 0x0045ec0001357983 */ /* 0x001ea80000300800 */
[----:B-1----:R-:W2:Y:S04]  /*94470*/  LDL.LU R52, [R1+0x45e8] ;  /* 0x0045e80001347983 */ /* 0x002ea80000300800 */
[----:B------:R-:W2:Y:S04]  /*94480*/  LDL.LU R57, [R1+0x45e4] ;  /* 0x0045e40001397983 */ /* 0x000ea80000300800 */
[----:B------:R0:W-:Y:S04]  /*94490*/  STL.64 [R1+0x1e0], R14 ;  /* 0x0001e00e01007387 */ /* 0x0001e80000100a00 */
[----:B---3--:R-:W-:Y:S04]  /*944a0*/  STL [R1+0x4420], R76 ;  /* 0x0044204c01007387 */ /* 0x008fe80000100800 */
[----:B------:R1:W-:Y:S04]  /*944b0*/  STL.64 [R1+0x1d0], R10 ;  /* 0x0001d00a01007387 */ /* 0x0003e80000100a00 */
[----:B------:R-:W3:Y:S04]  /*944c0*/  LDL.LU R13, [R1+0x3100] ;  /* 0x00310000010d7983 */ /* 0x000ee80000300800 */
[----:B------:R-:W2:Y:S04]  /*944d0*/  LDL.LU R20, [R1+0x3108] ;  /* 0x0031080001147983 */ /* 0x000ea80000300800 */
[----:B------:R-:W2:Y:S04]  /*944e0*/  LDL.LU R28, [R1+0x30f4] ;  /* 0x0030f400011c7983 */ /* 0x000ea80000300800 */
[----:B------:R-:W-:Y:S04]  /*944f0*/  STL [R1+0x27f8], R8 ;  /* 0x0027f80801007387 */ /* 0x000fe80000100800 */
[----:B------:R-:W2:Y:S04]  /*94500*/  LDL.LU R36, [R1+0x310c] ;  /* 0x00310c0001247983 */ /* 0x000ea80000300800 */
[----:B----4-:R-:W-:Y:S04]  /*94510*/  STL [R1+0x4424], R58 ;  /* 0x0044243a01007387 */ /* 0x010fe80000100800 */
[----:B------:R-:W4:Y:S01]  /*94520*/  LDL.LU R62, [R1+0x45e0] ;  /* 0x0045e000013e7983 */ /* 0x000f220000300800 */
[----:B------:R-:W-:-:S02]  /*94530*/  ISETP.GE.AND P4, PT, R2, R93, PT ;  /* 0x0000005d0200720c */ /* 0x000fc40003f86270 */
[----:B------:R-:W-:Y:S02]  /*94540*/  ISETP.GE.AND P3, PT, R2, R93, PT ;  /* 0x0000005d0200720c */ /* 0x000fe40003f66270 */
[----:B------:R-:W-:Y:S01]  /*94550*/  PRMT R5, RZ, 0x7610, R5 ;  /* 0x00007610ff057816 */ /* 0x000fe20000000005 */
[----:B0-----:R-:W-:Y:S02]  /*94560*/  IMAD.MOV.U32 R14, RZ, RZ, R12 ;  /* 0x000000ffff0e7224 */ /* 0x001fe400078e000c */
[----:B------:R-:W-:Y:S02]  /*94570*/  IMAD.MOV.U32 R15, RZ, RZ, R37 ;  /* 0x000000ffff0f7224 */ /* 0x000fe400078e0025 */
[----:B-1----:R-:W-:Y:S02]  /*94580*/  IMAD.MOV.U32 R10, RZ, RZ, R29 ;  /* 0x000000ffff0a7224 */ /* 0x002fe400078e001d */
[----:B------:R-:W-:Y:S02]  /*94590*/  IMAD.MOV.U32 R11, RZ, RZ, R21 ;  /* 0x000000ffff0b7224 */ /* 0x000fe400078e0015 */
[----:B------:R-:W2:Y:S01]  /*945a0*/  @!P4 LDG.E.U16 R5, desc[UR6][R14.64] ;  /* 0x000000060e05c981 */ /* 0x000ea2000c1e1500 */
[----:B----4-:R-:W-:-:S06]  /*945b0*/  PRMT R62, RZ, 0x7610, R62 ;  /* 0x00007610ff3e7816 */ /* 0x010fcc000000003e */
[----:B------:R-:W4:Y:S04]  /*945c0*/  @!P3 LDG.E.U16 R62, desc[UR6][R10.64] ;  /* 0x000000060a3eb981 */ /* 0x000f28000c1e1500 */
        /* <DEDUP_REMOVED lines=9> */
[----:B--2---:R-:W2:Y:S04]  /*94660*/  LDL.LU R64, [R1+0x45cc] ;  /* 0x0045cc0001407983 */ /* 0x004ea80000300800 */
[----:B------:R-:W-:Y:S04]  /*94670*/  STL.64 [R1+0x1c0], R14 ;  /* 0x0001c00e01007387 */ /* 0x000fe80000100a00 */
[----:B------:R-:W-:Y:S04]  /*94680*/  STL [R1+0x4428], R5 ;  /* 0x0044280501007387 */ /* 0x000fe80000100800 */
[----:B------:R-:W-:Y:S04]  /*94690*/  STL.64 [R1+0x1b0], R10 ;  /* 0x0001b00a01007387 */ /* 0x000fe80000100a00 */
[----:B------:R-:W2:Y:S04]  /*946a0*/  LDL.LU R21, [R1+0x3274] ;  /* 0x0032740001157983 */ /* 0x000ea80000300800 */
[----:B------:R-:W2:Y:S04]  /*946b0*/  LDL.LU R29, [R1+0x327c] ;  /* 0x00327c00011d7983 */ /* 0x000ea80000300800 */
[----:B------:R-:W2:Y:S04]  /*946c0*/  LDL.LU R37, [R1+0x3208] ;  /* 0x0032080001257983 */ /* 0x000ea80000300800 */
[----:B------:R-:W2:Y:S04]  /*946d0*/  LDL.LU R12, [R1+0x3280] ;  /* 0x00328000010c7983 */ /* 0x000ea80000300800 */
[----:B------:R0:W-:Y:S04]  /*946e0*/  STS.U16 [R9+UR76+0x91a00], R66 ;  /* 0x091a004209007988 */ /* 0x0001e8000800044c */
[----:B----4-:R-:W-:Y:S04]  /*946f0*/  STL [R1+0x442c], R62 ;  /* 0x00442c3e01007387 */ /* 0x010fe80000100800 */
[----:B0-----:R-:W4:Y:S01]  /*94700*/  LDL.LU R66, [R1+0x45c8] ;  /* 0x0045c80001427983 */ /* 0x001f220000300800 */
[----:B------:R-:W-:-:S02]  /*94710*/  PRMT R81, RZ, 0x7610, R81 ;  /* 0x00007610ff517816 */ /* 0x000fc40000000051 */
[CC--:B------:R-:W-:Y:S02]  /*94720*/  ISETP.GE.AND P4, PT, R2.reuse, R93.reuse, PT ;  /* 0x0000005d0200720c */ /* 0x0c0fe40003f86270 */
[----:B------:R-:W-:Y:S01]  /*94730*/  ISETP.GE.AND P3, PT, R2, R93, PT ;  /* 0x0000005d0200720c */ /* 0x000fe20003f66270 */
[----:B------:R-:W-:Y:S02]  /*94740*/  IMAD.MOV.U32 R14, RZ, RZ, R36 ;  /* 0x000000ffff0e7224 */ /* 0x000fe400078e0024 */
[----:B------:R-:W-:Y:S01]  /*94750*/  IMAD.MOV.U32 R15, RZ, RZ, R28 ;  /* 0x000000ffff0f7224 */ /* 0x000fe200078e001c */
[----:B------:R0:W2:Y:S01]  /*94760*/  @!P5 LDG.E.U16 R81, desc[UR6][R44.64] ;  /* 0x000000062c51d981 */ /* 0x0000a2000c1e1500 */
[----:B------:R-:W-:Y:S02]  /*94770*/  IMAD.MOV.U32 R10, RZ, RZ, R20 ;  /* 0x000000ffff0a7224 */ /* 0x000fe400078e0014 */
[----:B---3--:R-:W-:Y:S01]  /*94780*/  IMAD.MOV.U32 R11, RZ, RZ, R13 ;  /* 0x000000ffff0b7224 */ /* 0x008fe200078e000d */
[----:B0-----:R-:W-:-:S06]  /*94790*/  PRMT R45, RZ, 0x7610, R45 ;  /* 0x00007610ff2d7816 */ /* 0x001fcc000000002d */
[----:B------:R-:W3:Y:S01]  /*947a0*/  @!P4 LDG.E.U16 R45, desc[UR6][R14.64] ;  /* 0x000000060e2dc981 */ /* 0x000ee2000c1e1500 */
[----:B----4-:R-:W-:-:S06]  /*947b0*/  PRMT R66, RZ, 0x7610, R66 ;  /* 0x00007610ff427816 */ /* 0x010fcc0000000042 */
[----:B------:R-:W4:Y:S04]  /*947c0*/  @!P3 LDG.E.U16 R66, desc[UR6][R10.64] ;  /* 0x000000060a42b981 */ /* 0x000f28000c1e1500 */
[----:B------:R0:W-:Y:S04]  /*947d0*/  STS.U16 [R9+UR76+0x91e00], R69 ;  /* 0x091e004509007988 */ /* 0x0001e8000800044c */
[----:B------:R1:W-:Y:S04]  /*947e0*/  STS.U16 [R9+UR76+0x92200], R68 ;  /* 0x0922004409007988 */ /* 0x0003e8000800044c */
[----:B------:R0:W-:Y:S04]  /*947f0*/  STS.U16 [R9+UR76+0x92600], R73 ;  /* 0x0926004909007988 */ /* 0x0001e8000800044c */
[----:B------:R1:W-:Y:S01]  /*94800*/  STS.U16 [R9+UR76+0x92a00], R72 ;  /* 0x092a004809007988 */ /* 0x0003e2000800044c */
[----:B------:R-:W-:-:S03]  /*94810*/  PRMT R77, RZ, 0x7610, R77 ;  /* 0x00007610ff4d7816 */ /* 0x000fc6000000004d */
[----:B------:R2:W-:Y:S04]  /*94820*/  STS.U16 [R9+UR76+0x92e00], R51 ;  /* 0x092e003309007988 */ /* 0x0005e8000800044c */
[----:B0-----:R-:W4:Y:S04]  /*94830*/  LDL.LU R69, [R1+0x45c4] ;  /* 0x0045c40001457983 */ /* 0x001f280000300800 */
[----:B-1----:R-:W4:Y:S04]  /*94840*/  LDL.LU R68, [R1+0x45c0] ;  /* 0x0045c00001447983 */ /* 0x002f280000300800 */
[----:B------:R-:W4:Y:S04]  /*94850*/  LDL.LU R73, [R1+0x45bc] ;  /* 0x0045bc0001497983 */ /* 0x000f280000300800 */
[----:B------:R-:W4:Y:S04]  /*94860*/  LDL.LU R72, [R1+0x45b8] ;  /* 0x0045b80001487983 */ /* 0x000f280000300800 */
[----:B------:R0:W4:Y:S04]  /*94870*/  @!P5 LDG.E.U16 R77, desc[UR6][R48.64] ;  /* 0x00000006304dd981 */ /* 0x000128000c1e1500 */
[----:B--2---:R-:W2:Y:S04]  /*94880*/  LDL.LU R51, [R1+0x45b4] ;  /* 0x0045b40001337983 */ /* 0x004ea80000300800 */
[----:B------:R-:W-:Y:S04]  /*94890*/  STL.64 [R1+0x1a0], R14 ;  /* 0x0001a00e01007387 */ /* 0x000fe80000100a00 */
[----:B------:R-:W2:Y:S04]  /*948a0*/  LDL.LU R20, [R1+0x32f4] ;  /* 0x0032f40001147983 */ /* 0x000ea80000300800 */
[----:B------:R-:W-:Y:S04]  /*948b0*/  STL.64 [R1+0x190], R10 ;  /* 0x0001900a01007387 */ /* 0x000fe80000100a00 */
[----:B------:R-:W2:Y:S04]  /*948c0*/  LDL.LU R28, [R1+0x3300] ;  /* 0x00330000011c7983 */ /* 0x000ea80000300800 */
[----:B------:R-:W2:Y:S04]  /*948d0*/  LDL.LU R36, [R1+0x3288] ;  /* 0x0032880001247983 */ /* 0x000ea80000300800 */
[----:B---3--:R-:W-:Y:S04]  /*948e0*/  STL [R1+0x4430], R45 ;  /* 0x0044302d01007387 */ /* 0x008fe80000100800 */
[----:B------:R1:W-:Y:S04]  /*948f0*/  STS.U16 [R9+UR76+0x93200], R70 ;  /* 0x0932004609007988 */ /* 0x0003e8000800044c */
[----:B----4-:R-:W-:Y:S04]  /*94900*/  STL [R1+0x4434], R66 ;  /* 0x0044344201007387 */ /* 0x010fe80000100800 */
[----:B-1----:R-:W3:Y:S01]  /*94910*/  LDL.LU R70, [R1+0x45b0] ;  /* 0x0045b00001467983 */ /* 0x002ee20000300800 */
[----:B------:R-:W-:-:S02]  /*94920*/  ISETP.GE.AND P4, PT, R2, R93, PT ;  /* 0x0000005d0200720c */ /* 0x000fc40003f86270 */
[----:B------:R-:W-:Y:S02]  /*94930*/  ISETP.GE.AND P3, PT, R2, R93, PT ;  /* 0x0000005d0200720c */ /* 0x000fe40003f66270 */
[----:B------:R-:W-:Y:S02]  /*94940*/  LOP3.LUT R8, R0, 0x50, RZ, 0x3c, !PT ;  /* 0x0000005000087812 */ /* 0x000fe400078e3cff */
[----:B0-----:R-:W-:Y:S01]  /*94950*/  PRMT R49, RZ, 0x7610, R49 ;  /* 0x00007610ff317816 */ /* 0x001fe20000000031 */
[----:B------:R-:W-:Y:S02]  /*94960*/  IMAD.MOV.U32 R10, RZ, RZ, R12 ;  /* 0x000000ffff0a7224 */ /* 0x000fe400078e000c */
[----:B------:R-:W-:Y:S01]  /*94970*/  IMAD.MOV.U32 R11, RZ, RZ, R37 ;  /* 0x000000ffff0b7224 */ /* 0x000fe200078e0025 */
[----:B------:R0:W-:Y:S04]  /*94980*/  STS.U16 [R9+UR76+0x93600], R50 ;  /* 0x0936003209007988 */ /* 0x0001e8000800044c */
[----:B------:R1:W-:Y:S04]  /*94990*/  STS.U16 [R9+UR76+0x93a00], R77 ;  /* 0x093a004d09007988 */ /* 0x0003e8000800044c */
[----:B------:R4:W-:Y:S04]  /*949a0*/  STS.U16 [R9+UR76+0x93e00], R81 ;  /* 0x093e005109007988 */ /* 0x0009e8000800044c */
[----:B------:R-:W-:Y:S04]  /*949b0*/  STS.U16 [R8+UR76+0x98280], R55 ;  /* 0x0982803708007988 */ /* 0x000fe8000800044c */
[----:B------:R1:W-:Y:S04]  /*949c0*/  STS.U16 [R8+UR76+0x98680], R59 ;  /* 0x0986803b08007988 */ /* 0x0003e8000800044c */
[----:B------:R-:W2:Y:S04]  /*949d0*/  @!P4 LDG.E.U16 R49, desc[UR6][R10.64] ;  /* 0x000000060a31c981 */ /* 0x000ea8000c1e1500 */
[----:B0-----:R-:W2:Y:S04]  /*949e0*/  LDL.LU R50, [R1+0x45ac] ;  /* 0x0045ac0001327983 */ /* 0x001ea80000300800 */
[----:B-1----:R-:W2:Y:S01]  /*949f0*/  LDL.LU R77, [R1+0x45a8] ;  /* 0x0045a800014d7983 */ /* 0x002ea20000300800 */
[----:B----4-:R-:W-:-:S03]  /*94a00*/  IMAD.MOV.U32 R9, RZ, RZ, R21 ;  /* 0x000000ffff097224 */ /* 0x010fc600078e0015 */
[----:B------:R-:W4:Y:S01]  /*94a10*/  LDL.LU R81, [R1+0x45a4] ;  /* 0x0045a40001517983 */ /* 0x000f220000300800 */
[----:B------:R-:W-:-:S03]  /*94a20*/  IMAD.MOV.U32 R8, RZ, RZ, R29 ;  /* 0x000000ffff087224 */ /* 0x000fc600078e001d */
[----:B------:R-:W4:Y:S04]  /*94a30*/  LDL.LU R55, [R1+0x45a0] ;  /* 0x0045a00001377983 */ /* 0x000f280000300800 */
[----:B------:R-:W4:Y:S01]  /*94a40*/  LDL.LU R59, [R1+0x459c] ;  /* 0x00459c00013b7983 */ /* 0x000f220000300800 */
[----:B---3--:R-:W-:-:S06]  /*94a50*/  PRMT R70, RZ, 0x7610, R70 ;  /* 0x00007610ff467816 */ /* 0x008fcc0000000046 */
[----:B------:R-:W3:Y:S04]  /*94a60*/  @!P3 LDG.E.U16 R70, desc[UR6][R8.64] ;  /* 0x000000060846b981 */ /* 0x000ee8000c1e1500 */
[----:B------:R-:W-:Y:S04]  /*94a70*/  STL.64 [R1+0x180], R10 ;  /* 0x0001800a01007387 */ /* 0x000fe80000100a00 */
[----:B--2---:R0:W-:Y:S04]  /*94a80*/  STL [R1+0x4438], R49 ;  /* 0x0044383101007387 */ /* 0x0041e80000100800 */
[----:B------:R-:W-:Y:S04]  /*94a90*/  STL.64 [R1+0x170], R8 ;  /* 0x0001700801007387 */ /* 0x000fe80000100a00 */
[----:B------:R-:W-:Y:S01]  /*94aa0*/  STL [R1+0x4444], R0 ;  /* 0x0044440001007387 */ /* 0x000fe20000100800 */
[----:B0-----:R-:W-:-:S05]  /*94ab0*/  LOP3.LUT R49, R0, 0x50, RZ, 0x3c, !PT ;  /* 0x0000005000317812 */ /* 0x001fca00078e3cff */
[----:B------:R0:W-:Y:S04]  /*94ac0*/  STS.U16 [R49+UR76+0x98a80], R74 ;  /* 0x098a804a31007988 */ /* 0x0001e8000800044c */
[----:B------:R1:W-:Y:S04]  /*94ad0*/  STS.U16 [R49+UR76+0x98e80], R85 ;  /* 0x098e805531007988 */ /* 0x0003e8000800044c */
[----:B---3--:R-:W-:Y:S04]  /*94ae0*/  STL [R1+0x443c], R70 ;  /* 0x00443c4601007387 */ /* 0x008fe80000100800 */
[----:B0-----:R-:W2:Y:S04]  /*94af0*/  LDL.LU R74, [R1+0x4598] ;  /* 0x00459800014a7983 */ /* 0x001ea80000300800 */
[----:B-1----:R-:W3:Y:S01]  /*94b00*/  LDL.LU R85, [R1+0x4594] ;  /* 0x0045940001557983 */ /* 0x002ee20000300800 */
[----:B------:R-:W-:-:S02]  /*94b10*/  ISETP.GE.AND P4, PT, R2, R93, PT ;  /* 0x0000005d0200720c */ /* 0x000fc40003f86270 */
[----:B------:R-:W-:Y:S02]  /*94b20*/  ISETP.GE.AND P3, PT, R2, R93, PT ;  /* 0x0000005d0200720c */ /* 0x000fe40003f66270 */
[----:B------:R-:W-:Y:S01]  /*94b30*/  PRMT R43, RZ, 0x7610, R43 ;  /* 0x00007610ff2b7816 */ /* 0x000fe2000000002b */
[----:B------:R-:W-:Y:S02]  /*94b40*/  IMAD.MOV.U32 R11, RZ, RZ, R36 ;  /* 0x000000ffff0b7224 */ /* 0x000fe400078e0024 */
[----:B------:R-:W-:Y:S02]  /*94b50*/  IMAD.MOV.U32 R8, RZ, RZ, R28 ;  /* 0x000000ffff087224 */ /* 0x000fe400078e001c */
[----:B------:R-:W-:Y:S01]  /*94b60*/  IMAD.MOV.U32 R9, RZ, RZ, R20 ;  /* 0x000000ffff097224 */ /* 0x000fe200078e0014 */
[----:B--2---:R-:W-:Y:S01]  /*94b70*/  PRMT R74, RZ, 0x7610, R74 ;  /* 0x00007610ff4a7816 */ /* 0x004fe2000000004a */
[----:B---3--:R-:W-:-:S05]  /*94b80*/  IMAD.MOV.U32 R10, RZ, RZ, R85 ;  /* 0x000000ffff0a7224 */ /* 0x008fca00078e0055 */
[----:B------:R-:W2:Y:S04]  /*94b90*/  @!P4 LDG.E.U16 R43, desc[UR6][R10.64] ;  /* 0x000000060a2bc981 */ /* 0x000ea8000c1e1500 */
[----:B------:R-:W3:Y:S04]  /*94ba0*/  @!P3 LDG.E.U16 R74, desc[UR6][R8.64] ;  /* 0x00000006084ab981 */ /* 0x000ee8000c1e1500 */
[----:B------:R0:W-:Y:S04]  /*94bb0*/  STS.U16 [R49+UR76+0x99280], R63 ;  /* 0x0992803f31007988 */ /* 0x0001e8000800044c */
[----:B------:R1:W-:Y:S04]  /*94bc0*/  STS.U16 [R49+UR76+0x99680], R67 ;  /* 0x0996804331007988 */ /* 0x0003e8000800044c */
[----:B------:R1:W-:Y:S04]  /*94bd0*/  STS.U16 [R49+UR76+0x99a80], R71 ;  /* 0x099a804731007988 */ /* 0x0003e8000800044c */
[----:B------:R4:W-:Y:S04]  /*94be0*/  STS.U16 [R49+UR76+0x99e80], R78 ;  /* 0x099e804e31007988 */ /* 0x0009e8000800044c */
[----:B0-----:R-:W3:Y:S04]  /*94bf0*/  LDL.LU R63, [R1+0x4590] ;  /* 0x00459000013f7983 */ /* 0x001ee80000300800 */
[----:B-1----:R-:W3:Y:S04]  /*94c00*/  LDL.LU R67, [R1+0x458c] ;  /* 0x00458c0001437983 */ /* 0x002ee80000300800 */
[----:B------:R-:W3:Y:S04]  /*94c10*/  LDL.LU R71, [R1+0x4588] ;  /* 0x0045880001477983 */ /* 0x000ee80000300800 */
[----:B----4-:R-:W4:Y:S04]  /*94c20*/  LDL.LU R78, [R1+0x4584] ;  /* 0x00458400014e7983 */ /* 0x010f280000300800 */
[----:B------:R-:W4:Y:S04]  /*94c30*/  LDL.LU R85, [R1+0x4580] ;  /* 0x0045800001557983 */ /* 0x000f280000300800 */
[----:B------:R-:W-:Y:S04]  /*94c40*/  STL.64 [R1+0x160], R10 ;  /* 0x0001600a01007387 */ /* 0x000fe80000100a00 */
[----:B------:R0:W-:Y:S04]  /*94c50*/  STS.U16 [R49+UR76+0x9a280], R89 ;  /* 0x09a2805931007988 */ /* 0x0001e8000800044c */
[----:B------:R1:W-:Y:S04]  /*94c60*/  STS.U16 [R49+UR76+0x9a680], R86 ;  /* 0x09a6805631007988 */ /* 0x0003e8000800044c */
[----:B------:R0:W-:Y:S04]  /*94c70*/  STS.U16 [R49+UR76+0x90280], R84 ;  /* 0x0902805431007988 */ /* 0x0001e8000800044c */
[----:B--2---:R-:W-:Y:S04]  /*94c80*/  STL [R1+0x4440], R43 ;  /* 0x0044402b01007387 */ /* 0x004fe80000100800 */
[----:B------:R2:W-:Y:S04]  /*94c90*/  STL.64 [R1+0x150], R8 ;  /* 0x0001500801007387 */ /* 0x0005e80000100a00 */
[----:B---3--:R-:W-:Y:S04]  /*94ca0*/  STL [R1+0x4448], R74 ;  /* 0x0044484a01007387 */ /* 0x008fe80000100800 */
[----:B0-----:R-:W2:Y:S04]  /*94cb0*/  LDL.LU R89, [R1+0x457c] ;  /* 0x00457c0001597983 */ /* 0x001ea80000300800 */
[----:B-1----:R-:W3:Y:S04]  /*94cc0*/  LDL.LU R86, [R1+0x4578] ;  /* 0x0045780001567983 */ /* 0x002ee80000300800 */
[----:B------:R-:W3:Y:S01]  /*94cd0*/  LDL.LU R84, [R1+0x4574] ;  /* 0x0045740001547983 */ /* 0x000ee20000300800 */
[----:B------:R-:W-:-:S02]  /*94ce0*/  ISETP.GE.AND P4, PT, R2, R93, PT ;  /* 0x0000005d0200720c */ /* 0x000fc40003f86270 */
[----:B------:R-:W-:Y:S02]  /*94cf0*/  ISETP.GE.AND P3, PT, R2, R93, PT ;  /* 0x0000005d0200720c */ /* 0x000fe40003f66270 */
[----:B------:R-:W-:Y:S02]  /*94d00*/  PRMT R47, RZ, 0x7610, R47 ;  /* 0x00007610ff2f7816 */ /* 0x000fe4000000002f */
[----:B----4-:R-:W-:Y:S01]  /*94d10*/  PRMT R78, RZ, 0x7610, R78 ;  /* 0x00007610ff4e7816 */ /* 0x010fe2000000004e */
[----:B------:R-:W-:Y:S02]  /*94d20*/  IMAD.MOV.U32 R11, RZ, RZ, R85 ;  /* 0x000000ffff0b7224 */ /* 0x000fe400078e0055 */
[----:B--2---:R-:W-:Y:S02]  /*94d30*/  IMAD.MOV.U32 R9, RZ, RZ, R89 ;  /* 0x000000ffff097224 */ /* 0x004fe400078e0059 */
[----:B---3--:R-:W-:Y:S02]  /*94d40*/  IMAD.MOV.U32 R10, RZ, RZ, R84 ;  /* 0x000000ffff0a7224 */ /* 0x008fe400078e0054 */
[----:B------:R-:W-:-:S03]  /*94d50*/  IMAD.MOV.U32 R8, RZ, RZ, R86 ;  /* 0x000000ffff087224 */ /* 0x000fc600078e0056 */
[----:B------:R-:W2:Y:S04]  /*94d60*/  @!P4 LDG.E.U16 R47, desc[UR6][R10.64] ;  /* 0x000000060a2fc981 */ /* 0x000ea8000c1e1500 */
[----:B------:R-:W3:Y:S04]  /*94d70*/  @!P3 LDG.E.U16 R78, desc[UR6][R8.64] ;  /* 0x00000006084eb981 */ /* 0x000ee8000c1e1500 */
        /* <DEDUP_REMOVED lines=10> */
[----:B------:R-:W-:Y:S04]  /*94e20*/  STL.64 [R1+0x140], R10 ;  /* 0x0001400a01007387 */ /* 0x000fe80000100a00 */
[----:B------:R0:W-:Y:S04]  /*94e30*/  STS.U16 [R49+UR76+0x91280], R4 ;  /* 0x0912800431007988 */ /* 0x0001e8000800044c */
[----:B--2---:R-:W-:Y:S04]  /*94e40*/  STL [R1+0x444c], R47 ;  /* 0x00444c2f01007387 */ /* 0x004fe80000100800 */
[----:B------:R1:W-:Y:S04]  /*94e50*/  STL.64 [R1+0x130], R8 ;  /* 0x0001300801007387 */ /* 0x0003e80000100a00 */
[----:B---3--:R-:W-:Y:S04]  /*94e60*/  STL [R1+0x4450], R78 ;  /* 0x0044504e01007387 */ /* 0x008fe80000100800 */
[----:B0-----:R-:W2:Y:S01]  /*94e70*/  LDL.LU R4, [R1+0x4554] ;  /* 0x0045540001047983 */ /* 0x001ea20000300800 */
[----:B------:R-:W-:-:S02]  /*94e80*/  ISETP.GE.AND P4, PT, R2, R93, PT ;  /* 0x0000005d0200720c */ /* 0x000fc40003f86270 */
[----:B------:R-:W-:Y:S02]  /*94e90*/  ISETP.GE.AND P3, PT, R2, R93, PT ;  /* 0x0000005d0200720c */ /* 0x000fe40003f66270 */
[----:B------:R-:W-:Y:S01]  /*94ea0*/  PRMT R53, RZ, 0x7610, R53 ;  /* 0x00007610ff357816 */ /* 0x000fe20000000035 */
[----:B------:R0:W-:Y:S04]  /*94eb0*/  STS.U16 [R49+UR76+0x91680], R92 ;  /* 0x0916805c31007988 */ /* 0x0001e8000800044c */
[----:B------:R3:W-:Y:S01]  /*94ec0*/  STS.U16 [R49+UR76+0x91a80], R82 ;  /* 0x091a805231007988 */ /* 0x0007e2000800044c */
[----:B----4-:R-:W-:Y:S02]  /*94ed0*/  IMAD.MOV.U32 R11, RZ, RZ, R88 ;  /* 0x000000ffff0b7224 */ /* 0x010fe400078e0058 */
[----:B------:R-:W-:-:S02]  /*94ee0*/  IMAD.MOV.U32 R10, RZ, RZ, R89 ;  /* 0x000000ffff0a7224 */ /* 0x000fc400078e0059 */
[----:B-1----:R-:W-:Y:S01]  /*94ef0*/  IMAD.MOV.U32 R9, RZ, RZ, R86 ;  /* 0x000000ffff097224 */ /* 0x002fe200078e0056 */
[----:B------:R-:W-:Y:S01]  /*94f00*/  MOV R8, R85 ;  /* 0x0000005500087202 */ /* 0x000fe20000000f00 */
[----:B0-----:R-:W4:Y:S04]  /*94f10*/  LDL.LU R92, [R1+0x4550] ;  /* 0x00455000015c7983 */ /* 0x001f280000300800 */
[----:B------:R-:W4:Y:S04]  /*94f20*/  @!P4 LDG.E.U16 R53, desc[UR6][R10.64] ;  /* 0x000000060a35c981 */ /* 0x000f28000c1e1500 */
[----:B---3--:R-:W3:Y:S04]  /*94f30*/  LDL.LU R82, [R1+0x454c] ;  /* 0x00454c0001527983 */ /* 0x008ee80000300800 */
[----:B------:R0:W-:Y:S04]  /*94f40*/  STS.U16 [R49+UR76+0x91e80], R83 ;  /* 0x091e805331007988 */ /* 0x0001e8000800044c */
[----:B0-----:R-:W3:Y:S01]  /*94f50*/  LDL.LU R83, [R1+0x4548] ;  /* 0x0045480001537983 */ /* 0x001ee20000300800 */
[----:B--2---:R-:W-:-:S06]  /*94f60*/  PRMT R4, RZ, 0x7610, R4 ;  /* 0x00007610ff047816 */ /* 0x004fcc0000000004 */
[----:B------:R3:W2:Y:S04]  /*94f70*/  @!P3 LDG.E.U16 R4, desc[UR6][R8.64] ;  /* 0x000000060804b981 */ /* 0x0006a8000c1e1500 */
        /* <DEDUP_REMOVED lines=8> */
[----:B------:R-:W-:Y:S04]  /*95000*/  STL.64 [R1+0x120], R10 ;  /* 0x0001200a01007387 */ /* 0x000fe80000100a00 */
[----:B----4-:R-:W-:Y:S04]  /*95010*/  STL [R1+0x4454], R53 ;  /* 0x0044543501007387 */ /* 0x010fe80000100800 */
[----:B------:R3:W-:Y:S02]  /*95020*/  STL.64 [R1+0x110], R8 ;  /* 0x0001100801007387 */ /* 0x0007e40000100a00 */
[----:B---3--:R-:W-:-:S02]  /*95030*/  IMAD.MOV.U32 R9, RZ, RZ, R82 ;  /* 0x000000ffff097224 */ /* 0x008fc400078e0052 */
[----:B------:R-:W-:Y:S01]  /*95040*/  IMAD.MOV.U32 R8, RZ, RZ, R83 ;  /* 0x000000ffff087224 */ /* 0x000fe200078e0053 */
[----:B--2---:R-:W-:Y:S04]  /*95050*/  STL [R1+0x4458], R4 ;  /* 0x0044580401007387 */ /* 0x004fe80000100800 */
[----:B------:R-:W2:Y:S04]  /*95060*/  LDL.LU R82, [R1+0x452c] ;  /* 0x00452c0001527983 */ /* 0x000ea80000300800 */
[----:B------:R-:W3:Y:S01]  /*95070*/  LDL.LU R83, [R1+0x4528] ;  /* 0x0045280001537983 */ /* 0x000ee20000300800 */
[----:B------:R-:W-:-:S02]  /*95080*/  ISETP.GE.AND P4, PT, R2, R93, PT ;  /* 0x0000005d0200720c */ /* 0x000fc40003f86270 */
[CC--:B------:R-:W-:Y:S02]  /*95090*/  ISETP.GE.AND P3, PT, R2.reuse, R93.reuse, PT ;  /* 0x0000005d0200720c */ /* 0x0c0fe40003f66270 */
[----:B------:R-:W-:Y:S01]  /*950a0*/  PRMT R7, RZ, 0x7610, R7 ;  /* 0x00007610ff077816 */ /* 0x000fe20000000007 */
[----:B------:R-:W-:Y:S02]  /*950b0*/  IMAD.MOV.U32 R10, RZ, RZ, R92 ;  /* 0x000000ffff0a7224 */ /* 0x000fe400078e005c */
[----:B------:R-:W-:Y:S01]  /*950c0*/  IMAD.MOV.U32 R11, RZ, RZ, R84 ;  /* 0x000000ffff0b7224 */ /* 0x000fe200078e0054 */
[----:B------:R-:W-:Y:S01]  /*950d0*/  PRMT R57, RZ, 0x7610, R57 ;  /* 0x00007610ff397816 */ /* 0x000fe20000000039 */
[----:B------:R-:W4:Y:S04]  /*950e0*/  LDL.LU R84, [R1+0x4524] ;  /* 0x0045240001547983 */ /* 0x000f280000300800 */
[----:B------:R-:W2:Y:S04]  /*950f0*/  LDL.LU R92, [R1+0x4520] ;  /* 0x00452000015c7983 */ /* 0x000ea80000300800 */
[----:B------:R0:W2:Y:S01]  /*95100*/  @!P4 LDG.E.U16 R7, desc[UR6][R10.64] ;  /* 0x000000060a07c981 */ /* 0x0000a2000c1e1500 */
[----:B------:R-:W-:-:S03]  /*95110*/  ISETP.GE.AND P4, PT, R2, R93, PT ;  /* 0x0000005d0200720c */ /* 0x000fc60003f86270 */
[----:B------:R-:W2:Y:S04]  /*95120*/  @!P3 LDG.E.U16 R57, desc[UR6][R8.64] ;  /* 0x000000060839b981 */ /* 0x000ea8000c1e1500 */
[----:B------:R0:W-:Y:S02]  /*95130*/  STL.64 [R1+0x100], R10 ;  /* 0x0001000a01007387 */ /* 0x0001e40000100a00 */
[----:B0-----:R-:W-:Y:S02]  /*95140*/  IMAD.MOV.U32 R10, RZ, RZ, R91 ;  /* 0x000000ffff0a7224 */ /* 0x001fe400078e005b */
[----:B------:R-:W-:Y:S01]  /*95150*/  IMAD.MOV.U32 R11, RZ, RZ, R87 ;  /* 0x000000ffff0b7224 */ /* 0x000fe200078e0057 */
[----:B---3--:R-:W-:-:S06]  /*95160*/  PRMT R83, RZ, 0x7610, R83 ;  /* 0x00007610ff537816 */ /* 0x008fcc0000000053 */
[----:B------:R0:W3:Y:S01]  /*95170*/  @!P4 LDG.E.U16 R83, desc[UR6][R10.64] ;  /* 0x000000060a53c981 */ /* 0x0000e2000c1e1500 */
[----:B------:R-:W-:-:S03]  /*95180*/  ISETP.GE.AND P3, PT, R2, R93, PT ;  /* 0x0000005d0200720c */ /* 0x000fc60003f66270 */
[----:B------:R1:W-:Y:S01]  /*95190*/  STL.64 [R1+0xf0], R8 ;  /* 0x0000f00801007387 */ /* 0x0003e20000100a00 */
[----:B------:R-:W-:-:S03]  /*951a0*/  PRMT R53, RZ, 0x7610, R53 ;  /* 0x00007610ff357816 */ /* 0x000fc60000000035 */
[----:B--2---:R-:W-:Y:S01]  /*951b0*/  STL [R1+0x445c], R57 ;  /* 0x00445c3901007387 */ /* 0x004fe20000100800 */
[----:B-1----:R-:W-:Y:S02]  /*951c0*/  IMAD.MOV.U32 R9, RZ, RZ, R86 ;  /* 0x000000ffff097224 */ /* 0x002fe400078e0056 */
[----:B------:R-:W-:Y:S01]  /*951d0*/  IMAD.MOV.U32 R8, RZ, RZ, R85 ;  /* 0x000000ffff087224 */ /* 0x000fe200078e0055 */
[----:B------:R-:W2:Y:S04]  /*951e0*/  LDL.LU R86, [R1+0x451c] ;  /* 0x00451c0001567983 */ /* 0x000ea80000300800 */
[----:B------:R-:W2:Y:S04]  /*951f0*/  LDL.LU R85, [R1+0x4518] ;  /* 0x0045180001557983 */ /* 0x000ea80000300800 */
[----:B------:R-:W2:Y:S04]  /*95200*/  LDL.LU R87, [R1+0x4514] ;  /* 0x0045140001577983 */ /* 0x000ea80000300800 */
[----:B------:R-:W2:Y:S04]  /*95210*/  LDL.LU R91, [R1+0x4510] ;  /* 0x00451000015b7983 */ /* 0x000ea80000300800 */
[----:B------:R0:W-:Y:S04]  /*95220*/  STL.64 [R1+0xe0], R10 ;  /* 0x0000e00a01007387 */ /* 0x0001e80000100a00 */
[----:B------:R1:W2:Y:S01]  /*95230*/  @!P3 LDG.E.U16 R53, desc[UR6][R8.64] ;  /* 0x000000060835b981 */ /* 0x0002a2000c1e1500 */
[----:B0-----:R-:W-:-:S03]  /*95240*/  IMAD.MOV.U32 R11, RZ, RZ, R88 ;  /* 0x000000ffff0b7224 */ /* 0x001fc600078e0058 */
[----:B---3--:R-:W-:Y:S04]  /*95250*/  STL [R1+0x4460], R83 ;  /* 0x0044605301007387 */ /* 0x008fe80000100800 */
[----:B------:R1:W-:Y:S02]  /*95260*/  STL.64 [R1+0x68], R8 ;  /* 0x0000680801007387 */ /* 0x0003e40000100a00 */
[----:B-1----:R-:W-:Y:S02]  /*95270*/  IMAD.MOV.U32 R9, RZ, RZ, R82 ;  /* 0x000000ffff097224 */ /* 0x002fe400078e0052 */
[----:B----4-:R-:W-:Y:S01]  /*95280*/  IMAD.MOV.U32 R8, RZ, RZ, R84 ;  /* 0x000000ffff087224 */ /* 0x010fe200078e0054 */
[----:B------:R-:W3:Y:S04]  /*95290*/  LDL.LU R82, [R1+0x450c] ;  /* 0x00450c0001527983 */ /* 0x000ee80000300800 */
[----:B------:R-:W4:Y:S04]  /*952a0*/  LDL.LU R84, [R1+0x4508] ;  /* 0x0045080001547983 */ /* 0x000f280000300800 */
[----:B------:R-:W3:Y:S01]  /*952b0*/  LDL.LU R88, [R1+0x4504] ;  /* 0x0045040001587983 */ /* 0x000ee20000300800 */
[----:B------:R-:W-:-:S02]  /*952c0*/  ISETP.GE.AND P4, PT, R2, R93, PT ;  /* 0x0000005d0200720c */ /* 0x000fc40003f86270 */
[----:B------:R-:W-:Y:S01]  /*952d0*/  ISETP.GE.AND P3, PT, R2, R93, PT ;  /* 0x0000005d0200720c */ /* 0x000fe20003f66270 */
[----:B------:R-:W-:Y:S01]  /*952e0*/  IMAD.MOV.U32 R10, RZ, RZ, R89 ;  /* 0x000000ffff0a7224 */ /* 0x000fe200078e0059 */
[----:B------:R-:W-:Y:S02]  /*952f0*/  PRMT R61, RZ, 0x7610, R61 ;  /* 0x00007610ff3d7816 */ /* 0x000fe4000000003d */
[----:B--2---:R-:W-:Y:S01]  /*95300*/  PRMT R85, RZ, 0x7610, R85 ;  /* 0x00007610ff557816 */ /* 0x004fe20000000055 */
[----:B------:R-:W2:Y:S04]  /*95310*/  LDL.LU R89, [R1+0x4500] ;  /* 0x0045000001597983 */ /* 0x000ea80000300800 */
[----:B------:R0:W-:Y:S04]  /*95320*/  STL.64 [R1+0x60], R10 ;  /* 0x0000600a01007387 */ /* 0x0001e80000100a00 */
[----:B------:R-:W-:Y:S04]  /*95330*/  STL [R1+0x27b8], R7 ;  /* 0x0027b80701007387 */ /* 0x000fe80000100800 */
[----:B------:R1:W-:Y:S04]  /*95340*/  STL.64 [R1+0x58], R8 ;  /* 0x0000580801007387 */ /* 0x0003e80000100a00 */
[----:B------:R0:W4:Y:S04]  /*95350*/  @!P4 LDG.E.U16 R61, desc[UR6][R10.64] ;  /* 0x000000060a3dc981 */ /* 0x000128000c1e1500 */
[----:B------:R1:W4:Y:S01]  /*95360*/  @!P3 LDG.E.U16 R85, desc[UR6][R8.64] ;  /* 0x000000060855b981 */ /* 0x000322000c1e1500 */
[----:B0-----:R-:W-:-:S02]  /*95370*/  IMAD.MOV.U32 R10, RZ, RZ, R86 ;  /* 0x000000ffff0a7224 */ /* 0x001fc400078e0056 */
[----:B-1----:R-:W-:Y:S02]  /*95380*/  IMAD.MOV.U32 R9, RZ, RZ, R87 ;  /* 0x000000ffff097224 */ /* 0x002fe400078e0057 */
[----:B------:R-:W-:Y:S02]  /*95390*/  IMAD.MOV.U32 R11, RZ, RZ, R92 ;  /* 0x000000ffff0b7224 */ /* 0x000fe400078e005c */
[----:B------:R-:W-:Y:S01]  /*953a0*/  IMAD.MOV.U32 R8, RZ, RZ, R91 ;  /* 0x000000ffff087224 */ /* 0x000fe200078e005b */
[----:B------:R-:W4:Y:S04]  /*953b0*/  LDL.LU R87, [R1+0x44fc] ;  /* 0x0044fc0001577983 */ /* 0x000f280000300800 */
[----:B------:R-:W4:Y:S04]  /*953c0*/  LDL.LU R91, [R1+0x44f8] ;  /* 0x0044f800015b7983 */ /* 0x000f280000300800 */
[----:B------:R-:W4:Y:S04]  /*953d0*/  LDL.LU R92, [R1+0x44f4] ;  /* 0x0044f400015c7983 */ /* 0x000f280000300800 */
[----:B------:R-:W4:Y:S04]  /*953e0*/  LDL.LU R86, [R1+0x44f0] ;  /* 0x0044f00001567983 */ /* 0x000f280000300800 */
[----:B------:R-:W-:Y:S04]  /*953f0*/  STL.64 [R1+0x50], R10 ;  /* 0x0000500a01007387 */ /* 0x000fe80000100a00 */
[----:B------:R4:W-:Y:S01]  /*95400*/  STL.64 [R1+0x48], R8 ;  /* 0x0000480801007387 */ /* 0x0009e20000100a00 */
[----:B---3--:R-:W-:-:S03]  /*95410*/  IMAD.MOV.U32 R23, RZ, RZ, R88 ;  /* 0x000000ffff177224 */ /* 0x008fc600078e0058 */
[----:B------:R-:W3:Y:S01]  /*95420*/  LDL.LU R88, [R1+0x44ec] ;  /* 0x0044ec0001587983 */ /* 0x000ee20000300800 */
[----:B------:R-:W-:Y:S02]  /*95430*/  ISETP.GE.AND P3, PT, R2, R93, PT ;  /* 0x0000005d0200720c */ /* 0x000fe40003f66270 */
[----:B------:R-:W-:Y:S01]  /*95440*/  PRMT R65, RZ, 0x7610, R65 ;  /* 0x00007610ff417816 */ /* 0x000fe20000000041 */
[----:B--2---:R-:W-:Y:S02]  /*95450*/  IMAD.MOV.U32 R22, RZ, RZ, R89 ;  /* 0x000000ffff167224 */ /* 0x004fe400078e0059 */
[----:B------:R-:W2:Y:S08]  /*95460*/  LDL.LU R89, [R1+0x44e8] ;  /* 0x0044e80001597983 */ /* 0x000eb00000300800 */
[----:B------:R4:W2:Y:S02]  /*95470*/  @!P3 LDG.E.U16 R65, desc[UR6][R8.64] ;  /* 0x000000060841b981 */ /* 0x0008a4000c1e1500 */
[----:B----4-:R-:W-:-:S02]  /*95480*/  IMAD.MOV.U32 R8, RZ, RZ, R84 ;  /* 0x000000ffff087224 */ /* 0x010fc400078e0054 */
[----:B------:R-:W-:Y:S02]  /*95490*/  IMAD.MOV.U32 R9, RZ, RZ, R82 ;  /* 0x000000ffff097224 */ /* 0x000fe400078e0052 */
[----:B------:R-:W4:Y:S04]  /*954a0*/  LDL.LU R82, [R1+0x44e4] ;  /* 0x0044e40001527983 */ /* 0x000f280000300800 */
[----:B------:R-:W2:Y:S04]  /*954b0*/  LDL.LU R84, [R1+0x44e0] ;  /* 0x0044e00001547983 */ /* 0x000ea80000300800 */
[----:B------:R0:W-:Y:S04]  /*954c0*/  STL.64 [R1+0x40], R8 ;  /* 0x0000400801007387 */ /* 0x0001e80000100a00 */
[----:B------:R-:W-:Y:S01]  /*954d0*/  STL.64 [R1+0x4468], R22 ;  /* 0x0044681601007387 */ /* 0x000fe20000100a00 */
[----:B------:R-:W-:-:S03]  /*954e0*/  IMAD.MOV.U32 R19, RZ, RZ, R86 ;  /* 0x000000ffff137224 */ /* 0x000fc600078e0056 */
[----:B------:R-:W2:Y:S01]  /*954f0*/  LDL.LU R86, [R1+0x44dc] ;  /* 0x0044dc0001567983 */ /* 0x000ea20000300800 */
[----:B---3--:R-:W-:-:S03]  /*95500*/  IMAD.MOV.U32 R18, RZ, RZ, R88 ;  /* 0x000000ffff127224 */ /* 0x008fc600078e0058 */
[----:B------:R-:W3:Y:S01]  /*95510*/  LDL.LU R88, [R1+0x44d8] ;  /* 0x0044d80001587983 */ /* 0x000ee20000300800 */
[----:B------:R-:W-:Y:S01]  /*95520*/  MOV R20, R92 ;  /* 0x0000005c00147202 */ /* 0x000fe20000000f00 */
[----:B------:R-:W-:Y:S02]  /*95530*/  IMAD.MOV.U32 R21, RZ, RZ, R91 ;  /* 0x000000ffff157224 */ /* 0x000fe400078e005b */
[----:B------:R-:W4:Y:S04]  /*95540*/  LDL.LU R91, [R1+0x44d4] ;  /* 0x0044d400015b7983 */ /* 0x000f280000300800 */
[----:B------:R-:W4:Y:S04]  /*95550*/  LDL.LU R92, [R1+0x44d0] ;  /* 0x0044d000015c7983 */ /* 0x000f280000300800 */
[----:B------:R-:W-:Y:S04]  /*95560*/  STL.64 [R1+0x4470], R20 ;  /* 0x0044701401007387 */ /* 0x000fe80000100a00 */
[----:B------:R-:W-:Y:S01]  /*95570*/  STL.64 [R1+0x4478], R18 ;  /* 0x0044781201007387 */ /* 0x000fe20000100a00 */
[----:B--2---:R-:W-:-:S03]  /*95580*/  IMAD.MOV.U32 R15, RZ, RZ, R86 ;  /* 0x000000ffff0f7224 */ /* 0x004fc600078e0056 */
[----:B------:R-:W0:Y:S01]  /*95590*/  LDL.LU R86, [R1+0x44cc] ;  /* 0x0044cc0001567983 */ /* 0x000e220000300800 */
[CC--:B------:R-:W-:Y:S02]  /*955a0*/  ISETP.GE.AND P4, PT, R2.reuse, R93.reuse, PT ;  /* 0x0000005d0200720c */ /* 0x0c0fe40003f86270 */
[----:B------:R-:W-:Y:S02]  /*955b0*/  PRMT R47, RZ, 0x7610, R47 ;  /* 0x00007610ff2f7816 */ /* 0x000fe4000000002f */
[----:B------:R-:W-:Y:S02]  /*955c0*/  ISETP.GE.AND P3, PT, R2, R93, PT ;  /* 0x0000005d0200720c */ /* 0x000fe40003f66270 */
[----:B------:R-:W-:Y:S02]  /*955d0*/  PRMT R87, RZ, 0x7610, R87 ;  /* 0x00007610ff577816 */ /* 0x000fe40000000057 */
[----:B------:R-:W-:-:S05]  /*955e0*/  PRMT R0, RZ, 0x7610, R0 ;  /* 0x00007610ff007816 */ /* 0x000fca0000000000 */
[----:B------:R-:W2:Y:S01]  /*955f0*/  @!P4 LDG.E.U16 R47, desc[UR6][R10.64] ;  /* 0x000000060a2fc981 */ /* 0x000ea2000c1e1500 */
[----:B------:R-:W-:-:S03]  /*95600*/  ISETP.GE.AND P4, PT, R2, R93, PT ;  /* 0x0000005d0200720c */ /* 0x000fc60003f86270 */
[----:B------:R-:W2:Y:S01]  /*95610*/  @!P3 LDG.E.U16 R0, desc[UR6][R22.64] ;  /* 0x000000061600b981 */ /* 0x000ea2000c1e1500 */
[----:B---3--:R-:W-:-:S09]  /*95620*/  IMAD.MOV.U32 R14, RZ, RZ, R88 ;  /* 0x000000ffff0e7224 */ /* 0x008fd200078e0058 */
[----:B------:R0:W3:Y:S04]  /*95630*/  @!P4 LDG.E.U16 R87, desc[UR6][R8.64] ;  /* 0x000000060857c981 */ /* 0x0000e8000c1e1500 */
[----:B------:R-:W2:Y:S01]  /*95640*/  LDL.LU R88, [R1+0x44c8] ;  /* 0x0044c80001587983 */ /* 0x000ea20000300800 */
[CC--:B------:R-:W-:Y:S02]  /*95650*/  ISETP.GE.AND P4, PT, R2.reuse, R93.reuse, PT ;  /* 0x0000005d0200720c */ /* 0x0c0fe40003f86270 */
[----:B------:R-:W-:Y:S02]  /*95660*/  ISETP.GE.AND P3, PT, R2, R93, PT ;  /* 0x0000005d0200720c */ /* 0x000fe40003f66270 */
[----:B------:R-:W-:Y:S02]  /*95670*/  PRMT R69, RZ, 0x7610, R69 ;  /* 0x00007610ff457816 */ /* 0x000fe40000000045 */
[----:B------:R-:W-:-:S02]  /*95680*/  PRMT R89, RZ, 0x7610, R89 ;  /* 0x00007610ff597816 */ /* 0x000fc40000000059 */
[----:B------:R-:W-:-:S05]  /*95690*/  PRMT R43, RZ, 0x7610, R43 ;  /* 0x00007610ff2b7816 */ /* 0x000fca000000002b */
[----:B------:R-:W3:Y:S01]  /*956a0*/  @!P4 LDG.E.U16 R69, desc[UR6][R20.64] ;  /* 0x000000061445c981 */ /* 0x000ee2000c1e1500 */
[----:B------:R-:W-:-:S03]  /*956b0*/  ISETP.GE.AND P4, PT, R2, R93, PT ;  /* 0x0000005d0200720c */ /* 0x000fc60003f86270 */
[----:B------:R-:W3:Y:S01]  /*956c0*/  @!P3 LDG.E.U16 R89, desc[UR6][R18.64] ;  /* 0x000000061259b981 */ /* 0x000ee2000c1e1500 */
[CC--:B------:R-:W-:Y:S02]  /*956d0*/  ISETP.GE.AND P3, PT, R2.reuse, R93.reuse, PT ;  /* 0x0000005d0200720c */ /* 0x0c0fe40003f66270 */
[----:B------:R-:W-:Y:S01]  /*956e0*/  PRMT R72, RZ, 0x7610, R72 ;  /* 0x00007610ff487816 */ /* 0x000fe20000000048 */
[----:B------:R-:W-:Y:S02]  /*956f0*/  IMAD.MOV.U32 R16, RZ, RZ, R84 ;  /* 0x000000ffff107224 */ /* 0x000fe400078e0054 */
[----:B----4-:R-:W-:Y:S02]  /*95700*/  IMAD.MOV.U32 R17, RZ, RZ, R82 ;  /* 0x000000ffff117224 */ /* 0x010fe400078e0052 */
[----:B------:R-:W4:Y:S04]  /*95710*/  LDL.LU R82, [R1+0x44c4] ;  /* 0x0044c40001527983 */ /* 0x000f280000300800 */
[----:B------:R-:W3:Y:S04]  /*95720*/  LDL.LU R84, [R1+0x44c0] ;  /* 0x0044c00001547983 */ /* 0x000ee80000300800 */
[----:B------:R-:W3:Y:S01]  /*95730*/  @!P4 LDG.E.U16 R43, desc[UR6][R16.64] ;  /* 0x00000006102bc981 */ /* 0x000ee2000c1e1500 */
[----:B------:R-:W-:-:S03]  /*95740*/  ISETP.GE.AND P4, PT, R2, R93, PT ;  /* 0x0000005d0200720c */ /* 0x000fc60003f86270 */
[----:B------:R-:W3:Y:S01]  /*95750*/  @!P3 LDG.E.U16 R72, desc[UR6][R14.64] ;  /* 0x000000060e48b981 */ /* 0x000ee2000c1e1500 */
[----:B------:R-:W-:-:S03]  /*95760*/  ISETP.GE.AND P3, PT, R2, R93, PT ;  /* 0x0000005d0200720c */ /* 0x000fc60003f66270 */
[----:B------:R-:W-:Y:S04]  /*95770*/  STL.64 [R1+0x4480], R16 ;  /* 0x0044801001007387 */ /* 0x000fe80000100a00 */
[----:B------:R-:W-:Y:S01]  /*95780*/  STL.64 [R1+0x4488], R14 ;  /* 0x0044880e01007387 */ /* 0x000fe20000100a00 */
[----:B0-----:R-:W-:Y:S01]  /*95790*/  IMAD.MOV.U32 R9, RZ, RZ, R86 ;  /* 0x000000ffff097224 */ /* 0x001fe200078e0056 */
[----:B------:R-:W-:Y:S02]  /*957a0*/  PRMT R6, RZ, 0x7610, R6 ;  /* 0x00007610ff067816 */ /* 0x000fe40000000006 */
[----:B------:R-:W3:Y:S01]  /*957b0*/  LDL.LU R86, [R1+0x44bc] ;  /* 0x0044bc0001567983 */ /* 0x000ee20000300800 */
[----:B------:R-:W-:Y:S01]  /*957c0*/  PRMT R66, RZ, 0x7610, R66 ;  /* 0x00007610ff427816 */ /* 0x000fe20000000042 */
[----:B------:R-:W-:-:S02]  /*957d0*/  IMAD.MOV.U32 R10, RZ, RZ, R92 ;  /* 0x000000ffff0a7224 */ /* 0x000fc400078e005c */
[----:B------:R-:W-:-:S05]  /*957e0*/  IMAD.MOV.U32 R11, RZ, RZ, R91 ;  /* 0x000000ffff0b7224 */ /* 0x000fca00078e005b */
[----:B------:R-:W3:Y:S01]  /*957f0*/  @!P4 LDG.E.U16 R6, desc[UR6][R10.64] ;  /* 0x000000060a06c981 */ /* 0x000ee2000c1e1500 */
[----:B--2---:R-:W-:-:S03]  /*95800*/  IMAD.MOV.U32 R8, RZ, RZ, R88 ;  /* 0x000000ffff087224 */ /* 0x004fc600078e0058 */
[----:B------:R-:W2:Y:S04]  /*95810*/  LDL.LU R88, [R1+0x44b8] ;  /* 0x0044b80001587983 */ /* 0x000ea80000300800 */
[----:B------:R-:W2:Y:S04]  /*95820*/  LDL.LU R91, [R1+0x44b4] ;  /* 0x0044b400015b7983 */ /* 0x000ea80000300800 */
[----:B------:R-:W2:Y:S04]  /*95830*/  LDL.LU R92, [R1+0x44b0] ;  /* 0x0044b000015c7983 */ /* 0x000ea80000300800 */
[----:B------:R-:W2:Y:S04]  /*95840*/  LDL.LU R13, [R1+0x3838] ;  /* 0x00383800010d7983 */ /* 0x000ea80000300800 */
[----:B------:R-:W2:Y:S04]  /*95850*/  LDL.LU R12, [R1+0x384c] ;  /* 0x00384c00010c7983 */ /* 0x000ea80000300800 */
[----:B------:R-:W2:Y:S04]  /*95860*/  LDL.LU R25, [R1+0x3820] ;  /* 0x0038200001197983 */ /* 0x000ea80000300800 */
[----:B------:R-:W4:Y:S04]  /*95870*/  LDL.LU R24, [R1+0x3854] ;  /* 0x0038540001187983 */ /* 0x000f280000300800 */
[----:B------:R-:W4:Y:S04]  /*95880*/  @!P3 LDG.E.U16 R66, desc[UR6][R8.64] ;  /* 0x000000060842b981 */ /* 0x000f28000c1e1500 */
        /* <DEDUP_REMOVED lines=13> */
[----:B------:R-:W-:-:S03]  /*95960*/  PRMT R67, RZ, 0x7610, R67 ;  /* 0x00007610ff437816 */ /* 0x000fc60000000043 */
[----:B------:R-:W4:Y:S01]  /*95970*/  LDL.LU R34, [R1+0x3844] ;  /* 0x0038440001227983 */ /* 0x000f220000300800 */
[----:B---3--:R-:W-:-:S03]  /*95980*/  PRMT R84, RZ, 0x7610, R84 ;  /* 0x00007610ff547816 */ /* 0x008fc60000000054 */
[----:B------:R-:W-:Y:S04]  /*95990*/  STL.64 [R1+0x4490], R10 ;  /* 0x0044900a01007387 */ /* 0x000fe80000100a00 */
[----:B------:R-:W-:Y:S04]  /*959a0*/  STL.64 [R1+0x4498], R8 ;  /* 0x0044980801007387 */ /* 0x000fe80000100a00 */
[----:B------:R4:W-:Y:S01]  /*959b0*/  STL [R1+0x2780], R6 ;  /* 0x0027800601007387 */ /* 0x0009e20000100800 */
[----:B------:R-:W-:Y:S02]  /*959c0*/  PRMT R83, RZ, 0x7610, R83 ;  /* 0x00007610ff537816 */ /* 0x000fe40000000053 */
[----:B------:R-:W-:-:S02]  /*959d0*/  PRMT R4, RZ, 0x7610, R4 ;  /* 0x00007610ff047816 */ /* 0x000fc40000000004 */
[----:B------:R-:W-:Y:S01]  /*959e0*/  PRMT R78, RZ, 0x7610, R78 ;  /* 0x00007610ff4e7816 */ /* 0x000fe2000000004e */
[----:B--2---:R-:W-:Y:S02]  /*959f0*/  IMAD.MOV.U32 R7, RZ, RZ, R25 ;  /* 0x000000ffff077224 */ /* 0x004fe400078e0019 */
[----:B----4-:R-:W-:Y:S01]  /*95a00*/  IMAD.MOV.U32 R6, RZ, RZ, R24 ;  /* 0x000000ffff067224 */ /* 0x010fe200078e0018 */
[----:B------:R-:W-:Y:S04]  /*95a10*/  STL.64 [R1+0x44a0], R66 ;  /* 0x0044a04201007387 */ /* 0x000fe80000100a00 */
[----:B------:R-:W-:Y:S01]  /*95a20*/  STL.64 [R1+0x44a8], R84 ;  /* 0x0044a85401007387 */ /* 0x000fe20000100a00 */
[----:B------:R-:W-:Y:S02]  /*95a30*/  IMAD.MOV.U32 R25, RZ, RZ, R29 ;  /* 0x000000ffff197224 */ /* 0x000fe400078e001d */
[----:B------:R-:W-:Y:S01]  /*95a40*/  IMAD.MOV.U32 R24, RZ, RZ, R28 ;  /* 0x000000ffff187224 */ /* 0x000fe200078e001c */
[----:B------:R-:W2:Y:S04]  /*95a50*/  LDL.LU R29, [R1+0x228] ;  /* 0x00022800011d7983 */ /* 0x000ea80000300800 */
[----:B------:R-:W2:Y:S01]  /*95a60*/  LDL.LU R28, [R1+0x22c] ;  /* 0x00022c00011c7983 */ /* 0x000ea20000300800 */
[----:B------:R-:W-:-:S02]  /*95a70*/  IMAD.MOV.U32 R8, RZ, RZ, R38 ;  /* 0x000000ffff087224 */ /* 0x000fc400078e0026 */
[----:B------:R-:W-:-:S05]  /*95a80*/  IMAD.MOV.U32 R9, RZ, RZ, R30 ;  /* 0x000000ffff097224 */ /* 0x000fca00078e001e */
[----:B------:R0:W-:Y:S04]  /*95a90*/  STL.64 [R1+0x108], R8 ;  /* 0x0001080801007387 */ /* 0x0001e80000100a00 */
[----:B------:R0:W3:Y:S02]  /*95aa0*/  @!P5 LDG.E.U16 R83, desc[UR6][R8.64] ;  /* 0x000000060853d981 */ /* 0x0000e4000c1e1500 */
[----:B0-----:R-:W-:Y:S02]  /*95ab0*/  IMAD.MOV.U32 R8, RZ, RZ, R41 ;  /* 0x000000ffff087224 */ /* 0x001fe400078e0029 */
[----:B------:R-:W-:-:S05]  /*95ac0*/  IMAD.MOV.U32 R9, RZ, RZ, R33 ;  /* 0x000000ffff097224 */ /* 0x000fca00078e0021 */
[----:B------:R0:W-:Y:S04]  /*95ad0*/  STL.64 [R1+0xd8], R8 ;  /* 0x0000d80801007387 */ /* 0x0001e80000100a00 */
[----:B------:R0:W4:Y:S02]  /*95ae0*/  @!P5 LDG.E.U16 R4, desc[UR6][R8.64] ;  /* 0x000000060804d981 */ /* 0x000124000c1e1500 */
[----:B0-----:R-:W-:Y:S02]  /*95af0*/  IMAD.MOV.U32 R8, RZ, RZ, R40 ;  /* 0x000000ffff087224 */ /* 0x001fe400078e0028 */
[----:B------:R-:W-:-:S05]  /*95b00*/  IMAD.MOV.U32 R9, RZ, RZ, R32 ;  /* 0x000000ffff097224 */ /* 0x000fca00078e0020 */
[----:B------:R0:W-:Y:S04]  /*95b10*/  STL.64 [R1+0x90], R8 ;  /* 0x0000900801007387 */ /* 0x0001e80000100a00 */
[----:B------:R-:W3:Y:S04]  /*95b20*/  LDL.LU R66, [R1+0x280c] ;  /* 0x00280c0001427983 */ /* 0x000ee80000300800 */
[----:B------:R1:W3:Y:S04]  /*95b30*/  @!P5 LDG.E.U16 R78, desc[UR6][R8.64] ;  /* 0x00000006084ed981 */ /* 0x0002e8000c1e1500 */
[----:B------:R-:W3:Y:S04]  /*95b40*/  LDL.LU R67, [R1+0x2810] ;  /* 0x0028100001437983 */ /* 0x000ee80000300800 */
[----:B0-----:R-:W1:Y:S04]  /*95b50*/  LDL.LU R8, [R1+0x3720] ;  /* 0x0037200001087983 */ /* 0x001e680000300800 */
[----:B------:R-:W1:Y:S04]  /*95b60*/  LDL.LU R9, [R1+0x3728] ;  /* 0x0037280001097983 */ /* 0x000e680000300800 */
        /* <DEDUP_REMOVED lines=16> */
[----:B------:R-:W-:Y:S01]  /*95c70*/  PRMT R45, RZ, 0x7610, R45 ;  /* 0x00007610ff2d7816 */ /* 0x000fe2000000002d */
[----:B------:R-:W-:Y:S02]  /*95c80*/  IMAD.MOV.U32 R30, RZ, RZ, R35 ;  /* 0x000000ffff1e7224 */ /* 0x000fe400078e0023 */
[----:B------:R-:W-:Y:S01]  /*95c90*/  IMAD.MOV.U32 R40, RZ, RZ, R34 ;  /* 0x000000ffff287224 */ /* 0x000fe200078e0022 */
[----:B--2---:R0:W-:Y:S04]  /*95ca0*/  STL.64 [R1+0x248], R28 ;  /* 0x0002481c01007387 */ /* 0x0041e80000100a00 */
[----:B------:R-:W2:Y:S04]  /*95cb0*/  LDL.LU R57, [R1+0x37a0] ;  /* 0x0037a00001397983 */ /* 0x000ea80000300800 */
[----:B------:R-:W2:Y:S04]  /*95cc0*/  LDL.LU R62, [R1+0x37b0] ;  /* 0x0037b000013e7983 */ /* 0x000ea80000300800 */
[----:B------:R-:W2:Y:S04]  /*95cd0*/  LDL.LU R58, [R1+0x37bc] ;  /* 0x0037bc00013a7983 */ /* 0x000ea80000300800 */
[----:B------:R-:W2:Y:S04]  /*95ce0*/  LDL.LU R54, [R1+0x37cc] ;  /* 0x0037cc0001367983 */ /* 0x000ea80000300800 */
[----:B------:R-:W2:Y:S04]  /*95cf0*/  LDL.LU R39, [R1+0x37dc] ;  /* 0x0037dc0001277983 */ /* 0x000ea80000300800 */
[----:B------:R-:W2:Y:S04]  /*95d00*/  LDL.LU R38, [R1+0x37e8] ;  /* 0x0037e80001267983 */ /* 0x000ea80000300800 */
[----:B------:R-:W2:Y:S04]  /*95d10*/  LDL.LU R35, [R1+0x37f8] ;  /* 0x0037f80001237983 */ /* 0x000ea80000300800 */
[----:B------:R-:W2:Y:S04]  /*95d20*/  @!P5 LDG.E.U16 R45, desc[UR6][R28.64] ;  /* 0x000000061c2dd981 */ /* 0x000ea8000c1e1500 */
[----:B------:R-:W2:Y:S04]  /*95d30*/  LDL.LU R34, [R1+0x3808] ;  /* 0x0038080001227983 */ /* 0x000ea80000300800 */
[----:B0-----:R-:W2:Y:S04]  /*95d40*/  LDL.LU R29, [R1+0x3814] ;  /* 0x00381400011d7983 */ /* 0x001ea80000300800 */
[----:B------:R-:W2:Y:S04]  /*95d50*/  LDL.LU R28, [R1+0x3830] ;  /* 0x00383000011c7983 */ /* 0x000ea80000300800 */
[----:B------:R-:W2:Y:S04]  /*95d60*/  LDL.LU R33, [R1+0x238] ;  /* 0x0002380001217983 */ /* 0x000ea80000300800 */
[----:B------:R-:W2:Y:S01]  /*95d70*/  LDL.LU R32, [R1+0x2814] ;  /* 0x0028140001207983 */ /* 0x000ea20000300800 */
[----:B------:R-:W-:-:S02]  /*95d80*/  PRMT R76, RZ, 0x7610, R76 ;  /* 0x00007610ff4c7816 */ /* 0x000fc4000000004c */
[----:B------:R-:W-:Y:S02]  /*95d90*/  PRMT R80, RZ, 0x7610, R80 ;  /* 0x00007610ff507816 */ /* 0x000fe40000000050 */
[----:B------:R-:W-:Y:S02]  /*95da0*/  PRMT R3, RZ, 0x7610, R3 ;  /* 0x00007610ff037816 */ /* 0x000fe40000000003 */
[----:B---3--:R-:W-:-:S04]  /*95db0*/  LOP3.LUT R67, R67, R66, RZ, 0x3c, !PT ;  /* 0x0000004243437212 */ /* 0x008fc800078e3cff */
[----:B------:R-:W-:Y:S02]  /*95dc0*/  LOP3.LUT R66, R67, R66, RZ, 0x3c, !PT ;  /* 0x0000004243427212 */ /* 0x000fe400078e3cff */
[----:B-1----:R-:W-:Y:S02]  /*95dd0*/  LOP3.LUT R9, R9, R8, RZ, 0x3c, !PT ;  /* 0x0000000809097212 */ /* 0x002fe400078e3cff */
[----:B------:R-:W-:Y:S02]  /*95de0*/  LOP3.LUT R67, R67, R66, RZ, 0x3c, !PT ;  /* 0x0000004243437212 */ /* 0x000fe400078e3cff */
[----:B------:R-:W-:-:S04]  /*95df0*/  LOP3.LUT R8, R9, R8, RZ, 0x3c, !PT ;  /* 0x0000000809087212 */ /* 0x000fc800078e3cff */
[----:B------:R-:W-:Y:S01]  /*95e00*/  LOP3.LUT R9, R9, R8, RZ, 0x3c, !PT ;  /* 0x0000000809097212 */ /* 0x000fe200078e3cff */
[----:B------:R-:W-:Y:S04]  /*95e10*/  STL.64 [R1+0x228], R66 ;  /* 0x0002284201007387 */ /* 0x000fe80000100a00 */
[----:B------:R4:W-:Y:S04]  /*95e20*/  STL.64 [R1+0x208], R8 ;  /* 0x0002080801007387 */ /* 0x0009e80000100a00 */
[----:B------:R4:W3:Y:S02]  /*95e30*/  @!P5 LDG.E.U16 R76, desc[UR6][R8.64] ;  /* 0x00000006084cd981 */ /* 0x0008e4000c1e1500 */
[----:B----4-:R-:W-:-:S02]  /*95e40*/  IMAD.MOV.U32 R8, RZ, RZ, R11 ;  /* 0x000000ffff087224 */ /* 0x010fc400078e000b */
[----:B------:R-:W-:-:S05]  /*95e50*/  IMAD.MOV.U32 R9, RZ, RZ, R10 ;  /* 0x000000ffff097224 */ /* 0x000fca00078e000a */
[----:B------:R0:W-:Y:S04]  /*95e60*/  STL.64 [R1+0x1e8], R8 ;  /* 0x0001e80801007387 */ /* 0x0001e80000100a00 */
[----:B------:R0:W4:Y:S01]  /*95e70*/  @!P5 LDG.E.U16 R80, desc[UR6][R8.64] ;  /* 0x000000060850d981 */ /* 0x000122000c1e1500 */
[----:B------:R-:W-:Y:S02]  /*95e80*/  PRMT R44, RZ, 0x7610, R44 ;  /* 0x00007610ff2c7816 */ /* 0x000fe4000000002c */
[----:B0-----:R-:W-:Y:S01]  /*95e90*/  MOV R8, R15 ;  /* 0x0000000f00087202 */ /* 0x001fe20000000f00 */
[----:B------:R-:W-:-:S05]  /*95ea0*/  IMAD.MOV.U32 R9, RZ, RZ, R14 ;  /* 0x000000ffff097224 */ /* 0x000fca00078e000e */
[----:B------:R0:W-:Y:S04]  /*95eb0*/  STL.64 [R1+0x1c8], R8 ;  /* 0x0001c80801007387 */ /* 0x0001e80000100a00 */
[----:B------:R0:W3:Y:S01]  /*95ec0*/  @!P5 LDG.E.U16 R3, desc[UR6][R8.64] ;  /* 0x000000060803d981 */ /* 0x0000e2000c1e1500 */
[----:B------:R-:W-:Y:S01]  /*95ed0*/  PRMT R48, RZ, 0x7610, R48 ;  /* 0x00007610ff307816 */ /* 0x000fe20000000030 */
[----:B0-----:R-:W-:Y:S02]  /*95ee0*/  IMAD.MOV.U32 R8, RZ, RZ, R17 ;  /* 0x000000ffff087224 */ /* 0x001fe400078e0011 */
        /* <DEDUP_REMOVED lines=22> */
[----:B------:R2:W3:Y:S04]  /*96050*/  @!P5 LDG.E.U16 R52, desc[UR6][R8.64] ;  /* 0x000000060834d981 */ /* 0x0004e8000c1e1500 */
[----:B------:R-:W3:Y:S04]  /*96060*/  LDL.LU R27, [R1+0x376c] ;  /* 0x00376c00011b7983 */ /* 0x000ee80000300800 */
[----:B------:R-:W4:Y:S01]  /*96070*/  LDL.LU R26, [R1+0x377c] ;  /* 0x00377c00011a7983 */ /* 0x000f220000300800 */
[----:B------:R-:W-:-:S02]  /*96080*/  PRMT R60, RZ, 0x7610, R60 ;  /* 0x00007610ff3c7816 */ /* 0x000fc4000000003c */
[----:B------:R-:W-:Y:S02]  /*96090*/  PRMT R5, RZ, 0x7610, R5 ;  /* 0x00007610ff057816 */ /* 0x000fe40000000005 */
[----:B------:R-:W-:-:S04]  /*960a0*/  PRMT R64, RZ, 0x7610, R64 ;  /* 0x00007610ff407816 */ /* 0x000fc80000000040 */
[----:B------:R-:W4:Y:S01]  /*960b0*/  @!P5 LDG.E.U16 R5, desc[UR6][R66.64] ;  /* 0x000000064205d981 */ /* 0x000f22000c1e1500 */
[----:B--2---:R-:W-:Y:S02]  /*960c0*/  IMAD.MOV.U32 R9, RZ, RZ, R57 ;  /* 0x000000ffff097224 */ /* 0x004fe400078e0039 */
[----:B------:R-:W-:-:S05]  /*960d0*/  IMAD.MOV.U32 R8, RZ, RZ, R62 ;  /* 0x000000ffff087224 */ /* 0x000fca00078e003e */
[----:B------:R0:W-:Y:S04]  /*960e0*/  STL.64 [R1+0xf8], R8 ;  /* 0x0000f80801007387 */ /* 0x0001e80000100a00 */
[----:B------:R0:W2:Y:S02]  /*960f0*/  @!P5 LDG.E.U16 R56, desc[UR6][R8.64] ;  /* 0x000000060838d981 */ /* 0x0000a4000c1e1500 */
[----:B0-----:R-:W-:Y:S02]  /*96100*/  IMAD.MOV.U32 R8, RZ, RZ, R54 ;  /* 0x000000ffff087224 */ /* 0x001fe400078e0036 */
[----:B------:R-:W-:-:S05]  /*96110*/  IMAD.MOV.U32 R9, RZ, RZ, R58 ;  /* 0x000000ffff097224 */ /* 0x000fca00078e003a */
[----:B------:R0:W-:Y:S04]  /*96120*/  STL.64 [R1+0xd0], R8 ;  /* 0x0000d00801007387 */ /* 0x0001e80000100a00 */
[----:B------:R0:W2:Y:S02]  /*96130*/  @!P5 LDG.E.U16 R60, desc[UR6][R8.64] ;  /* 0x00000006083cd981 */ /* 0x0000a4000c1e1500 */
[----:B0-----:R-:W-:Y:S02]  /*96140*/  IMAD.MOV.U32 R8, RZ, RZ, R38 ;  /* 0x000000ffff087224 */ /* 0x001fe400078e0026 */
[----:B------:R-:W-:-:S05]  /*96150*/  IMAD.MOV.U32 R9, RZ, RZ, R39 ;  /* 0x000000ffff097224 */ /* 0x000fca00078e0027 */
[----:B------:R0:W-:Y:S04]  /*96160*/  STL.64 [R1+0x88], R8 ;  /* 0x0000880801007387 */ /* 0x0001e80000100a00 */
[----:B------:R-:W2:Y:S04]  /*96170*/  LDL.LU R84, [R1+0x3778] ;  /* 0x0037780001547983 */ /* 0x000ea80000300800 */
[----:B------:R-:W2:Y:S01]  /*96180*/  LDL.LU R85, [R1+0x378c] ;  /* 0x00378c0001557983 */ /* 0x000ea20000300800 */
[----:B------:R-:W-:Y:S02]  /*96190*/  IMAD.MOV.U32 R20, RZ, RZ, R32 ;  /* 0x000000ffff147224 */ /* 0x000fe400078e0020 */
[----:B------:R-:W-:Y:S01]  /*961a0*/  IMAD.MOV.U32 R21, RZ, RZ, R33 ;  /* 0x000000ffff157224 */ /* 0x000fe200078e0021 */
[----:B------:R-:W2:Y:S04]  /*961b0*/  LDL.LU R66, [R1+0x3788] ;  /* 0x0037880001427983 */ /* 0x000ea80000300800 */
[----:B------:R-:W2:Y:S04]  /*961c0*/  @!P5 LDG.E.U16 R64, desc[UR6][R8.64] ;  /* 0x000000060840d981 */ /* 0x000ea8000c1e1500 */
[----:B------:R3:W-:Y:S04]  /*961d0*/  STL.64 [R1+0x238], R20 ;  /* 0x0002381401007387 */ /* 0x0007e80000100a00 */
[----:B------:R-:W2:Y:S04]  /*961e0*/  LDL.LU R57, [R1+0x3798] ;  /* 0x0037980001397983 */ /* 0x000ea80000300800 */
[----:B------:R-:W2:Y:S04]  /*961f0*/  LDL.LU R67, [R1+0x3794] ;  /* 0x0037940001437983 */ /* 0x000ea80000300800 */
[----:B0-----:R-:W2:Y:S01]  /*96200*/  LDL.LU R8, [R1+0x37a8] ;  /* 0x0037a80001087983 */ /* 0x001ea20000300800 */
[----:B------:R-:W-:-:S03]  /*96210*/  PRMT R51, RZ, 0x7610, R51 ;  /* 0x00007610ff337816 */ /* 0x000fc60000000033 */
[----:B------:R-:W2:Y:S04]  /*96220*/  LDL.LU R9, [R1+0x37a4] ;  /* 0x0037a40001097983 */ /* 0x000ea80000300800 */
[----:B------:R-:W2:Y:S04]  /*96230*/  LDL.LU R10, [R1+0x37b8] ;  /* 0x0037b800010a7983 */ /* 0x000ea80000300800 */
[----:B------:R-:W2:Y:S04]  /*96240*/  LDL.LU R11, [R1+0x37b4] ;  /* 0x0037b400010b7983 */ /* 0x000ea80000300800 */
[----:B------:R-:W2:Y:S04]  /*96250*/  LDL.LU R14, [R1+0x37c4] ;  /* 0x0037c400010e7983 */ /* 0x000ea80000300800 */
[----:B------:R-:W2:Y:S04]  /*96260*/  LDL.LU R15, [R1+0x37c0] ;  /* 0x0037c000010f7983 */ /* 0x000ea80000300800 */
[----:B------:R-:W2:Y:S01]  /*96270*/  LDL.LU R16, [R1+0x37d4] ;  /* 0x0037d40001107983 */ /* 0x000ea20000300800 */
[----:B------:R-:W-:-:S03]  /*96280*/  PRMT R77, RZ, 0x7610, R77 ;  /* 0x00007610ff4d7816 */ /* 0x000fc6000000004d */
[----:B------:R-:W2:Y:S04]  /*96290*/  LDL.LU R17, [R1+0x37d0] ;  /* 0x0037d00001117983 */ /* 0x000ea80000300800 */
[----:B------:R3:W2:Y:S04]  /*962a0*/  @!P5 LDG.E.U16 R51, desc[UR6][R20.64] ;  /* 0x000000061433d981 */ /* 0x0006a8000c1e1500 */
        /* <DEDUP_REMOVED lines=8> */
[----:B------:R-:W-:-:S06]  /*96330*/  PRMT R74, RZ, 0x7610, R74 ;  /* 0x00007610ff4a7816 */ /* 0x000fcc000000004a */
[----:B------:R-:W2:Y:S01]  /*96340*/  @!P5 LDG.E.U16 R74, desc[UR6][R36.64] ;  /* 0x00000006244ad981 */ /* 0x000ea2000c1e1500 */
[----:B---3--:R-:W-:Y:S02]  /*96350*/  IMAD.MOV.U32 R21, RZ, RZ, R27 ;  /* 0x000000ffff157224 */ /* 0x008fe400078e001b */
[----:B----4-:R-:W-:-:S05]  /*96360*/  IMAD.MOV.U32 R20, RZ, RZ, R26 ;  /* 0x000000ffff147224 */ /* 0x010fca00078e001a */
[----:B------:R0:W-:Y:S04]  /*96370*/  STL.64 [R1+0x218], R20 ;  /* 0x0002181401007387 */ /* 0x0001e80000100a00 */
[----:B------:R-:W3:Y:S04]  /*96380*/  @!P5 LDG.E.U16 R77, desc[UR6][R20.64] ;  /* 0x00000006144dd981 */ /* 0x000ee8000c1e1500 */
[----:B0-----:R-:W4:Y:S04]  /*96390*/  LDL.LU R20, [R1+0x37fc] ;  /* 0x0037fc0001147983 */ /* 0x001f280000300800 */
        /* <DEDUP_REMOVED lines=9> */
[----:B--2---:R-:W-:-:S04]  /*96430*/  LOP3.LUT R85, R85, R84, RZ, 0x3c, !PT ;  /* 0x0000005455557212 */ /* 0x004fc800078e3cff */
[----:B------:R-:W-:-:S04]  /*96440*/  LOP3.LUT R84, R85, R84, RZ, 0x3c, !PT ;  /* 0x0000005455547212 */ /* 0x000fc800078e3cff */
[----:B------:R-:W-:-:S05]  /*96450*/  LOP3.LUT R85, R85, R84, RZ, 0x3c, !PT ;  /* 0x0000005455557212 */ /* 0x000fca00078e3cff */
[----:B------:R0:W-:Y:S04]  /*96460*/  STL.64 [R1+0x1f8], R84 ;  /* 0x0001f85401007387 */ /* 0x0001e80000100a00 */
[----:B------:R0:W2:Y:S02]  /*96470*/  @!P5 LDG.E.U16 R81, desc[UR6][R84.64] ;  /* 0x000000065451d981 */ /* 0x0000a4000c1e1500 */
[----:B0-----:R-:W-:Y:S02]  /*96480*/  IMAD.MOV.U32 R84, RZ, RZ, R57 ;  /* 0x000000ffff547224 */ /* 0x001fe400078e0039 */
[----:B------:R-:W-:Y:S02]  /*96490*/  IMAD.MOV.U32 R85, RZ, RZ, R66 ;  /* 0x000000ffff557224 */ /* 0x000fe400078e0042 */
[----:B------:R-:W-:Y:S01]  /*964a0*/  IMAD.MOV.U32 R66, RZ, RZ, R8 ;  /* 0x000000ffff427224 */ /* 0x000fe200078e0008 */
[----:B------:R-:W2:Y:S04]  /*964b0*/  LDL.LU R57, [R1+0x27b8] ;  /* 0x0027b80001397983 */ /* 0x000ea80000300800 */
[----:B------:R0:W-:Y:S04]  /*964c0*/  STL.64 [R1+0x1d8], R84 ;  /* 0x0001d85401007387 */ /* 0x0001e80000100a00 */
[----:B------:R-:W2:Y:S04]  /*964d0*/  @!P5 LDG.E.U16 R55, desc[UR6][R84.64] ;  /* 0x000000065437d981 */ /* 0x000ea8000c1e1500 */
[----:B------:R-:W2:Y:S04]  /*964e0*/  @!P5 LDG.E.U16 R59, desc[UR6][R66.64] ;  /* 0x00000006423bd981 */ /* 0x000ea8000c1e1500 */
[----:B0-----:R-:W2:Y:S04]  /*964f0*/  LDL.LU.64 R84, [R1+0x44a8] ;  /* 0x0044a80001547983 */ /* 0x001ea80000300a00 */
[----:B------:R0:W-:Y:S04]  /*96500*/  STL.64 [R1+0x1b8], R66 ;  /* 0x0001b84201007387 */ /* 0x0001e80000100a00 */
[----:B0-----:R-:W2:Y:S01]  /*96510*/  LDL.LU.64 R66, [R1+0x44a0] ;  /* 0x0044a00001427983 */ /* 0x001ea20000300a00 */
[----:B------:R-:W-:Y:S01]  /*96520*/  PRMT R63, RZ, 0x7610, R63 ;  /* 0x00007610ff3f7816 */ /* 0x000fe2000000003f */
[----:B------:R-:W-:Y:S01]  /*96530*/  IMAD.MOV.U32 R8, RZ, RZ, R10 ;  /* 0x000000ffff087224 */ /* 0x000fe200078e000a */
[----:B------:R-:W-:-:S02]  /*96540*/  MOV R10, R14 ;  /* 0x0000000e000a7202 */ /* 0x000fc40000000f00 */
[----:B------:R-:W-:Y:S01]  /*96550*/  PRMT R71, RZ, 0x7610, R71 ;  /* 0x00007610ff477816 */ /* 0x000fe20000000047 */
[----:B------:R-:W-:Y:S01]  /*96560*/  IMAD.MOV.U32 R14, RZ, RZ, R16 ;  /* 0x000000ffff0e7224 */ /* 0x000fe200078e0010 */
[----:B------:R-:W-:Y:S01]  /*96570*/  PRMT R75, RZ, 0x7610, R75 ;  /* 0x00007610ff4b7816 */ /* 0x000fe2000000004b */
[----:B------:R0:W-:Y:S04]  /*96580*/  STL.64 [R1+0x198], R8 ;  /* 0x0001980801007387 */ /* 0x0001e80000100a00 */
[----:B------:R-:W2:Y:S01]  /*96590*/  @!P5 LDG.E.U16 R63, desc[UR6][R8.64] ;  /* 0x00000006083fd981 */ /* 0x000ea2000c1e1500 */
[----:B------:R-:W-:-:S03]  /*965a0*/  IMAD.MOV.U32 R16, RZ, RZ, R18 ;  /* 0x000000ffff107224 */ /* 0x000fc600078e0012 */
[----:B------:R-:W2:Y:S01]  /*965b0*/  @!P5 LDG.E.U16 R71, desc[UR6][R14.64] ;  /* 0x000000060e47d981 */ /* 0x000ea2000c1e1500 */
[----:B------:R-:W-:-:S03]  /*965c0*/  PRMT R79, RZ, 0x7610, R79 ;  /* 0x00007610ff4f7816 */ /* 0x000fc6000000004f */
[----:B------:R1:W2:Y:S04]  /*965d0*/  @!P5 LDG.E.U16 R75, desc[UR6][R16.64] ;  /* 0x00000006104bd981 */ /* 0x0002a8000c1e1500 */
[----:B0-----:R0:W5:Y:S04]  /*965e0*/  LDL.LU.64 R8, [R1+0x4498] ;  /* 0x0044980001087983 */ /* 0x0011680000300a00 */
[----:B------:R0:W-:Y:S01]  /*965f0*/  STL.64 [R1+0x178], R10 ;  /* 0x0001780a01007387 */ /* 0x0001e20000100a00 */
[----:B------:R-:W-:Y:S01]  /*96600*/  PRMT R82, RZ, 0x7610, R82 ;  /* 0x00007610ff527816 */ /* 0x000fe20000000052 */
[----:B------:R-:W-:Y:S01]  /*96610*/  IMAD.MOV.U32 R18, RZ, RZ, R54 ;  /* 0x000000ffff127224 */ /* 0x000fe200078e0036 */
[----:B------:R-:W-:-:S04]  /*96620*/  PRMT R86, RZ, 0x7610, R86 ;  /* 0x00007610ff567816 */ /* 0x000fc80000000056 */
[----:B------:R-:W2:Y:S04]  /*96630*/  @!P5 LDG.E.U16 R82, desc[UR6][R18.64] ;  /* 0x000000061252d981 */ /* 0x000ea8000c1e1500 */
[----:B------:R-:W-:Y:S01]  /*96640*/  STS.U16 [R49+UR76+0x92a80], R83 ;  /* 0x092a805331007988 */ /* 0x000fe2000800044c */
[----:B------:R-:W-:Y:S02]  /*96650*/  PRMT R73, RZ, 0x7610, R73 ;  /* 0x00007610ff497816 */ /* 0x000fe40000000049 */
[----:B------:R-:W-:-:S04]  /*96660*/  PRMT R70, RZ, 0x7610, R70 ;  /* 0x00007610ff467816 */ /* 0x000fc80000000046 */
[----:B------:R-:W2:Y:S04]  /*96670*/  @!P5 LDG.E.U16 R73, desc[UR6][R30.64] ;  /* 0x000000061e49d981 */ /* 0x000ea8000c1e1500 */
[----:B------:R-:W2:Y:S01]  /*96680*/  @!P5 LDG.E.U16 R70, desc[UR6][R40.64] ;  /* 0x000000062846d981 */ /* 0x000ea2000c1e1500 */
[----:B----4-:R-:W-:Y:S02]  /*96690*/  LOP3.LUT R21, R21, R20, RZ, 0x3c, !PT ;  /* 0x0000001415157212 */ /* 0x010fe400078e3cff */
[----:B---3--:R-:W-:Y:S02]  /*966a0*/  LOP3.LUT R23, R23, R22, RZ, 0x3c, !PT ;  /* 0x0000001617177212 */ /* 0x008fe400078e3cff */
[----:B------:R-:W-:Y:S02]  /*966b0*/  LOP3.LUT R20, R21, R20, RZ, 0x3c, !PT ;  /* 0x0000001415147212 */ /* 0x000fe400078e3cff */
[----:B------:R-:W-:-:S02]  /*966c0*/  LOP3.LUT R22, R23, R22, RZ, 0x3c, !PT ;  /* 0x0000001617167212 */ /* 0x000fc400078e3cff */
[----:B------:R-:W-:Y:S02]  /*966d0*/  LOP3.LUT R21, R21, R20, RZ, 0x3c, !PT ;  /* 0x0000001415157212 */ /* 0x000fe400078e3cff */
[----:B------:R-:W-:-:S05]  /*966e0*/  LOP3.LUT R23, R23, R22, RZ, 0x3c, !PT ;  /* 0x0000001617177212 */ /* 0x000fca00078e3cff */
[----:B------:R-:W3:Y:S04]  /*966f0*/  @!P5 LDG.E.U16 R86, desc[UR6][R22.64] ;  /* 0x000000061656d981 */ /* 0x000ee8000c1e1500 */
[----:B--2---:R-:W-:Y:S04]  /*96700*/  STS.U16 [R49+UR76+0x9aa80], R57 ;  /* 0x09aa803931007988 */ /* 0x004fe8000800044c */
[----:B------:R-:W-:Y:S04]  /*96710*/  STS.U16 [R49+UR76+0x92e80], R4 ;  /* 0x092e800431007988 */ /* 0x000fe8000800044c */
[----:B------:R-:W-:Y:S04]  /*96720*/  STS.U16 [R49+UR76+0x9ae80], R53 ;  /* 0x09ae803531007988 */ /* 0x000fe8000800044c */
[----:B------:R-:W-:Y:S04]  /*96730*/  STS.U16 [R49+UR76+0x93280], R78 ;  /* 0x0932804e31007988 */ /* 0x000fe8000800044c */
[----:B------:R-:W2:Y:S04]  /*96740*/  @!P5 LDG.E.U16 R67, desc[UR6][R10.64] ;  /* 0x000000060a43d981 */ /* 0x000ea8000c1e1500 */
[----:B------:R-:W4:Y:S04]  /*96750*/  @!P5 LDG.E.U16 R84, desc[UR6][R20.64] ;  /* 0x000000061454d981 */ /* 0x000f28000c1e1500 */
[----:B0-----:R0:W5:Y:S04]  /*96760*/  LDL.LU.64 R10, [R1+0x4490] ;  /* 0x00449000010a7983 */ /* 0x0011680000300a00 */
[----:B------:R0:W-:Y:S04]  /*96770*/  STL.64 [R1+0x158], R14 ;  /* 0x0001580e01007387 */ /* 0x0001e80000100a00 */
[----:B0-----:R0:W5:Y:S04]  /*96780*/  LDL.LU.64 R14, [R1+0x4488] ;  /* 0x00448800010e7983 */ /* 0x0011680000300a00 */
[----:B------:R1:W-:Y:S02]  /*96790*/  STL.64 [R1+0x138], R16 ;  /* 0x0001381001007387 */ /* 0x0003e40000100a00 */
[----:B-1----:R-:W-:-:S02]  /*967a0*/  IMAD.MOV.U32 R16, RZ, RZ, R58 ;  /* 0x000000ffff107224 */ /* 0x002fc400078e003a */
[----:B------:R-:W-:Y:S02]  /*967b0*/  IMAD.MOV.U32 R17, RZ, RZ, R62 ;  /* 0x000000ffff117224 */ /* 0x000fe400078e003e */
[----:B------:R-:W2:Y:S04]  /*967c0*/  LDL.LU R62, [R1+0x2808] ;  /* 0x00280800013e7983 */ /* 0x000ea80000300800 */
[----:B------:R1:W-:Y:S04]  /*967d0*/  STL.64 [R1+0x118], R16 ;  /* 0x0001181001007387 */ /* 0x0003e80000100a00 */
[----:B------:R-:W2:Y:S04]  /*967e0*/  @!P5 LDG.E.U16 R79, desc[UR6][R16.64] ;  /* 0x00000006104fd981 */ /* 0x000ea8000c1e1500 */
[----:B-1----:R0:W5:Y:S04]  /*967f0*/  LDL.LU.64 R16, [R1+0x4480] ;  /* 0x0044800001107983 */ /* 0x0021680000300a00 */
[----:B------:R-:W2:Y:S04]  /*96800*/  LDL.LU R58, [R1+0x2800] ;  /* 0x00280000013a7983 */ /* 0x000ea80000300800 */
[----:B------:R-:W2:Y:S04]  /*96810*/  LDL.LU R54, [R1+0x27f8] ;  /* 0x0027f80001367983 */ /* 0x000ea80000300800 */
[----:B------:R1:W-:Y:S04]  /*96820*/  STL.64 [R1+0xe8], R18 ;  /* 0x0000e81201007387 */ /* 0x0003e80000100a00 */
[----:B------:R-:W-:Y:S04]  /*96830*/  STS.U16 [R49+UR76+0x9b280], R47 ;  /* 0x09b2802f31007988 */ /* 0x000fe8000800044c */
[----:B------:R-:W-:Y:S04]  /*96840*/  STS.U16 [R49+UR76+0x93680], R74 ;  /* 0x0936804a31007988 */ /* 0x000fe8000800044c */
[----:B-1----:R0:W5:Y:S04]  /*96850*/  LDL.LU.64 R18, [R1+0x4478] ;  /* 0x0044780001127983 */ /* 0x0021680000300a00 */
[----:B------:R1:W-:Y:S04]  /*96860*/  STL.64 [R1+0xc8], R20 ;  /* 0x0000c81401007387 */ /* 0x0003e80000100a00 */
[----:B------:R-:W-:Y:S04]  /*96870*/  STS.U16 [R49+UR76+0x9b680], R0 ;  /* 0x09b6800031007988 */ /* 0x000fe8000800044c */
[----:B-1----:R0:W5:Y:S04]  /*96880*/  LDL.LU.64 R20, [R1+0x4470] ;  /* 0x0044700001147983 */ /* 0x0021680000300a00 */
[----:B------:R1:W-:Y:S04]  /*96890*/  STL.64 [R1+0x80], R22 ;  /* 0x0000801601007387 */ /* 0x0003e80000100a00 */
[----:B-1----:R0:W5:Y:S04]  /*968a0*/  LDL.LU.64 R22, [R1+0x4468] ;  /* 0x0044680001167983 */ /* 0x0021680000300a00 */
        /* <DEDUP_REMOVED lines=9> */
[----:B------:R1:W-:Y:S04]  /*96940*/  STS.U16 [R49+UR76+0x9ba80], R43 ;  /* 0x09ba802b31007988 */ /* 0x0003e8000800044c */
[----:B------:R0:W-:Y:S04]  /*96950*/  STS.U16 [R49+UR76+0x93e80], R70 ;  /* 0x093e804631007988 */ /* 0x0001e8000800044c */
[----:B------:R3:W-:Y:S04]  /*96960*/  STS.U16 [R49+UR76+0x9be80], R66 ;  /* 0x09be804231007988 */ /* 0x0007e8000800044c */
[----:B-1----:R-:W4:Y:S04]  /*96970*/  LDL.LU R43, [R1+0x4440] ;  /* 0x00444000012b7983 */ /* 0x002f280000300800 */
[----:B0-----:R-:W4:Y:S04]  /*96980*/  LDL.LU R70, [R1+0x443c] ;  /* 0x00443c0001467983 */ /* 0x001f280000300800 */
[----:B---3--:R-:W3:Y:S04]  /*96990*/  LDL.LU R49, [R1+0x4438] ;  /* 0x0044380001317983 */ /* 0x008ee80000300800 */
[----:B------:R-:W3:Y:S01]  /*969a0*/  LDL.LU R66, [R1+0x4434] ;  /* 0x0044340001427983 */ /* 0x000ee20000300800 */
[----:B------:R-:W-:-:S02]  /*969b0*/  PRMT R68, RZ, 0x7610, R68 ;  /* 0x00007610ff447816 */ /* 0x000fc40000000044 */
[----:B------:R-:W-:Y:S02]  /*969c0*/  PRMT R92, RZ, 0x7610, R92 ;  /* 0x00007610ff5c7816 */ /* 0x000fe4000000005c */
[CC--:B------:R-:W-:Y:S02]  /*969d0*/  ISETP.GE.AND P4, PT, R2.reuse, R93.reuse, PT ;  /* 0x0000005d0200720c */ /* 0x0c0fe40003f86270 */
[----:B------:R-:W-:Y:S02]  /*969e0*/  ISETP.GE.AND P3, PT, R2, R93, PT ;  /* 0x0000005d0200720c */ /* 0x000fe40003f66270 */
[----:B------:R-:W-:Y:S01]  /*969f0*/  PRMT R2, RZ, 0x7610, R2 ;  /* 0x00007610ff027816 */ /* 0x000fe20000000002 */
[----:B------:R-:W3:Y:S04]  /*96a00*/  @!P5 LDG.E.U16 R68, desc[UR6][R34.64] ;  /* 0x000000062244d981 */ /* 0x000ee8000c1e1500 */
[----:B------:R-:W3:Y:S04]  /*96a10*/  @!P5 LDG.E.U16 R92, desc[UR6][R28.64] ;  /* 0x000000061c5cd981 */ /* 0x000ee8000c1e1500 */
[----:B------:R-:W3:Y:S01]  /*96a20*/  @!P5 LDG.E.U16 R2, desc[UR6][R24.64] ;  /* 0x000000061802d981 */ /* 0x000ee2000c1e1500 */
[----:B--2---:R-:W-:-:S05]  /*96a30*/  LOP3.LUT R73, R0, 0x60, RZ, 0x3c, !PT ;  /* 0x0000006000497812 */ /* 0x004fca00078e3cff */
        /* <DEDUP_REMOVED lines=9> */
[----:B------:R-:W2:Y:S01]  /*96ad0*/  LDL.LU R76, [R1+0x4420] ;  /* 0x00442000014c7983 */ /* 0x000ea20000300800 */
[----:B------:R-:W-:-:S03]  /*96ae0*/  PRMT R50, RZ, 0x7610, R50 ;  /* 0x00007610ff327816 */ /* 0x000fc60000000032 */
[----:B------:R0:W-:Y:S04]  /*96af0*/  STS.U16 [R73+UR76+0x98b00], R54 ;  /* 0x098b003649007988 */ /* 0x0001e8000800044c */
[----:B------:R1:W-:Y:S04]  /*96b00*/  STS.U16 [R73+UR76+0x90f00], R80 ;  /* 0x090f005049007988 */ /* 0x0003e8000800044c */
[----:B------:R-:W3:Y:S04]  /*96b10*/  @!P4 LDG.E.U16 R50, desc[UR6][R6.64] ;  /* 0x000000060632c981 */ /* 0x000ee8000c1e1500 */
[----:B0-----:R-:W3:Y:S04]  /*96b20*/  LDL.LU R54, [R1+0x441c] ;  /* 0x00441c0001367983 */ /* 0x001ee80000300800 */
[----:B-1----:R-:W3:Y:S01]  /*96b30*/  LDL.LU R80, [R1+0x4418] ;  /* 0x0044180001507983 */ /* 0x002ee20000300800 */
[----:B------:R-:W-:-:S02]  /*96b40*/  PRMT R88, RZ, 0x7610, R88 ;  /* 0x00007610ff587816 */ /* 0x000fc40000000058 */
[----:B------:R-:W-:Y:S02]  /*96b50*/  PRMT R91, RZ, 0x7610, R91 ;  /* 0x00007610ff5b7816 */ /* 0x000fe4000000005b */
[----:B------:R-:W-:Y:S02]  /*96b60*/  PRMT R90, RZ, 0x7610, R90 ;  /* 0x00007610ff5a7816 */ /* 0x000fe4000000005a */
[----:B------:R-:W-:Y:S01]  /*96b70*/  PRMT R93, RZ, 0x7610, R93 ;  /* 0x00007610ff5d7816 */ /* 0x000fe2000000005d */
[----:B------:R-:W3:Y:S04]  /*96b80*/  @!P5 LDG.E.U16 R88, desc[UR6][R32.64] ;  /* 0x000000062058d981 */ /* 0x000ee8000c1e1500 */
[----:B------:R-:W4:Y:S04]  /*96b90*/  @!P5 LDG.E.U16 R91, desc[UR6][R26.64] ;  /* 0x000000061a5bd981 */ /* 0x000f28000c1e1500 */
[----:B------:R-:W4:Y:S04]  /*96ba0*/  @!P5 LDG.E.U16 R90, desc[UR6][R38.64] ;  /* 0x00000006265ad981 */ /* 0x000f28000c1e1500 */
[----:B------:R-:W4:Y:S04]  /*96bb0*/  @!P3 LDG.E.U16 R93, desc[UR6][R12.64] ;  /* 0x000000060c5db981 */ /* 0x000f28000c1e1500 */
[----:B--2---:R0:W-:Y:S04]  /*96bc0*/  STS.U16 [R73+UR76+0x98f00], R76 ;  /* 0x098f004c49007988 */ /* 0x0041e8000800044c */
[----:B------:R1:W-:Y:S04]  /*96bd0*/  STS.U16 [R73+UR76+0x91300], R3 ;  /* 0x0913000349007988 */ /* 0x0003e8000800044c */
[----:B------:R2:W-:Y:S04]  /*96be0*/  STS.U16 [R73+UR76+0x99300], R5 ;  /* 0x0993000549007988 */ /* 0x0005e8000800044c */
[----:B------:R2:W-:Y:S04]  /*96bf0*/  STS.U16 [R73+UR76+0x91700], R44 ;  /* 0x0917002c49007988 */ /* 0x0005e8000800044c */
[----:B0-----:R-:W4:Y:S04]  /*96c00*/  LDL.LU R76, [R1+0x4414] ;  /* 0x00441400014c7983 */ /* 0x001f280000300800 */
[----:B-1----:R0:W5:Y:S04]  /*96c10*/  LDL.LU R3, [R1+0x4410] ;  /* 0x0044100001037983 */ /* 0x0021680000300800 */
[----:B--2---:R0:W5:Y:S04]  /*96c20*/  LDL.LU R5, [R1+0x440c] ;  /* 0x00440c0001057983 */ /* 0x0041680000300800 */
[----:B---3--:R1:W-:Y:S04]  /*96c30*/  STS.U16 [R73+UR76+0x99700], R45 ;  /* 0x0997002d49007988 */ /* 0x0083e8000800044c */
[----:B------:R0:W5:Y:S04]  /*96c40*/  LDL.LU R44, [R1+0x4408] ;  /* 0x00440800012c7983 */ /* 0x0001680000300800 */
[----:B------:R2:W-:Y:S04]  /*96c50*/  STS.U16 [R73+UR76+0x91b00], R48 ;  /* 0x091b003049007988 */ /* 0x0005e8000800044c */
[----:B------:R3:W-:Y:S04]  /*96c60*/  STS.U16 [R73+UR76+0x99b00], R49 ;  /* 0x099b003149007988 */ /* 0x0007e8000800044c */
[----:B------:R0:W-:Y:S04]  /*96c70*/  STS.U16 [R73+UR76+0x91f00], R42 ;  /* 0x091f002a49007988 */ /* 0x0001e8000800044c */
[----:B----4-:R4:W-:Y:S04]  /*96c80*/  STS.U16 [R73+UR76+0x99f00], R43 ;  /* 0x099f002b49007988 */ /* 0x0109e8000800044c */
[----:B------:R0:W-:Y:S04]  /*96c90*/  STS.U16 [R73+UR76+0x92300], R46 ;  /* 0x0923002e49007988 */ /* 0x0001e8000800044c */
[----:B-1----:R1:W5:Y:S04]  /*96ca0*/  LDL.LU R45, [R1+0x4404] ;  /* 0x00440400012d7983 */ /* 0x0023680000300800 */
[----:B--2---:R1:W5:Y:S04]  /*96cb0*/  LDL.LU R48, [R1+0x4400] ;  /* 0x0044000001307983 */ /* 0x0043680000300800 */
[----:B---3--:R1:W5:Y:S04]  /*96cc0*/  LDL.LU R49, [R1+0x43fc] ;  /* 0x0043fc0001317983 */ /* 0x0083680000300800 */
[----:B------:R2:W-:Y:S04]  /*96cd0*/  STS.U16 [R73+UR76+0x9a300], R47 ;  /* 0x09a3002f49007988 */ /* 0x0005e8000800044c */
[----:B0-----:R1:W5:Y:S04]  /*96ce0*/  LDL.LU R42, [R1+0x43f8] ;  /* 0x0043f800012a7983 */ /* 0x0013680000300800 */
[----:B----4-:R1:W5:Y:S04]  /*96cf0*/  LDL.LU R43, [R1+0x43f4] ;  /* 0x0043f400012b7983 */ /* 0x0103680000300800 */
[----:B------:R1:W5:Y:S04]  /*96d00*/  LDL.LU R46, [R1+0x43f0] ;  /* 0x0043f000012e7983 */ /* 0x0003680000300800 */
[----:B------:R0:W-:Y:S04]  /*96d10*/  STS.U16 [R73+UR76+0x92700], R52 ;  /* 0x0927003449007988 */ /* 0x0001e8000800044c */
[----:B------:R3:W-:Y:S04]  /*96d20*/  STS.U16 [R73+UR76+0x9a700], R53 ;  /* 0x09a7003549007988 */ /* 0x0007e8000800044c */
[----:B------:R4:W-:Y:S04]  /*96d30*/  STS.U16 [R73+UR76+0x92b00], R56 ;  /* 0x092b003849007988 */ /* 0x0009e8000800044c */
[----:B------:R0:W-:Y:S04]  /*96d40*/  STS.U16 [R73+UR76+0x9ab00], R57 ;  /* 0x09ab003949007988 */ /* 0x0001e8000800044c */
[----:B--2---:R1:W5:Y:S04]  /*96d50*/  LDL.LU R47, [R1+0x43ec] ;  /* 0x0043ec00012f7983 */ /* 0x0043680000300800 */
[----:B------:R2:W-:Y:S04]  /*96d60*/  STS.U16 [R73+UR76+0x92f00], R60 ;  /* 0x092f003c49007988 */ /* 0x0005e8000800044c */
[----:B0-----:R1:W5:Y:S04]  /*96d70*/  LDL.LU R52, [R1+0x43e8] ;  /* 0x0043e80001347983 */ /* 0x0013680000300800 */
[----:B---3--:R1:W5:Y:S04]  /*96d80*/  LDL.LU R53, [R1+0x43e4] ;  /* 0x0043e40001357983 */ /* 0x0083680000300800 */
[----:B------:R0:W-:Y:S04]  /*96d90*/  STS.U16 [R73+UR76+0x9af00], R61 ;  /* 0x09af003d49007988 */ /* 0x0001e8000800044c */
[----:B----4-:R1:W5:Y:S04]  /*96da0*/  LDL.LU R56, [R1+0x43e0] ;  /* 0x0043e00001387983 */ /* 0x0103680000300800 */
[----:B------:R1:W5:Y:S04]  /*96db0*/  LDL.LU R57, [R1+0x43dc] ;  /* 0x0043dc0001397983 */ /* 0x0003680000300800 */
[----:B------:R3:W-:Y:S04]  /*96dc0*/  STS.U16 [R73+UR76+0x93300], R64 ;  /* 0x0933004049007988 */ /* 0x0007e8000800044c */
[----:B------:R4:W-:Y:S04]  /*96dd0*/  STS.U16 [R73+UR76+0x9b300], R65 ;  /* 0x09b3004149007988 */ /* 0x0009e8000800044c */
[----:B--2---:R1:W5:Y:S04]  /*96de0*/  LDL.LU R60, [R1+0x43d8] ;  /* 0x0043d800013c7983 */ /* 0x0043680000300800 */
[----:B0-----:R1:W5:Y:S04]  /*96df0*/  LDL.LU R61, [R1+0x43d4] ;  /* 0x0043d400013d7983 */ /* 0x0013680000300800 */
[----:B------:R0:W-:Y:S04]  /*96e00*/  STS.U16 [R73+UR76+0x93700], R68 ;  /* 0x0937004449007988 */ /* 0x0001e8000800044c */
[----:B------:R2:W-:Y:S04]  /*96e10*/  STS.U16 [R73+UR76+0x9b700], R69 ;  /* 0x09b7004549007988 */ /* 0x0005e8000800044c */
[----:B------:R-:W-:Y:S04]  /*96e20*/  STS.U16 [R73+UR76+0x93b00], R92 ;  /* 0x093b005c49007988 */ /* 0x000fe8000800044c */
[----:B---3--:R1:W5:Y:S04]  /*96e30*/  LDL.LU R64, [R1+0x43d0] ;  /* 0x0043d00001407983 */ /* 0x0083680000300800 */
[----:B----4-:R1:W5:Y:S04]  /*96e40*/  LDL.LU R65, [R1+0x43cc] ;  /* 0x0043cc0001417983 */ /* 0x0103680000300800 */
[----:B------:R3:W-:Y:S04]  /*96e50*/  STS.U16 [R73+UR76+0x9bb00], R72 ;  /* 0x09bb004849007988 */ /* 0x0007e8000800044c */
[----:B------:R4:W-:Y:S04]  /*96e60*/  STS.U16 [R73+UR76+0x93f00], R2 ;  /* 0x093f000249007988 */ /* 0x0009e8000800044c */
[----:B0-----:R1:W5:Y:S04]  /*96e70*/  LDL.LU R68, [R1+0x43c8] ;  /* 0x0043c80001447983 */ /* 0x0013680000300800 */
[----:B--2---:R1:W5:Y:S04]  /*96e80*/  LDL.LU R69, [R1+0x43c4] ;  /* 0x0043c40001457983 */ /* 0x0043680000300800 */
[----:B---3--:R1:W5:Y:S04]  /*96e90*/  LDL.LU R72, [R1+0x43c0] ;  /* 0x0043c00001487983 */ /* 0x0083680000300800 */
[----:B----4-:R-:W2:Y:S01]  /*96ea0*/  LDL.LU R2, [R1+0x2780] ;  /* 0x0027800001027983 */ /* 0x010ea20000300800 */
[----:B------:R-:W-:-:S03]  /*96eb0*/  LOP3.LUT R92, R0, 0x70, RZ, 0x3c, !PT ;  /* 0x00000070005c7812 */ /* 0x000fc600078e3cff */
[----:B------:R0:W-:Y:S04]  /*96ec0*/  STS.U16 [R73+UR76+0x9bf00], R50 ;  /* 0x09bf003249007988 */ /* 0x0001e8000800044c */
[----:B------:R3:W-:Y:S04]  /*96ed0*/  STS.U16 [R92+UR76+0x90380], R51 ;  /* 0x090380335c007988 */ /* 0x0007e8000800044c */
[----:B0-----:R1:W5:Y:S04]  /*96ee0*/  LDL.LU R73, [R1+0x43bc] ;  /* 0x0043bc0001497983 */ /* 0x0013680000300800 */
[----:B------:R1:W5:Y:S04]  /*96ef0*/  LDL.LU R50, [R1+0x43b8] ;  /* 0x0043b80001327983 */ /* 0x0003680000300800 */
[----:B---3--:R1:W5:Y:S04]  /*96f00*/  LDL.LU R51, [R1+0x43b4] ;  /* 0x0043b40001337983 */ /* 0x0083680000300800 */
[----:B------:R0:W-:Y:S04]  /*96f10*/  STS.U16 [R92+UR76+0x98380], R76 ;  /* 0x0983804c5c007988 */ /* 0x0001e8000800044c */
[----:B------:R3:W-:Y:S04]  /*96f20*/  STS.U16 [R92+UR76+0x90780], R77 ;  /* 0x0907804d5c007988 */ /* 0x0007e8000800044c */
[----:B------:R4:W-:Y:S04]  /*96f30*/  STS.U16 [R92+UR76+0x98780], R80 ;  /* 0x098780505c007988 */ /* 0x0009e8000800044c */
[----:B------:R0:W-:Y:S04]  /*96f40*/  STS.U16 [R92+UR76+0x90b80], R81 ;  /* 0x090b80515c007988 */ /* 0x0001e8000800044c */
[----:B------:R0:W-:Y:S04]  /*96f50*/  STS.U16 [R92+UR76+0x98b80], R54 ;  /* 0x098b80365c007988 */ /* 0x0001e8000800044c */
[----:B------:R1:W-:Y:S04]  /*96f60*/  STS.U16 [R92+UR76+0x90f80], R55 ;  /* 0x090f80375c007988 */ /* 0x0003e8000800044c */
[----:B------:R1:W-:Y:S04]  /*96f70*/  STS.U16 [R92+UR76+0x98f80], R58 ;  /* 0x098f803a5c007988 */ /* 0x0003e8000800044c */
[----:B0-----:R0:W5:Y:S04]  /*96f80*/  LDL.LU R76, [R1+0x43b0] ;  /* 0x0043b000014c7983 */ /* 0x0011680000300800 */
[----:B---3--:R0:W5:Y:S04]  /*96f90*/  LDL.LU R77, [R1+0x43ac] ;  /* 0x0043ac00014d7983 */ /* 0x0081680000300800 */
[----:B----4-:R0:W5:Y:S04]  /*96fa0*/  LDL.LU R80, [R1+0x43a8] ;  /* 0x0043a80001507983 */ /* 0x0101680000300800 */
[----:B------:R0:W5:Y:S04]  /*96fb0*/  LDL.LU R81, [R1+0x43a4] ;  /* 0x0043a40001517983 */ /* 0x0001680000300800 */
[----:B------:R0:W5:Y:S04]  /*96fc0*/  LDL.LU R54, [R1+0x43a0] ;  /* 0x0043a00001367983 */ /* 0x0001680000300800 */
[----:B------:R3:W-:Y:S04]  /*96fd0*/  STS.U16 [R92+UR76+0x91380], R59 ;  /* 0x0913803b5c007988 */ /* 0x0007e8000800044c */
[----:B-1----:R0:W5:Y:S04]  /*96fe0*/  LDL.LU R55, [R1+0x439c] ;  /* 0x00439c0001377983 */ /* 0x0021680000300800 */
[----:B------:R1:W-:Y:S04]  /*96ff0*/  STS.U16 [R92+UR76+0x99380], R62 ;  /* 0x0993803e5c007988 */ /* 0x0003e8000800044c */
[----:B------:R0:W5:Y:S04]  /*97000*/  LDL.LU R58, [R1+0x4398] ;  /* 0x00439800013a7983 */ /* 0x0001680000300800 */
[----:B------:R4:W-:Y:S04]  /*97010*/  STS.U16 [R92+UR76+0x91780], R63 ;  /* 0x0917803f5c007988 */ /* 0x0009e8000800044c */
[----:B------:R0:W-:Y:S04]  /*97020*/  STS.U16 [R92+UR76+0x99780], R66 ;  /* 0x099780425c007988 */ /* 0x0001e8000800044c */
[----:B------:R0:W-:Y:S04]  /*97030*/  STS.U16 [R92+UR76+0x91b80], R67 ;  /* 0x091b80435c007988 */ /* 0x0001e8000800044c */
[----:B------:R0:W-:Y:S04]  /*97040*/  STS.U16 [R92+UR76+0x99b80], R70 ;  /* 0x099b80465c007988 */ /* 0x0001e8000800044c */
[----:B---3--:R3:W5:Y:S04]  /*97050*/  LDL.LU R59, [R1+0x4394] ;  /* 0x00439400013b7983 */ /* 0x0087680000300800 */
[----:B-1----:R3:W5:Y:S04]  /*97060*/  LDL.LU R62, [R1+0x4390] ;  /* 0x00439000013e7983 */ /* 0x0027680000300800 */
[----:B------:R1:W-:Y:S04]  /*97070*/  STS.U16 [R92+UR76+0x91f80], R71 ;  /* 0x091f80475c007988 */ /* 0x0003e8000800044c */
[----:B----4-:R3:W5:Y:S04]  /*97080*/  LDL.LU R63, [R1+0x438c] ;  /* 0x00438c00013f7983 */ /* 0x0107680000300800 */
[----:B0-----:R3:W5:Y:S04]  /*97090*/  LDL.LU R66, [R1+0x4388] ;  /* 0x0043880001427983 */ /* 0x0017680000300800 */
[----:B------:R3:W5:Y:S04]  /*970a0*/  LDL.LU R67, [R1+0x4384] ;  /* 0x0043840001437983 */ /* 0x0007680000300800 */
[----:B------:R0:W-:Y:S04]  /*970b0*/  STS.U16 [R92+UR76+0x99f80], R74 ;  /* 0x099f804a5c007988 */ /* 0x0001e8000800044c */
[----:B------:R3:W5:Y:S04]  /*970c0*/  LDL.LU R70, [R1+0x4380] ;  /* 0x0043800001467983 */ /* 0x0007680000300800 */
[----:B------:R4:W-:Y:S04]  /*970d0*/  STS.U16 [R92+UR76+0x92380], R75 ;  /* 0x0923804b5c007988 */ /* 0x0009e8000800044c */
[----:B------:R0:W-:Y:S04]  /*970e0*/  STS.U16 [R92+UR76+0x9a380], R78 ;  /* 0x09a3804e5c007988 */ /* 0x0001e8000800044c */
[----:B------:R0:W-:Y:S04]  /*970f0*/  STS.U16 [R92+UR76+0x92780], R79 ;  /* 0x0927804f5c007988 */ /* 0x0001e8000800044c */
[----:B-1----:R3:W5:Y:S04]  /*97100*/  LDL.LU R71, [R1+0x437c] ;  /* 0x00437c0001477983 */ /* 0x0027680000300800 */
[----:B------:R1:W-:Y:S04]  /*97110*/  STS.U16 [R92+UR76+0x9a780], R4 ;  /* 0x09a780045c007988 */ /* 0x0003e8000800044c */
[----:B------:R1:W-:Y:S04]  /*97120*/  STS.U16 [R92+UR76+0x92b80], R82 ;  /* 0x092b80525c007988 */ /* 0x0003e8000800044c */
[----:B0-----:R3:W5:Y:S04]  /*97130*/  LDL.LU R74, [R1+0x4378] ;  /* 0x00437800014a7983 */ /* 0x0017680000300800 */
[----:B----4-:R3:W5:Y:S04]  /*97140*/  LDL.LU R75, [R1+0x4374] ;  /* 0x00437400014b7983 */ /* 0x0107680000300800 */
[----:B------:R3:W5:Y:S04]  /*97150*/  LDL.LU R78, [R1+0x4370] ;  /* 0x00437000014e7983 */ /* 0x0007680000300800 */
[----:B------:R0:W-:Y:S04]  /*97160*/  STS.U16 [R92+UR76+0x9ab80], R83 ;  /* 0x09ab80535c007988 */ /* 0x0001e8000800044c */
[----:B------:R3:W5:Y:S04]  /*97170*/  LDL.LU R79, [R1+0x436c] ;  /* 0x00436c00014f7983 */ /* 0x0007680000300800 */
[----:B-1----:R3:W5:Y:S04]  /*97180*/  LDL.LU R4, [R1+0x4368] ;  /* 0x0043680001047983 */ /* 0x0027680000300800 */
[----:B------:R1:W-:Y:S04]  /*97190*/  STS.U16 [R92+UR76+0x92f80], R84 ;  /* 0x092f80545c007988 */ /* 0x0003e8000800044c */
[----:B------:R3:W5:Y:S04]  /*971a0*/  LDL.LU R82, [R1+0x4364] ;  /* 0x0043640001527983 */ /* 0x0007680000300800 */
[----:B------:R4:W-:Y:S04]  /*971b0*/  STS.U16 [R92+UR76+0x9af80], R85 ;  /* 0x09af80555c007988 */ /* 0x0009e8000800044c */
[----:B------:R0:W-:Y:S04]  /*971c0*/  STS.U16 [R92+UR76+0x93380], R86 ;  /* 0x093380565c007988 */ /* 0x0001e8000800044c */
[----:B------:R1:W-:Y:S04]  /*971d0*/  STS.U16 [R92+UR76+0x9b380], R87 ;  /* 0x09b380575c007988 */ /* 0x0003e8000800044c */
[----:B------:R1:W-:Y:S04]  /*971e0*/  STS.U16 [R92+UR76+0x93780], R88 ;  /* 0x093780585c007988 */ /* 0x0003e8000800044c */
[----:B0-----:R3:W5:Y:S04]  /*971f0*/  LDL.LU R83, [R1+0x4360] ;  /* 0x0043600001537983 */ /* 0x0017680000300800 */
[----:B------:R0:W-:Y:S04]  /*97200*/  STS.U16 [R92+UR76+0x9b780], R89 ;  /* 0x09b780595c007988 */ /* 0x0001e8000800044c */
[----:B-1----:R3:W5:Y:S04]  /*97210*/  LDL.LU R84, [R1+0x435c] ;  /* 0x00435c0001547983 */ /* 0x0027680000300800 */
[----:B----4-:R3:W5:Y:S04]  /*97220*/  LDL.LU R85, [R1+0x4358] ;  /* 0x0043580001557983 */ /* 0x0107680000300800 */
[----:B------:R3:W5:Y:S04]  /*97230*/  LDL.LU R86, [R1+0x4354] ;  /* 0x0043540001567983 */ /* 0x0007680000300800 */
[----:B------:R1:W-:Y:S04]  /*97240*/  STS.U16 [R92+UR76+0x93b80], R91 ;  /* 0x093b805b5c007988 */ /* 0x0003e8000800044c */
[----:B------:R3:W5:Y:S04]  /*97250*/  LDL.LU R87, [R1+0x4350] ;  /* 0x0043500001577983 */ /* 0x0007680000300800 */
[----:B------:R3:W5:Y:S04]  /*97260*/  LDL.LU R88, [R1+0x434c] ;  /* 0x00434c0001587983 */ /* 0x0007680000300800 */
[----:B--2---:R2:W-:Y:S04]  /*97270*/  STS.U16 [R92+UR76+0x9bb80], R2 ;  /* 0x09bb80025c007988 */ /* 0x0045e8000800044c */
[----:B0-----:R3:W5:Y:S04]  /*97280*/  LDL.LU R89, [R1+0x4348] ;  /* 0x0043480001597983 */ /* 0x0017680000300800 */
[----:B------:R-:W-:Y:S04]  /*97290*/  STS.U16 [R92+UR76+0x93f80], R90 ;  /* 0x093f805a5c007988 */ /* 0x000fe8000800044c */
[----:B------:R0:W-:Y:S01]  /*972a0*/  STS.U16 [R92+UR76+0x9bf80], R93 ;  /* 0x09bf805d5c007988 */ /* 0x0001e2000800044c */
[----:B------:R4:W-:Y:S06]  /*972b0*/  MEMBAR.ALL.CTA ;  /* 0x0000000000007992 */ /* 0x0009ec0000008000 */
[----:B----4-:R-:W4:Y:S04]  /*972c0*/  FENCE.VIEW.ASYNC.S ;  /* 0x00000000000073c6 */ /* 0x010f280000000000 */
[----:B-1----:R3:W5:Y:S01]  /*972d0*/  LDL.LU R91, [R1+0x4344] ;  /* 0x00434400015b7983 */ /* 0x0027620000300800 */
[----:B--2---:R-:W1:Y:S03]  /*972e0*/  S2R R2, SR_TID.X ;  /* 0x0000000000027919 */ /* 0x004e660000002100 */
[----:B0-----:R-:W2:Y:S01]  /*972f0*/  LDL R93, [R1+0x3690] ;  /* 0x00369000015d7983 */ /* 0x001ea20000100800 */
[----:B------:R-:W0:Y:S08]  /*97300*/  LDC R90, c[0x0][0x3ac] ;  /* 0x0000eb00ff5a7b82 */ /* 0x000e300000000800 */
[----:B------:R-:W1:Y:S01]  /*97310*/  LDC R92, c[0x0][0x3a8] ;  /* 0x0000ea00ff5c7b82 */ /* 0x000e620000000800 */
[----:B0-----:R-:W-:-:S02]  /*97320*/  IMAD.SHL.U32 R90, R90, 0x100, RZ ;  /* 0x000001005a5a7824 */ /* 0x001fc400078e00ff */
[----:B-1----:R-:W-:Y:S01]  /*97330*/  IMAD.SHL.U32 R92, R92, 0x100, RZ ;  /* 0x000001005c5c7824 */ /* 0x002fe200078e00ff */
[----:B------:R-:W-:Y:S01]  /*97340*/  LOP3.LUT R2, R2, 0x7f, RZ, 0xc0, !PT ;  /* 0x0000007f02027812 */ /* 0x000fe200078ec0ff */
[----:B------:R-:W-:Y:S02]  /*97350*/  IMAD.SHL.U32 R90, R90, 0x2, RZ ;  /* 0x000000025a5a7824 */ /* 0x000fe400078e00ff */
[----:B------:R-:W-:Y:S01]  /*97360*/  IMAD.SHL.U32 R92, R92, 0x2, RZ ;  /* 0x000000025c5c7824 */ /* 0x000fe200078e00ff */
[----:B------:R-:W-:Y:S01]  /*97370*/  LOP3.LUT R2, R2, 0x80, RZ, 0xfc, !PT ;  /* 0x0000008002027812 */ /* 0x000fe200078efcff */
[----:B----4-:R-:W-:Y:S01]  /*97380*/  BAR.SYNC.DEFER_BLOCKING 0x0 ;  /* 0x0000000000007b1d */ /* 0x010fe20000010000 */
[----:B--2---:R-:W-:-:S05]  /*97390*/  LEA R93, R93, UR76, 0x3 ;  /* 0x0000004c5d5d7c11 */ /* 0x004fca000f8e18ff */
[----:B------:R-:W-:-:S05]  /*973a0*/  VIADD R93, R93, 0xa0000 ;  /* 0x000a00005d5d7836 */ /* 0x000fca0000000000 */
[----:B------:R-:W-:Y:S01]  /*973b0*/  R2UR UR4, R93 ;  /* 0x000000005d0472ca */ /* 0x000fe200000e0000 */
[----:B---3--:R-:W-:-:S14]  /*973c0*/  @P0 BRA `(.L_x_9) ;  /* 0x0000000c008c0947 */ /* 0x008fdc0003800000 */
[----:B------:R0:W-:Y:S04]  /*973d0*/  STL.64 [R1+0x4358], R6 ;  /* 0x0043580601007387 */ /* 0x0001e80000100a00 */
[----:B0-----:R-:W2:Y:S01]  /*973e0*/  LDL R6, [R1+0x4320] ;  /* 0x0043200001067983 */ /* 0x001ea20000100800 */
[----:B------:R-:W-:Y:S02]  /*973f0*/  ELECT P3, URZ, PT ;  /* 0x0000000000ff782f */ /* 0x000fe40003860000 */
[----:B------:R-:W-:Y:S01]  /*97400*/  MOV.SPILL R92, UR73 ;  /* 0x00000049005c7c02 */ /* 0x000fe20009000f00 */
[----:B-----5:R0:W-:Y:S01]  /*97410*/  STL [R1+0x4354], R4 ;  /* 0x0043540401007387 */ /* 0x0201e20000100800 */
[----:B------:R-:W-:Y:S02]  /*97420*/  MOV.SPILL R90, UR72 ;  /* 0x00000048005a7c02 */ /* 0x000fe40009000f00 */
[----:B------:R-:W-:Y:S01]  /*97430*/  MOV.SPILL R93, UR6 ;  /* 0x00000006005d7c02 */ /* 0x000fe20009000f00 */
[----:B------:R1:W-:Y:S06]  /*97440*/  STL [R1+0x4350], R0 ;  /* 0x0043500001007387 */ /* 0x0003ec0000100800 */
[----:B------:R-:W-:Y:S01]  /*97450*/  @P3 IMAD.MOV.U32 R7, RZ, RZ, 0x40004040 ;  /* 0x40004040ff073424 */ /* 0x000fe200078e00ff */
[----:B0-----:R-:W-:Y:S01]  /*97460*/  MOV.SPILL R4, UR71 ;  /* 0x0000004700047c02 */ /* 0x001fe20009000f00 */
[----:B------:R-:W-:Y:S01]  /*97470*/  UIADD3.64 UR72, UPT, UPT, UR8, 0x100, URZ ;  /* 0x0000010008487897 */ /* 0x000fe2000fffe0ff */
[----:B------:R0:W-:Y:S01]  /*97480*/  STL.64 [R1+0x4348], R2 ;  /* 0x0043480201007387 */ /* 0x0001e20000100a00 */
[----:B-1----:R-:W-:-:S02]  /*97490*/  MOV.SPILL R0, UR70 ;  /* 0x0000004600007c02 */ /* 0x002fc40009000f00 */
[----:B------:R-:W-:Y:S01]  /*974a0*/  @P3 R2UR UR75, R7 ;  /* 0x00000000074b32ca */ /* 0x000fe200000e0000 */
[----:B------:R-:W-:Y:S01]  /*974b0*/  UMOV UR70, 0x0 ;  /* 0x0000000000467882 */ /* 0x000fe20000000000 */
[----:B------:R-:W-:Y:S01]  /*974c0*/  UMOV UR71, 0x8208010 ;  /* 0x0820801000477882 */ /* 0x000fe20000000000 */
[----:B0-----:R-:W-:Y:S01]  /*974d0*/  MOV.SPILL R2, UR7 ;  /* 0x0000000700027c02 */ /* 0x001fe20009000f00 */
[----:B------:R-:W-:Y:S02]  /*974e0*/  UIADD3.64 UR6, UPT, UPT, UR8, 0x400, URZ ;  /* 0x0000040008067897 */ /* 0x000fe4000fffe0ff */
[----:B------:R-:W-:Y:S01]  /*974f0*/  UIADD3 UR77, UPT, UPT, UR5, 0x80, URZ ;  /* 0x00000080054d7890 */ /* 0x000fe2000fffe0ff */
[----:B--2---:R-:W-:-:S13]  /*97500*/  R2UR UR74, R6 ;  /* 0x00000000064a72ca */ /* 0x004fda00000e0000 */
[----:B------:R-:W-:-:S05]  /*97510*/  IMAD.U32 R6, RZ, RZ, UR74 ;  /* 0x0000004aff067e24 */ /* 0x000fca000f8e00ff */
[----:B------:R-:W-:Y:S01]  /*97520*/  @P3 R2UR UR74, R6 ;  /* 0x00000000064a32ca */ /* 0x000fe200000e0000 */
[----:B------:R-:W-:Y:S01]  /*97530*/  IMAD.MOV.U32 R3, RZ, RZ, RZ ;  /* 0x000000ffff037224 */ /* 0x000fe200078e00ff */
[----:B------:R0:W5:Y:S11]  /*97540*/  LDL.LU.64 R6, [R1+0x4358] ;  /* 0x0043580001067983 */ /* 0x0001760000300a00 */
[----:B------:R1:W-:Y:S02]  /*97550*/  UTCHMMA gdesc[UR74], gdesc[UR12], tmem[UR5], tmem[UR70], idesc[UR71], UPT ;  /* 0x00ff460c4a0075ea */ /* 0x0003e4000b800005 */
[----:B-1----:R-:W-:Y:S01]  /*97560*/  UIADD3.64 UR70, UPT, UPT, UR8, 0x80, URZ ;  /* 0x0000008008467897 */ /* 0x002fe2000fffe0ff */
[----:B------:R-:W-:Y:S01]  /*97570*/  UMOV UR74, 0x0 ;  /* 0x00000000004a7882 */ /* 0x000fe20000000000 */
[----:B------:R-:W-:-:S02]  /*97580*/  UMOV UR75, 0x8208010 ;  /* 0x08208010004b7882 */ /* 0x000fc40000000000 */
[----:B------:R-:W-:Y:S05]  /*97590*/  UTCHMMA gdesc[UR8], gdesc[UR10], tmem[UR5], tmem[UR74], idesc[UR75], UPT ;  /* 0x00ff4a0a080075ea */ /* 0x000fea000b800005 */
[----:B------:R1:W-:Y:S01]  /*975a0*/  UTCHMMA gdesc[UR70], gdesc[UR14], tmem[UR5], tmem[UR74], idesc[UR75], UPT ;  /* 0x00ff4a0e460075ea */ /* 0x0003e2000b800005 */
[----:B------:R2:W-:Y:S01]  /*975b0*/  UTCHMMA gdesc[UR72], gdesc[UR16], tmem[UR5], tmem[UR74], idesc[UR75], UPT ;  /* 0x00ff4a10480075ea */ /* 0x0005e2000b800005 */
[----:B-1----:R-:W-:Y:S02]  /*975c0*/  UIADD3.64 UR70, UPT, UPT, UR8, 0x180, URZ ;  /* 0x0000018008467897 */ /* 0x002fe4000fffe0ff */
[----:B--2---:R-:W-:-:S07]  /*975d0*/  UIADD3.64 UR72, UPT, UPT, UR8, 0x200, URZ ;  /* 0x0000020008487897 */ /* 0x004fce000fffe0ff */
[----:B------:R1:W-:Y:S02]  /*975e0*/  UTCHMMA gdesc[UR70], gdesc[UR18], tmem[UR5], tmem[UR74], idesc[UR75], UPT ;  /* 0x00ff4a12460075ea */ /* 0x0003e4000b800005 */
[----:B------:R2:W-:Y:S01]  /*975f0*/  UTCHMMA gdesc[UR72], gdesc[UR20], tmem[UR5], tmem[UR74], idesc[UR75], UPT ;  /* 0x00ff4a14480075ea */ /* 0x0005e2000b800005 */
[----:B-1----:R-:W-:Y:S02]  /*97600*/  UIADD3.64 UR70, UPT, UPT, UR8, 0x280, URZ ;  /* 0x0000028008467897 */ /* 0x002fe4000fffe0ff */
[----:B--2---:R-:W-:-:S07]  /*97610*/  UIADD3.64 UR72, UPT, UPT, UR8, 0x300, URZ ;  /* 0x0000030008487897 */ /* 0x004fce000fffe0ff */
[----:B------:R1:W-:Y:S02]  /*97620*/  UTCHMMA gdesc[UR70], gdesc[UR22], tmem[UR5], tmem[UR74], idesc[UR75], UPT ;  /* 0x00ff4a16460075ea */ /* 0x0003e4000b800005 */
[----:B------:R2:W-:Y:S01]  /*97630*/  UTCHMMA gdesc[UR72], gdesc[UR24], tmem[UR5], tmem[UR74], idesc[UR75], UPT ;  /* 0x00ff4a18480075ea */ /* 0x0005e2000b800005 */
[----:B-1----:R-:W-:Y:S01]  /*97640*/  UIADD3.64 UR70, UPT, UPT, UR8, 0x380, URZ ;  /* 0x0000038008467897 */ /* 0x002fe2000fffe0ff */
[----:B--2---:R-:W-:Y:S01]  /*97650*/  UMOV UR72, 0x0 ;  /* 0x0000000000487882 */ /* 0x004fe20000000000 */
[----:B------:R-:W-:-:S07]  /*97660*/  UMOV UR73, 0x8208010 ;  /* 0x0820801000497882 */ /* 0x000fce0000000000 */
        /* <DEDUP_REMOVED lines=15> */
[----:B--2---:R-:W-:Y:S02]  /*97760*/  UIADD3 UR74, UPT, UPT, UR5, 0x80, URZ ;  /* 0x00000080054a7890 */ /* 0x004fe4000fffe0ff */
[----:B------:R-:W-:Y:S02]  /*97770*/  UIADD3.64 UR6, UPT, UPT, UR8, 0x1000, URZ ;  /* 0x0000100008067897 */ /* 0x000fe4000fffe0ff */
[----:B------:R-:W-:-:S05]  /*97780*/  UIADD3 UR75, UPT, UPT, UR5, 0x80, URZ ;  /* 0x00000080054b7890 */ /* 0x000fca000fffe0ff */
[----:B------:R1:W-:Y:S02]  /*97790*/  UTCHMMA gdesc[UR70], gdesc[UR12], tmem[UR74], tmem[UR72], idesc[UR73], UPT ;  /* 0x00ff480c460075ea */ /* 0x0003e4000b80004a */
[----:B-1----:R-:W-:Y:S01]  /*977a0*/  UMOV UR70, 0x0 ;  /* 0x0000000000467882 */ /* 0x002fe20000000000 */
[----:B------:R-:W-:Y:S01]  /*977b0*/  UMOV UR71, 0x8208010 ;  /* 0x0820801000477882 */ /* 0x000fe20000000000 */
[----:B------:R-:W-:Y:S01]  /*977c0*/  UMOV UR74, 0x0 ;  /* 0x00000000004a7882 */ /* 0x000fe20000000000 */
[----:B------:R1:W-:Y:S02]  /*977d0*/  UTCHMMA gdesc[UR6], gdesc[UR10], tmem[UR75], tmem[UR70], idesc[UR71], UPT ;  /* 0x00ff460a060075ea */ /* 0x0003e4000b80004b */
[----:B-1----:R-:W-:Y:S01]  /*977e0*/  UIADD3.64 UR70, UPT, UPT, UR8, 0x1080, URZ ;  /* 0x0000108008467897 */ /* 0x002fe2000fffe0ff */
[----:B------:R-:W-:Y:S01]  /*977f0*/  UMOV UR75, 0x8208010 ;  /* 0x08208010004b7882 */ /* 0x000fe20000000000 */
[----:B------:R-:W-:-:S07]  /*97800*/  UIADD3.64 UR6, UPT, UPT, UR8, 0x1100, URZ ;  /* 0x0000110008067897 */ /* 0x000fce000fffe0ff */
[----:B------:R1:W-:Y:S02]  /*97810*/  UTCHMMA gdesc[UR70], gdesc[UR14], tmem[UR77], tmem[UR74], idesc[UR75], UPT ;  /* 0x00ff4a0e460075ea */ /* 0x0003e4000b80004d */
[----:B-1----:R-:W-:Y:S01]  /*97820*/  UIADD3 UR74, UPT, UPT, UR5, 0x80, URZ ;  /* 0x00000080054a7890 */ /* 0x002fe2000fffe0ff */
[----:B------:R-:W-:Y:S01]  /*97830*/  UMOV UR70, 0x0 ;  /* 0x0000000000467882 */ /* 0x000fe20000000000 */
[----:B------:R-:W-:Y:S01]  /*97840*/  UMOV UR71, 0x8208010 ;  /* 0x0820801000477882 */ /* 0x000fe20000000000 */
[----:B------:R-:W-:-:S06]  /*97850*/  UIADD3 UR75, UPT, UPT, UR5, 0x80, URZ ;  /* 0x00000080054b7890 */ /* 0x000fcc000fffe0ff */
[----:B------:R1:W-:Y:S02]  /*97860*/  UTCHMMA gdesc[UR6], gdesc[UR16], tmem[UR74], tmem[UR70], idesc[UR71], UPT ;  /* 0x00ff4610060075ea */ /* 0x0003e4000b80004a */
[----:B-1----:R-:W-:Y:S02]  /*97870*/  UIADD3.64 UR70, UPT, UPT, UR8, 0x1180, URZ ;  /* 0x0000118008467897 */ /* 0x002fe4000fffe0ff */
[----:B------:R-:W-:-:S07]  /*97880*/  UIADD3.64 UR6, UPT, UPT, UR8, 0x1200, URZ ;  /* 0x0000120008067897 */ /* 0x000fce000fffe0ff */
[----:B------:R1:W-:Y:S02]  /*97890*/  UTCHMMA gdesc[UR70], gdesc[UR18], tmem[UR75], tmem[UR72], idesc[UR73], UPT ;  /* 0x00ff4812460075ea */ /* 0x0003e4000b80004b */
[----:B-1----:R-:W-:Y:S01]  /*978a0*/  UMOV UR70, 0x0 ;  /* 0x0000000000467882 */ /* 0x002fe20000000000 */
[----:B------:R-:W-:Y:S02]  /*978b0*/  UMOV UR71, 0x8208010 ;  /* 0x0820801000477882 */ /* 0x000fe40000000000 */
[----:B------:R1:W-:Y:S02]  /*978c0*/  UTCHMMA gdesc[UR6], gdesc[UR20], tmem[UR74], tmem[UR70], idesc[UR71], UPT ;  /* 0x00ff4614060075ea */ /* 0x0003e4000b80004a */
[----:B-1----:R-:W-:Y:S02]  /*978d0*/  UIADD3.64 UR70, UPT, UPT, UR8, 0x1280, URZ ;  /* 0x0000128008467897 */ /* 0x002fe4000fffe0ff */
[----:B------:R-:W-:Y:S01]  /*978e0*/  UIADD3.64 UR6, UPT, UPT, UR8, 0x1300, URZ ;  /* 0x0000130008067897 */ /* 0x000fe2000fffe0ff */
[----:B------:R-:W-:-:S06]  /*978f0*/  UMOV UR74, 0x0 ;  /* 0x00000000004a7882 */ /* 0x000fcc0000000000 */
[----:B------:R1:W-:Y:S02]  /*97900*/  UTCHMMA gdesc[UR70], gdesc[UR22], tmem[UR75], tmem[UR72], idesc[UR73], UPT ;  /* 0x00ff4816460075ea */ /* 0x0003e4000b80004b */
[----:B-1----:R-:W-:Y:S01]  /*97910*/  UMOV UR75, 0x8208010 ;  /* 0x08208010004b7882 */ /* 0x002fe20000000000 */
[----:B------:R-:W-:Y:S01]  /*97920*/  UIADD3.64 UR70, UPT, UPT, UR8, 0x1380, URZ ;  /* 0x0000138008467897 */ /* 0x000fe2000fffe0ff */
[----:B------:R1:W-:Y:S02]  /*97930*/  UTCHMMA gdesc[UR6], gdesc[UR24], tmem[UR77], tmem[UR74], idesc[UR75], UPT ;  /* 0x00ff4a18060075ea */ /* 0x0003e4000b80004d */
[----:B-1----:R-:W-:Y:S02]  /*97940*/  UIADD3 UR74, UPT, UPT, UR5, 0x80, URZ ;  /* 0x00000080054a7890 */ /* 0x002fe4000fffe0ff */
[----:B------:R-:W-:Y:S02]  /*97950*/  UIADD3.64 UR6, UPT, UPT, UR8, 0x1400, URZ ;  /* 0x0000140008067897 */ /* 0x000fe4000fffe0ff */
[----:B------:R-:W-:-:S05]  /*97960*/  UIADD3 UR75, UPT, UPT, UR5, 0x80, URZ ;  /* 0x00000080054b7890 */ /* 0x000fca000fffe0ff */
[----:B------:R1:W-:Y:S02]  /*97970*/  UTCHMMA gdesc[UR70], gdesc[UR26], tmem[UR74], tmem[UR72], idesc[UR73], UPT ;  /* 0x00ff481a460075ea */ /* 0x0003e4000b80004a */
[----:B-1----:R-:W-:Y:S01]  /*97980*/  UMOV UR70, 0x0 ;  /* 0x0000000000467882 */ /* 0x002fe20000000000 */
[----:B------:R-:W-:Y:S02]  /*97990*/  UMOV UR71, 0x8208010 ;  /* 0x0820801000477882 */ /* 0x000fe40000000000 */
[----:B------:R1:W-:Y:S02]  /*979a0*/  UTCHMMA gdesc[UR6], gdesc[UR28], tmem[UR75], tmem[UR70], idesc[UR71], UPT ;  /* 0x00ff461c060075ea */ /* 0x0003e4000b80004b */
[----:B-1----:R-:W-:Y:S02]  /*979b0*/  UIADD3.64 UR70, UPT, UPT, UR8, 0x1480, URZ ;  /* 0x0000148008467897 */ /* 0x002fe4000fffe0ff */
[----:B------:R-:W-:-:S07]  /*979c0*/  UIADD3.64 UR6, UPT, UPT, UR8, 0x1500, URZ ;  /* 0x0000150008067897 */ /* 0x000fce000fffe0ff */
        /* <DEDUP_REMOVED lines=12> */
[----:B------:R-:W-:Y:S02]  /*97a90*/  UIADD3 UR75, UPT, UPT, UR5, 0x80, URZ ;  /* 0x00000080054b7890 */ /* 0x000fe4000fffe0ff */
[----:B------:R-:W-:-:S04]  /*97aa0*/  UIADD3 UR77, UPT, UPT, UR5, 0x100, URZ ;  /* 0x00000100054d7890 */ /* 0x000fc8000fffe0ff */
[----:B------:R1:W-:Y:S02]  /*97ab0*/  UTCHMMA gdesc[UR6], gdesc[UR36], tmem[UR74], tmem[UR70], idesc[UR71], UPT ;  /* 0x00ff4624060075ea */ /* 0x0003e4000b80004a */
[----:B-1----:R-:W-:Y:S02]  /*97ac0*/  UIADD3.64 UR70, UPT, UPT, UR8, 0x1680, URZ ;  /* 0x0000168008467897 */ /* 0x002fe4000fffe0ff */
[----:B------:R-:W-:-:S07]  /*97ad0*/  UIADD3.64 UR6, UPT, UPT, UR8, 0x1700, URZ ;  /* 0x0000170008067897 */ /* 0x000fce000fffe0ff */
[----:B------:R1:W-:Y:S02]  /*97ae0*/  UTCHMMA gdesc[UR70], gdesc[UR38], tmem[UR75], tmem[UR72], idesc[UR73], UPT ;  /* 0x00ff4826460075ea */ /* 0x0003e4000b80004b */
[----:B-1----:R-:W-:Y:S01]  /*97af0*/  UMOV UR70, 0x0 ;  /* 0x0000000000467882 */ /* 0x002fe20000000000 */
[----:B------:R-:W-:Y:S01]  /*97b00*/  UMOV UR71, 0x8208010 ;  /* 0x0820801000477882 */ /* 0x000fe20000000000 */
[----:B------:R-:W-:Y:S01]  /*97b10*/  UIADD3 UR75, UPT, UPT, UR5, 0x100, URZ ;  /* 0x00000100054b7890 */ /* 0x000fe2000fffe0ff */
        /* <DEDUP_REMOVED lines=47> */
[----:B------:R1:W-:Y:S01]  /*97e10*/  UTCHMMA gdesc[UR70], gdesc[UR34], tmem[UR74], tmem[UR72], idesc[UR73], UPT ;  /* 0x00ff4822460075ea */ /* 0x0003e2000b80004a */
[----:B------:R-:W-:Y:S01]  /*97e20*/  UIADD3 UR77, UPT, UPT, UR5, 0x180, URZ ;  /* 0x00000180054d7890 */ /* 0x000fe2000fffe0ff */
[----:B-1----:R-:W-:Y:S01]  /*97e30*/  UMOV UR70, 0x0 ;  /* 0x0000000000467882 */ /* 0x002fe20000000000 */
[----:B------:R-:W-:Y:S01]  /*97e40*/  UMOV UR71, 0x8208010 ;  /* 0x0820801000477882 */ /* 0x000fe20000000000 */
[----:B------:R-:W-:Y:S01]  /*97e50*/  UIADD3.64 UR72, UPT, UPT, UR8, 0x2680, URZ ;  /* 0x0000268008487897 */ /* 0x000fe2000fffe0ff */
[----:B------:R1:W-:Y:S08]  /*97e60*/  UTCHMMA gdesc[UR6], gdesc[UR36], tmem[UR75], tmem[UR70], idesc[UR71], UPT ;  /* 0x00ff4624060075ea */ /* 0x0003f0000b80004b */
[----:B------:R2:W-:Y:S01]  /*97e70*/  UTCHMMA gdesc[UR72], gdesc[UR38], tmem[UR74], tmem[UR70], idesc[UR71], UPT ;  /* 0x00ff4626480075ea */ /* 0x0005e2000b80004a */
[----:B-1----:R-:W-:Y:S01]  /*97e80*/  UIADD3.64 UR6, UPT, UPT, UR8, 0x2700, URZ ;  /* 0x0000270008067897 */ /* 0x002fe2000fffe0ff */
[----:B--2---:R-:W-:Y:S01]  /*97e90*/  UMOV UR72, 0x0 ;  /* 0x0000000000487882 */ /* 0x004fe20000000000 */
[----:B------:R-:W-:Y:S01]  /*97ea0*/  UMOV UR73, 0x8208010 ;  /* 0x0820801000497882 */ /* 0x000fe20000000000 */
[----:B------:R-:W-:-:S06]  /*97eb0*/  UMOV UR74, 0x0 ;  /* 0x00000000004a7882 */ /* 0x000fcc0000000000 */
[----:B------:R1:W-:Y:S01]  /*97ec0*/  UTCHMMA gdesc[UR6], gdesc[UR40], tmem[UR75], tmem[UR72], idesc[UR73], UPT ;  /* 0x00ff4828060075ea */ /* 0x0003e2000b80004b */
[----:B------:R-:W-:Y:S02]  /*97ed0*/  R2UR.FILL UR71, R4 ;  /* 0x00000000044772ca */ /* 0x000fe400004e0000 */
[----:B------:R-:W-:Y:S01]  /*97ee0*/  R2UR.FILL UR70, R0 ;  /* 0x00000000004672ca */ /* 0x000fe200004e0000 */
[----:B------:R0:W5:Y:S04]  /*97ef0*/  LDL.LU R4, [R1+0x4354] ;  /* 0x0043540001047983 */ /* 0x0001680000300800 */
[----:B------:R0:W5:Y:S01]  /*97f00*/  LDL.LU R0, [R1+0x4350] ;  /* 0x0043500001007983 */ /* 0x0001620000300800 */
[----:B-1----:R-:W-:Y:S01]  /*97f10*/  UMOV UR75, 0x8208010 ;  /* 0x08208010004b7882 */ /* 0x002fe20000000000 */
[----:B------:R-:W-:Y:S01]  /*97f20*/  UMOV UR6, 0x0 ;  /* 0x0000000000067882 */ /* 0x000fe20000000000 */
[----:B------:R1:W-:Y:S01]  /*97f30*/  UTCHMMA gdesc[UR42], gdesc[UR12], tmem[UR77], tmem[UR74], idesc[UR75], UPT ;  /* 0x00ff4a0c2a0075ea */ /* 0x0003e2000b80004d */
[----:B------:R-:W-:Y:S01]  /*97f40*/  UMOV UR7, 0x8208010 ;  /* 0x0820801000077882 */ /* 0x000fe20000000000 */
[----:B------:R-:W-:-:S02]  /*97f50*/  R2UR.FILL UR73, R92 ;  /* 0x000000005c4972ca */ /* 0x000fc400004e0000 */
[----:B------:R-:W-:Y:S01]  /*97f60*/  R2UR.FILL UR72, R90 ;  /* 0x000000005a4872ca */ /* 0x000fe200004e0000 */
[----:B------:R-:W2:Y:S01]  /*97f70*/  LDC R92, c[0x0][0x3a8] ;  /* 0x0000ea00ff5c7b82 */ /* 0x000ea20000000800 */
[----:B-1----:R-:W-:Y:S02]  /*97f80*/  UIADD3 UR74, UPT, UPT, UR5, 0x180, URZ ;  /* 0x00000180054a7890 */ /* 0x002fe4000fffe0ff */
[----:B------:R-:W-:-:S05]  /*97f90*/  UIADD3 UR75, UPT, UPT, UR5, 0x180, URZ ;  /* 0x00000180054b7890 */ /* 0x000fca000fffe0ff */
[----:B------:R-:W1:Y:S02]  /*97fa0*/  LDC R90, c[0x0][0x3ac] ;  /* 0x0000eb00ff5a7b82 */ /* 0x000e640000000800 */
[----:B------:R-:W-:Y:S02]  /*97fb0*/  UTCHMMA gdesc[UR44], gdesc[UR10], tmem[UR74], tmem[UR6], idesc[UR7], UPT ;  /* 0x00ff060a2c0075ea */ /* 0x000fe4000b80004a */
[----:B------:R-:W-:Y:S01]  /*97fc0*/  UTCHMMA gdesc[UR46], gdesc[UR14], tmem[UR75], tmem[UR6], idesc[UR7], UPT ;  /* 0x00ff060e2e0075ea */ /* 0x000fe2000b80004b */
[----:B------:R3:W-:Y:S01]  /*97fd0*/  UTCHMMA gdesc[UR48], gdesc[UR16], tmem[UR74], tmem[UR6], idesc[UR7], UPT ;  /* 0x00ff0610300075ea */ /* 0x0007e2000b80004a */
[----:B------:R4:W-:Y:S01]  /*97fe0*/  UTCHMMA gdesc[UR50], gdesc[UR18], tmem[UR75], tmem[UR6], idesc[UR7], UPT ;  /* 0x00ff0612320075ea */ /* 0x0009e2000b80004b */
[----:B--2---:R-:W-:Y:S01]  /*97ff0*/  IMAD.SHL.U32 R92, R92, 0x100, RZ ;  /* 0x000001005c5c7824 */ /* 0x004fe200078e00ff */
[----:B---3--:R-:W-:Y:S01]  /*98000*/  UMOV UR74, 0x0 ;  /* 0x00000000004a7882 */ /* 0x008fe20000000000 */
[----:B----4-:R-:W-:Y:S02]  /*98010*/  UMOV UR75, 0x8208010 ;  /* 0x08208010004b7882 */ /* 0x010fe40000000000 */
[----:B------:R-:W-:Y:S01]  /*98020*/  IMAD.SHL.U32 R92, R92, 0x2, RZ ;  /* 0x000000025c5c7824 */ /* 0x000fe200078e00ff */
[----:B------:R2:W-:Y:S01]  /*98030*/  UTCHMMA gdesc[UR52], gdesc[UR20], tmem[UR77], tmem[UR74], idesc[UR75], UPT ;  /* 0x00ff4a14340075ea */ /* 0x0005e2000b80004d */
[----:B-1----:R-:W-:-:S04]  /*98040*/  IMAD.SHL.U32 R90, R90, 0x100, RZ ;  /* 0x000001005a5a7824 */ /* 0x002fc800078e00ff */
[----:B------:R-:W-:Y:S01]  /*98050*/  IMAD.SHL.U32 R90, R90, 0x2, RZ ;  /* 0x000000025a5a7824 */ /* 0x000fe200078e00ff */
[----:B--2---:R-:W-:Y:S02]  /*98060*/  UIADD3 UR74, UPT, UPT, UR5, 0x180, URZ ;  /* 0x00000180054a7890 */ /* 0x004fe4000fffe0ff */
[----:B------:R-:W-:-:S07]  /*98070*/  UIADD3 UR75, UPT, UPT, UR5, 0x180, URZ ;  /* 0x00000180054b7890 */ /* 0x000fce000fffe0ff */
[----:B------:R-:W-:Y:S02]  /*98080*/  UTCHMMA gdesc[UR54], gdesc[UR22], tmem[UR74], tmem[UR6], idesc[UR7], UPT ;  /* 0x00ff0616360075ea */ /* 0x000fe4000b80004a */
[----:B------:R-:W-:Y:S01]  /*98090*/  UTCHMMA gdesc[UR56], gdesc[UR24], tmem[UR75], tmem[UR6], idesc[UR7], UPT ;  /* 0x00ff0618380075ea */ /* 0x000fe2000b80004b */
[----:B------:R1:W-:Y:S01]  /*980a0*/  UTCHMMA gdesc[UR58], gdesc[UR26], tmem[UR74], tmem[UR6], idesc[UR7], UPT ;  /* 0x00ff061a3a0075ea */ /* 0x0003e2000b80004a */
[----:B------:R2:W-:Y:S01]  /*980b0*/  UTCHMMA gdesc[UR60], gdesc[UR28], tmem[UR75], tmem[UR6], idesc[UR7], UPT ;  /* 0x00ff061c3c0075ea */ /* 0x0005e2000b80004b */
[----:B-1----:R-:W-:Y:S01]  /*980c0*/  UMOV UR74, 0x0 ;  /* 0x00000000004a7882 */ /* 0x002fe20000000000 */
[----:B--2---:R-:W-:Y:S02]  /*980d0*/  UMOV UR75, 0x8208010 ;  /* 0x08208010004b7882 */ /* 0x004fe40000000000 */
[----:B------:R1:W-:Y:S02]  /*980e0*/  UTCHMMA gdesc[UR62], gdesc[UR30], tmem[UR77], tmem[UR74], idesc[UR75], UPT ;  /* 0x00ff4a1e3e0075ea */ /* 0x0003e4000b80004d */
[----:B-1----:R-:W-:-:S02]  /*980f0*/  UIADD3 UR74, UPT, UPT, UR5, 0x180, URZ ;  /* 0x00000180054a7890 */ /* 0x002fc4000fffe0ff */
[----:B------:R-:W-:-:S07]  /*98100*/  UIADD3 UR75, UPT, UPT, UR5, 0x180, URZ ;  /* 0x00000180054b7890 */ /* 0x000fce000fffe0ff */
[----:B------:R-:W-:Y:S02]  /*98110*/  UTCHMMA gdesc[UR64], gdesc[UR32], tmem[UR74], tmem[UR6], idesc[UR7], UPT ;  /* 0x00ff0620400075ea */ /* 0x000fe4000b80004a */
[----:B------:R-:W-:Y:S01]  /*98120*/  UTCHMMA gdesc[UR66], gdesc[UR34], tmem[UR75], tmem[UR6], idesc[UR7], UPT ;  /* 0x00ff0622420075ea */ /* 0x000fe2000b80004b */
[----:B------:R1:W-:Y:S01]  /*98130*/  UTCHMMA gdesc[UR68], gdesc[UR36], tmem[UR74], tmem[UR6], idesc[UR7], UPT ;  /* 0x00ff0624440075ea */ /* 0x0003e2000b80004a */
[----:B------:R2:W-:Y:S01]  /*98140*/  UTCHMMA gdesc[UR70], gdesc[UR38], tmem[UR75], tmem[UR6], idesc[UR7], UPT ;  /* 0x00ff0626460075ea */ /* 0x0005e2000b80004b */
[----:B-1----:R-:W-:Y:S01]  /*98150*/  UMOV UR74, 0x0 ;  /* 0x00000000004a7882 */ /* 0x002fe20000000000 */
[----:B--2---:R-:W-:Y:S01]  /*98160*/  R2UR.FILL UR7, R2 ;  /* 0x00000000020772ca */ /* 0x004fe200004e0000 */
[----:B------:R-:W-:Y:S01]  /*98170*/  IMAD.U32 R2, RZ, RZ, UR4 ;  /* 0x00000004ff027e24 */ /* 0x000fe2000f8e00ff */
[----:B------:R-:W-:Y:S01]  /*98180*/  R2UR.FILL UR6, R93 ;  /* 0x000000005d0672ca */ /* 0x000fe200004e0000 */
[----:B------:R-:W-:Y:S02]  /*98190*/  UMOV UR75, 0x8208010 ;  /* 0x08208010004b7882 */ /* 0x000fe40000000000 */
[----:B------:R1:W-:Y:S01]  /*981a0*/  UTCHMMA gdesc[UR72], gdesc[UR40], tmem[UR77], tmem[UR74], idesc[UR75], UPT ;  /* 0x00ff4a28480075ea */ /* 0x0003e2000b80004d */
[----:B------:R-:W-:-:S02]  /*981b0*/  @P3 MOV R93, R2 ;  /* 0x00000002005d3202 */ /* 0x000fc40000000f00 */
[----:B------:R0:W5:Y:S02]  /*981c0*/  LDL.LU.64 R2, [R1+0x4348] ;  /* 0x0043480001027983 */ /* 0x0001640000300a00 */
[----:B-1----:R-:W-:-:S13]  /*981d0*/  @P3 R2UR UR74, R93 ;  /* 0x000000005d4a32ca */ /* 0x002fda00000e0000 */
[----:B------:R0:W-:Y:S01]  /*981e0*/  UTCBAR [UR74], URZ ;  /* 0x000000ff4a0073e9 */ /* 0x0001e200080000ff */
[----:B------:R-:W-:Y:S01]  /*981f0*/  NOP ;  /* 0x0000000000007918 */ /* 0x000fe20000000000 */
.L_x_9:
[----:B------:R-:W1:Y:S01]  /*98200*/  LDC R92, c[0x0][0x3a0] ;  /* 0x0000e800ff5c7b82 */ /* 0x000e620000000800 */
[----:B------:R-:W2:Y:S04]  /*98210*/  LDL.LU R93, [R1+0x3690] ;  /* 0x00369000015d7983 */ /* 0x000ea80000300800 */
[----:B-----5:R3:W-:Y:S03]  /*98220*/  STL [R1+0x4344], R0 ;  /* 0x0043440001007387 */ /* 0x0207e60000100800 */
[----:B---3--:R-:W3:Y:S01]  /*98230*/  LDC R0, c[0x0][0x3a0] ;  /* 0x0000e800ff007b82 */ /* 0x008ee20000000800 */
[----:B-1----:R-:W-:-:S05]  /*98240*/  VIADD R92, R92, 0xff ;  /* 0x000000ff5c5c7836 */ /* 0x002fca0000000000 */
[----:B------:R-:W-:Y:S02]  /*98250*/  SHF.R.S32.HI R2, RZ, 0x1f, R92 ;  /* 0x0000001fff027819 */ /* 0x000fe4000001145c */
[----:B------:R-:W4:Y:S04]  /*98260*/  LDL R92, [R1+0x26e4] ;  /* 0x0026e400015c7983 */ /* 0x000f280000100800 */
[----:B------:R-:W4:Y:S01]  /*98270*/  LDL.LU R90, [R1+0x36e8] ;  /* 0x0036e800015a7983 */ /* 0x000f220000300800 */
[----:B---3--:R-:W-:-:S05]  /*98280*/  VIADD R0, R0, 0xff ;  /* 0x000000ff00007836 */ /* 0x008fca0000000000 */
[----:B------:R-:W-:-:S04]  /*98290*/  LEA.HI R0, R2, R0, RZ, 0x8 ;  /* 0x0000000002007211 */ /* 0x000fc800078f40ff */
[----:B------:R-:W-:-:S04]  /*982a0*/  SHF.R.S32.HI R0, RZ, 0x8, R0 ;  /* 0x00000008ff007819 */ /* 0x000fc80000011400 */
[----:B------:R-:W-:-:S05]  /*982b0*/  VIMNMX R0, PT, PT, R0, 0x1, !PT ;  /* 0x0000000100007848 */ /* 0x000fca0007fe0100 */
[----:B------:R-:W-:Y:S02]  /*982c0*/  VIADD R0, R0, 0xffffffff ;  /* 0xffffffff00007836 */ /* 0x000fe40000000000 */
[----:B--2---:R-:W-:-:S05]  /*982d0*/  VIADD R93, R93, 0x1 ;  /* 0x000000015d5d7836 */ /* 0x004fca0000000000 */
[----:B------:R-:W-:-:S04]  /*982e0*/  ISETP.GT.AND P3, PT, R93, 0x1, PT ;  /* 0x000000015d00780c */ /* 0x000fc80003f64270 */
[----:B------:R-:W-:Y:S02]  /*982f0*/  SEL R2, RZ, 0x1, !P3 ;  /* 0x00000001ff027807 */ /* 0x000fe40005800000 */
[----:B------:R-:W-:Y:S02]  /*98300*/  SEL R93, R93, RZ, !P3 ;  /* 0x000000ff5d5d7207 */ /* 0x000fe40005800000 */
[----:B----4-:R-:W-:Y:S02]  /*98310*/  ISETP.NE.U32.AND P4, PT, R92, R0, PT ;  /* 0x000000005c00720c */ /* 0x010fe40003f85070 */
[----:B------:R2:W5:Y:S01]  /*98320*/  LDL.LU R0, [R1+0x4344] ;  /* 0x0043440001007983 */ /* 0x0005620000300800 */
[----:B------:R-:W1:Y:S01]  /*98330*/  LDC R92, c[0x0][0x3a8] ;  /* 0x0000ea00ff5c7b82 */ /* 0x000e620000000800 */
[----:B------:R-:W-:Y:S02]  /*98340*/  LOP3.LUT R2, R90, R2, RZ, 0x3c, !PT ;  /* 0x000000025a027212 */ /* 0x000fe400078e3cff */
[----:B------:R3:W-:Y:S04]  /*98350*/  STL [R1+0x26b8], R90 ;  /* 0x0026b85a01007387 */ /* 0x0007e80000100800 */
[----:B------:R4:W-:Y:S01]  /*98360*/  STL [R1+0x3690], R93 ;  /* 0x0036905d01007387 */ /* 0x0009e20000100800 */
[----:B---3--:R-:W3:Y:S01]  /*98370*/  LDC R90, c[0x0][0x3ac] ;  /* 0x0000eb00ff5a7b82 */ /* 0x008ee20000000800 */
[----:B----4-:R-:W-:-:S02]  /*98380*/  IMAD.MOV.U32 R93, RZ, RZ, R2 ;  /* 0x000000ffff5d7224 */ /* 0x010fc400078e0002 */
[----:B------:R-:W4:Y:S03]  /*98390*/  S2R R2, SR_TID.X ;  /* 0x0000000000027919 */ /* 0x000f260000002100 */
[----:B------:R2:W-:Y:S01]  /*983a0*/  STL [R1+0x36e8], R93 ;  /* 0x0036e85d01007387 */ /* 0x0005e20000100800 */
[----:B-1----:R-:W-:-:S04]  /*983b0*/  IMAD.SHL.U32 R92, R92, 0x100, RZ ;  /* 0x000001005c5c7824 */ /* 0x002fc800078e00ff */
[----:B------:R-:W-:Y:S02]  /*983c0*/  IMAD.SHL.U32 R92, R92, 0x2, RZ ;  /* 0x000000025c5c7824 */ /* 0x000fe400078e00ff */
[----:B---3--:R-:W-:-:S05]  /*983d0*/  IMAD.SHL.U32 R90, R90, 0x100, RZ ;  /* 0x000001005a5a7824 */ /* 0x008fca00078e00ff */
[----:B------:R-:W-:Y:S02]  /*983e0*/  SHF.L.U32 R90, R90, 0x1, RZ ;  /* 0x000000015a5a7819 */ /* 0x000fe400000006ff */
[----:B----4-:R-:W-:-:S04]  /*983f0*/  LOP3.LUT R2, R2, 0x7f, RZ, 0xc0, !PT ;  /* 0x0000007f02027812 */ /* 0x010fc800078ec0ff */
[----:B------:R-:W-:Y:S01]  /*98400*/  LOP3.LUT R2, R2, 0x80, RZ, 0xfc, !PT ;  /* 0x0000008002027812 */ /* 0x000fe200078efcff */
[----:B--2---:R-:W-:Y:S06]  /*98410*/  @P4 BRA `(.L_x_10) ;  /* 0xfffff9f400f04947 */ /* 0x004fec000383ffff */
.L_x_7:
[----:B------:R-:W-:Y:S05]  /*98420*/  @!P2 BRA `(.L_x_11) ;  /* 0x000000000010a947 */ /* 0x000fea0003800000 */
[----:B------:R-:W2:Y:S02]  /*98430*/  LDL.LU R93, [R1+0x26b8] ;  /* 0x0026b800015d7983 */ /* 0x000ea40000300800 */
[----:B--2--5:R-:W-:-:S04]  /*98440*/  IMAD.U32 R0, R93, -0x80000000, RZ ;  /* 0x800000005d007824 */ /* 0x024fc800078e00ff */
[----:B------:R-:W1:Y:S02]  /*98450*/  SYNCS.PHASECHK.TRANS64.TRYWAIT P0, [UR4], R0 ;  /* 0x00000000ff0075a7 */ /* 0x000e640008001104 */
[----:B-1----:R-:W-:Y:S05]  /*98460*/  @!P0 BRA `(.L_x_12) ;  /* 0x0000012c006c8947 */ /* 0x002fea0003800000 */
.L_x_11:
[----:B------:R-:W2:Y:S04]  /*98470*/  LDL.LU R2, [R1+0x4340] ;  /* 0x0043400001027983 */ /* 0x000ea80000300800 */
        /* <DEDUP_REMOVED lines=35> */
[----:B------:R-:W-:Y:S01]  /*986b0*/  STL [R1+0x44e8], R93 ;  /* 0x0044e85d01007387 */ /* 0x000fe20000100800 */
[----:B------:R-:W-:Y:S06]  /*986c0*/  BAR.SYNC.DEFER_BLOCKING 0x0 ;  /* 0x0000000000007b1d */ /* 0x000fec0000010000 */
[----:B------:R-:W-:Y:S04]  /*986d0*/  STL [R1+0x44f4], R93 ;  /* 0x0044f45d01007387 */ /* 0x000fe80000100800 */
[----:B------:R-:W-:Y:S04]  /*986e0*/  STL [R1+0x44e0], R91 ;  /* 0x0044e05b01007387 */ /* 0x000fe80000100800 */
[----:B------:R-:W-:Y:S04]  /*986f0*/  STL [R1+0x44d8], R89 ;  /* 0x0044d85901007387 */ /* 0x000fe80000100800 */
[----:B------:R-:W-:Y:S04]  /*98700*/  STL [R1+0x44d0], R87 ;  /* 0x0044d05701007387 */ /* 0x000fe80000100800 */
[----:B------:R-:W-:Y:S01]  /*98710*/  STL [R1+0x44c8], R86 ;  /* 0x0044c85601007387 */ /* 0x000fe20000100800 */
[----:B------:R-:W1:Y:S03]  /*98720*/  @!P1 SYNCS.CCTL.IV [UR76+0xa0000] ;  /* 0x0a000000ff0099b1 */ /* 0x000e66000800004c */
        /* <DEDUP_REMOVED lines=19> */
[----:B------:R3:W-:Y:S01]  /*98860*/  STL [R1+0x440c], R68 ;  /* 0x00440c4401007387 */ /* 0x0007e20000100800 */
[----:B-1----:R-:W-:Y:S06]  /*98870*/  BAR.SYNC.DEFER_BLOCKING 0x0 ;  /* 0x0000000000007b1d */ /* 0x002fec0000010000 */
[----:B------:R-:W1:Y:S01]  /*98880*/  @!P1 SYNCS.CCTL.IV [UR76+0xa0008] ;  /* 0x0a000800ff0099b1 */ /* 0x000e62000800004c */
[----:B--2---:R-:W-:-:S13]  /*98890*/  R2UR UR4, R2 ;  /* 0x00000000020472ca */ /* 0x004fda00000e0000 */
[----:B---3--:R-:W2:Y:S02]  /*988a0*/  LDTM.x64 R24, tmem[UR4] ;  /* 0x00000004001879ee */ /* 0x008ea40008340000 */
[----:B--2---:R-:W-:Y:S01]  /*988b0*/  STL.64 [R1+0x200], R24 ;  /* 0x0002001801007387 */ /* 0x004fe20000100a00 */
[----:B------:R-:W-:-:S03]  /*988c0*/  IMAD.MOV.U32 R22, RZ, RZ, R82 ;  /* 0x000000ffff167224 */ /* 0x000fc600078e0052 */
        /* <DEDUP_REMOVED lines=11> */
[----:B--2---:R-:W-:-:S03]  /*98980*/  IMAD.MOV.U32 R40, RZ, RZ, R81 ;  /* 0x000000ffff287224 */ /* 0x004fc600078e0051 */
[----:B------:R-:W-:Y:S04]  /*98990*/  STL.64 [R1+0x260], R48 ;  /* 0x0002603001007387 */ /* 0x000fe80000100a00 */
[----:B------:R-:W-:Y:S04]  /*989a0*/  STL.64 [R1+0x268], R50 ;  /* 0x0002683201007387 */ /* 0x000fe80000100a00 */
[----:B------:R-:W-:Y:S04]  /*989b0*/  STL.64 [R1+0x270], R52 ;  /* 0x0002703401007387 */ /* 0x000fe80000100a00 */
[----:B------:R-:W-:Y:S04]  /*989c0*/  STL.64 [R1+0x278], R54 ;  /* 0x0002783601007387 */ /* 0x000fe80000100a00 */
[----:B------:R-:W-:Y:S04]  /*989d0*/  STL.64 [R1+0x280], R56 ;  /* 0x0002803801007387 */ /* 0x000fe80000100a00 */
[----:B------:R2:W-:Y:S04]  /*989e0*/  STL.64 [R1+0x288], R58 ;  /* 0x0002883a01007387 */ /* 0x0005e80000100a00 */
[----:B------:R3:W-:Y:S04]  /*989f0*/  STL.64 [R1+0x290], R60 ;  /* 0x0002903c01007387 */ /* 0x0007e80000100a00 */
        /* <DEDUP_REMOVED lines=9> */
[----:B------:R-:W-:Y:S04]  /*98a90*/  STL [R1+0x2e0], R80 ;  /* 0x0002e05001007387 */ /* 0x000fe80000100800 */
[----:B------:R-:W-:Y:S04]  /*98aa0*/  STL [R1+0x2ec], R83 ;  /* 0x0002ec5301007387 */ /* 0x000fe80000100800 */
[----:B------:R-:W-:Y:S04]  /*98ab0*/  STL.64 [R1+0x2f0], R84 ;  /* 0x0002f05401007387 */ /* 0x000fe80000100a00 */
[----:B------:R0:W-:Y:S04]  /*98ac0*/  STL.64 [R1+0x2f8], R86 ;  /* 0x0002f85601007387 */ /* 0x0001e80000100a00 */
[----:B--2---:R-:W2:Y:S04]  /*98ad0*/  LDL.LU R58, [R1+0x2e0] ;  /* 0x0002e000013a7983 */ /* 0x004ea80000300800 */
[----:B---3--:R-:W3:Y:S04]  /*98ae0*/  LDL.LU R61, [R1+0x2dc] ;  /* 0x0002dc00013d7983 */ /* 0x008ee80000300800 */
        /* <DEDUP_REMOVED lines=10> */
[----:B----4-:R-:W4:Y:S04]  /*98b90*/  LDL.LU R77, [R1+0x2b0] ;  /* 0x0002b000014d7983 */ /* 0x010f280000300800 */
        /* <DEDUP_REMOVED lines=23> */
[----:B-----5:R-:W3:Y:S04]  /*98d10*/  LDL.LU R0, [R1+0x228] ;  /* 0x0002280001007983 */ /* 0x020ee80000300800 */
[----:B------:R-:W3:Y:S04]  /*98d20*/  LDL.LU R93, [R1+0x218] ;  /* 0x00021800015d7983 */ /* 0x000ee80000300800 */
[----:B------:R-:W3:Y:S04]  /*98d30*/  LDL.LU R91, [R1+0x210] ;  /* 0x00021000015b7983 */ /* 0x000ee80000300800 */
[----:B------:R-:W3:Y:S04]  /*98d40*/  LDL.LU R89, [R1+0x20c] ;  /* 0x00020c0001597983 */ /* 0x000ee80000300800 */
[----:B0-----:R-:W3:Y:S04]  /*98d50*/  LDL.LU R87, [R1+0x208] ;  /* 0x0002080001577983 */ /* 0x001ee80000300800 */
[----:B------:R-:W3:Y:S04]  /*98d60*/  LDL.LU R86, [R1+0x204] ;  /* 0x0002040001567983 */ /* 0x000ee80000300800 */
[----:B----4-:R-:W-:Y:S04]  /*98d70*/  STL [R1+0x4644], R77 ;  /* 0x0046444d01007387 */ /* 0x010fe80000100800 */
        /* <DEDUP_REMOVED lines=37> */
[----:B------:R-:W-:Y:S01]  /*98fd0*/  STL [R1+0x44fc], R93 ;  /* 0x0044fc5d01007387 */ /* 0x000fe20000100800 */
[----:B0-----:R-:W0:Y:S03]  /*98fe0*/  LDTM.x64 R4, tmem[UR4+0x40] ;  /* 0x00004004000479ee */ /* 0x001e260008340000 */
[----:B------:R-:W-:Y:S04]  /*98ff0*/  STL [R1+0x44ec], R91 ;  /* 0x0044ec5b01007387 */ /* 0x000fe80000100800 */
[----:B------:R-:W-:Y:S04]  /*99000*/  STL [R1+0x44e4], R89 ;  /* 0x0044e45901007387 */ /* 0x000fe80000100800 */
[----:B------:R-:W-:Y:S04]  /*99010*/  STL [R1+0x44dc], R87 ;  /* 0x0044dc5701007387 */ /* 0x000fe80000100800 */
[----:B------:R-:W-:Y:S04]  /*99020*/  STL [R1+0x44d4], R86 ;  /* 0x0044d45601007387 */ /* 0x000fe80000100800 */
[----:B0-----:R-:W-:Y:S01]  /*99030*/  STL [R1+0x14c], R23 ;  /* 0x00014c1701007387 */ /* 0x001fe20000100800 */
[----:B------:R-:W-:-:S02]  /*99040*/  IMAD.MOV.U32 R88, RZ, RZ, R20 ;  /* 0x000000ffff587224 */ /* 0x000fc400078e0014 */
[----:B------:R-:W-:Y:S01]  /*99050*/  IMAD.MOV.U32 R83, RZ, RZ, R17 ;  /* 0x000000ffff537224 */ /* 0x000fe200078e0011 */
[----:B------:R-:W-:Y:S01]  /*99060*/  STL [R1+0x154], R25 ;  /* 0x0001541901007387 */ /* 0x000fe20000100800 */
[----:B------:R-:W-:Y:S02]  /*99070*/  IMAD.MOV.U32 R80, RZ, RZ, R14 ;  /* 0x000000ffff507224 */ /* 0x000fe400078e000e */
[----:B------:R-:W-:Y:S01]  /*99080*/  IMAD.MOV.U32 R75, RZ, RZ, R11 ;  /* 0x000000ffff4b7224 */ /* 0x000fe200078e000b */
[----:B------:R-:W-:Y:S01]  /*99090*/  STL.64 [R1+0x158], R26 ;  /* 0x0001581a01007387 */ /* 0x000fe20000100a00 */
[----:B------:R-:W-:Y:S02]  /*990a0*/  IMAD.MOV.U32 R72, RZ, RZ, R8 ;  /* 0x000000ffff487224 */ /* 0x000fe400078e0008 */
[----:B------:R-:W-:Y:S01]  /*990b0*/  IMAD.MOV.U32 R69, RZ, RZ, R5 ;  /* 0x000000ffff457224 */ /* 0x000fe200078e0005 */
[----:B------:R-:W-:Y:S01]  /*990c0*/  STL.64 [R1+0x160], R28 ;  /* 0x0001601c01007387 */ /* 0x000fe20000100a00 */
        /* <DEDUP_REMOVED lines=34> */
[----:B0-----:R-:W2:Y:S04]  /*992f0*/  LDL.LU R65, [R1+0x4700] ;  /* 0x0047000001417983 */ /* 0x001ea80000300800 */
        /* <DEDUP_REMOVED lines=51> */
[----:B--2---:R-:W-:Y:S04]  /*99630*/  STL [R1+0x46a0], R65 ;  /* 0x0046a04101007387 */ /* 0x004fe80000100800 */
[----:B---3--:R-:W-:Y:S04]  /*99640*/  STL [R1+0x469c], R62 ;  /* 0x00469c3e01007387 */ /* 0x008fe80000100800 */
[----:B----4-:R-:W-:Y:S04]  /*99650*/  STL [R1+0x4698], R61 ;  /* 0x0046983d01007387 */ /* 0x010fe80000100800 */
[----:B------:R-:W-:Y:S04]  /*99660*/  STL [R1+0x4694], R59 ;  /* 0x0046943b01007387 */ /* 0x000fe80000100800 */
[----:B------:R-:W-:Y:S04]  /*99670*/  STL [R1+0x4690], R56 ;  /* 0x0046903801007387 */ /* 0x000fe80000100800 */
        /* <DEDUP_REMOVED lines=21> */
[----:B------:R-:W-:Y:S04]  /*997d0*/  STL [R1+0x4538], R90 ;  /* 0x0045385a01007387 */ /* 0x000fe80000100800 */
[----:B------:R-:W-:Y:S01]  /*997e0*/  STL [R1+0x44a8], R92 ;  /* 0x0044a85c01007387 */ /* 0x000fe20000100800 */
[----:B0-----:R-:W-:-:S03]  /*997f0*/  IMAD.MOV.U32 R19, RZ, RZ, R82 ;  /* 0x000000ffff137224 */ /* 0x001fc600078e0052 */
[----:B------:R-:W-:Y:S01]  /*99800*/  STL [R1+0x4540], R92 ;  /* 0x0045405c01007387 */ /* 0x000fe20000100800 */
[----:B------:R-:W-:-:S03]  /*99810*/  MOV R13, R83 ;  /* 0x00000053000d7202 */ /* 0x000fc60000000f00 */
[----:B------:R-:W-:Y:S04]  /*99820*/  STL [R1+0x44a4], R2 ;  /* 0x0044a40201007387 */ /* 0x000fe80000100800 */
[----:B------:R-:W-:Y:S04]  /*99830*/  STL [R1+0x4544], R2 ;  /* 0x0045440201007387 */ /* 0x000fe80000100800 */
[----:B------:R-:W-:Y:S04]  /*99840*/  STL [R1+0x44a0], R3 ;  /* 0x0044a00301007387 */ /* 0x000fe80000100800 */
[----:B------:R-:W-:Y:S04]  /*99850*/  STL [R1+0x454c], R3 ;  /* 0x00454c0301007387 */ /* 0x000fe80000100800 */
[----:B------:R-:W-:Y:S04]  /*99860*/  STL.64 [R1], R20 ;  /* 0x0000001401007387 */ /* 0x000fe80000100a00 */
        /* <DEDUP_REMOVED lines=10> */
[----:B0-----:R-:W-:-:S03]  /*99910*/  IMAD.MOV.U32 R34, RZ, RZ, R81 ;  /* 0x000000ffff227224 */ /* 0x001fc600078e0051 */
        /* <DEDUP_REMOVED lines=19> */
[----:B------:R3:W-:Y:S04]  /*99a50*/  STL [R1+0xf0], R80 ;  /* 0x0000f05001007387 */ /* 0x0007e80000100800 */
[----:B------:R4:W3:Y:S04]  /*99a60*/  LDL.LU R82, [R1+0x46a8] ;  /* 0x0046a80001527983 */ /* 0x0008e80000300800 */
[----:B0-----:R-:W3:Y:S04]  /*99a70*/  LDL.LU R76, [R1+0x46a4] ;  /* 0x0046a400014c7983 */ /* 0x001ee80000300800 */
[----:B------:R-:W3:Y:S04]  /*99a80*/  LDL.LU R65, [R1+0x46a0] ;  /* 0x0046a00001417983 */ /* 0x000ee80000300800 */
        /* <DEDUP_REMOVED lines=75> */
[----:B---3--:R-:W3:Y:S04]  /*99f40*/  LDL.LU R80, [R1+0x4] ;  /* 0x0000040001507983 */ /* 0x008ee80000300800 */
[----:B------:R0:W2:Y:S04]  /*99f50*/  LDL.LU R67, [R1+0x4638] ;  /* 0x0046380001437983 */ /* 0x0000a80000300800 */
[----:B------:R-:W3:Y:S04]  /*99f60*/  LDL.LU R81, [R1] ;  /* 0x0000000001517983 */ /* 0x000ee80000300800 */
[----:B------:R-:W3:Y:S04]  /*99f70*/  LDL.LU R10, [R1+0x4634] ;  /* 0x00463400010a7983 */ /* 0x000ee80000300800 */
[----:B----4-:R-:W-:Y:S04]  /*99f80*/  STL [R1+0x457c], R73 ;  /* 0x00457c4901007387 */ /* 0x010fe80000100800 */
[----:B------:R-:W-:Y:S04]  /*99f90*/  STL [R1+0x4578], R71 ;  /* 0x0045784701007387 */ /* 0x000fe80000100800 */
[----:B------:R-:W-:Y:S04]  /*99fa0*/  STL [R1+0x4570], R84 ;  /* 0x0045705401007387 */ /* 0x000fe80000100800 */
[----:B------:R-:W-:Y:S04]  /*99fb0*/  STL [R1+0x456c], R70 ;  /* 0x00456c4601007387 */ /* 0x000fe80000100800 */
[----:B------:R-:W-:Y:S04]  /*99fc0*/  STL [R1+0x4564], R68 ;  /* 0x0045644401007387 */ /* 0x000fe80000100800 */
[----:B------:R-:W-:Y:S04]  /*99fd0*/  STL [R1+0x4560], R85 ;  /* 0x0045605501007387 */ /* 0x000fe80000100800 */
[----:B------:R-:W-:Y:S04]  /*99fe0*/  STL [R1+0x4558], R90 ;  /* 0x0045585a01007387 */ /* 0x000fe80000100800 */
[----:B------:R-:W-:Y:S01]  /*99ff0*/  STL [R1+0x4550], R2 ;  /* 0x0045500201007387 */ /* 0x000fe20000100800 */
[----:B--2---:R-:W-:-:S03]  /*9a000*/  F2FP.F16.F32.PACK_AB R67, R13, R16 ;  /* 0x000000100d43723e */ /* 0x004fc600000000ff */
[----:B------:R-:W2:Y:S04]  /*9a010*/  LDL.LU R13, [R1+0x4630] ;  /* 0x00463000010d7983 */ /* 0x000ea80000300800 */
[----:B------:R-:W4:Y:S04]  /*9a020*/  LDL.LU R16, [R1+0x462c] ;  /* 0x00462c0001107983 */ /* 0x000f280000300800 */
[----:B------:R0:W-:Y:S04]  /*9a030*/  STL [R1+0x328], R67 ;  /* 0x0003284301007387 */ /* 0x0001e80000100800 */
[----:B0-----:R0:W2:Y:S02]  /*9a040*/  LDL.LU R67, [R1+0x4628] ;  /* 0x0046280001437983 */ /* 0x0010a40000300800 */
[----:B--2---:R-:W-:-:S02]  /*9a050*/  F2FP.F16.F32.PACK_AB R67, R19, R25 ;  /* 0x000000191343723e */ /* 0x004fc400000000ff */
[----:B------:R-:W2:Y:S04]  /*9a060*/  LDL.LU R19, [R1+0x4624] ;  /* 0x0046240001137983 */ /* 0x000ea80000300800 */
[----:B------:R-:W2:Y:S04]  /*9a070*/  LDL.LU R25, [R1+0x4620] ;  /* 0x0046200001197983 */ /* 0x000ea80000300800 */
        /* <DEDUP_REMOVED lines=19> */
[----:B------:R0:W2:Y:S04]  /*9a1b0*/  LDL.LU R22, [R1+0x45f0] ;  /* 0x0045f00001167983 */ /* 0x0000a80000300800 */
[----:B------:R0:W-:Y:S04]  /*9a1c0*/  STL [R1+0x300], R67 ;  /* 0x0003004301007387 */ /* 0x0001e80000100800 */
[----:B0-----:R0:W2:Y:S02]  /*9a1d0*/  LDL.LU R67, [R1+0x45ec] ;  /* 0x0045ec0001437983 */ /* 0x0010a40000300800 */
[----:B--2---:R-:W-:-:S02]  /*9a1e0*/  F2FP.F16.F32.PACK_AB R67, R31, R40 ;  /* 0x000000281f43723e */ /* 0x004fc400000000ff */
[----:B------:R0:W2:Y:S04]  /*9a1f0*/  LDL.LU R31, [R1+0x45e8] ;  /* 0x0045e800011f7983 */ /* 0x0000a80000300800 */
[----:B------:R0:W2:Y:S04]  /*9a200*/  LDL.LU R40, [R1+0x45e4] ;  /* 0x0045e40001287983 */ /* 0x0000a80000300800 */
[----:B------:R0:W-:Y:S04]  /*9a210*/  STL [R1+0x2f8], R67 ;  /* 0x0002f84301007387 */ /* 0x0001e80000100800 */
[----:B0-----:R0:W2:Y:S02]  /*9a220*/  LDL.LU R67, [R1+0x45e0] ;  /* 0x0045e00001437983 */ /* 0x0010a40000300800 */
[----:B--2---:R-:W-:-:S02]  /*9a230*/  F2FP.F16.F32.PACK_AB R67, R49, R58 ;  /* 0x0000003a3143723e */ /* 0x004fc400000000ff */
[----:B------:R0:W2:Y:S04]  /*9a240*/  LDL.LU R49, [R1+0x45dc] ;  /* 0x0045dc0001317983 */ /* 0x0000a80000300800 */
[----:B------:R0:W3:Y:S04]  /*9a250*/  LDL.LU R58, [R1+0x45d8] ;  /* 0x0045d800013a7983 */ /* 0x0000e80000300800 */
[----:B------:R0:W-:Y:S01]  /*9a260*/  STL [R1+0x2f0], R67 ;  /* 0x0002f04301007387 */ /* 0x0001e20000100800 */
[----:B------:R-:W-:-:S03]  /*9a270*/  F2FP.F16.F32.PACK_AB R40, R46, R43 ;  /* 0x0000002b2e28723e */ /* 0x000fc600000000ff */
[----:B0-----:R0:W4:Y:S01]  /*9a280*/  LDL.LU R67, [R1+0x45d4] ;  /* 0x0045d40001437983 */ /* 0x0011220000300800 */
[----:B--2---:R-:W-:Y:S02]  /*9a290*/  F2FP.F16.F32.PACK_AB R49, R55, R52 ;  /* 0x000000343731723e */ /* 0x004fe400000000ff */
[----:B---3--:R-:W-:Y:S02]  /*9a2a0*/  F2FP.F16.F32.PACK_AB R58, R64, R61 ;  /* 0x0000003d403a723e */ /* 0x008fe400000000ff */
[----:B------:R0:W2:Y:S04]  /*9a2b0*/  LDL.LU R64, [R1+0x45d0] ;  /* 0x0045d00001407983 */ /* 0x0000a80000300800 */
[----:B------:R0:W3:Y:S04]  /*9a2c0*/  LDL.LU R61, [R1+0x45cc] ;  /* 0x0045cc00013d7983 */ /* 0x0000e80000300800 */
[----:B------:R0:W-:Y:S04]  /*9a2d0*/  STL [R1+0x2e8], R58 ;  /* 0x0002e83a01007387 */ /* 0x0001e80000100800 */
[----:B0-----:R0:W3:Y:S04]  /*9a2e0*/  LDL.LU R58, [R1+0x45c8] ;  /* 0x0045c800013a7983 */ /* 0x0010e80000300800 */
[----:B------:R0:W3:Y:S04]  /*9a2f0*/  LDL.LU R55, [R1+0x45c4] ;  /* 0x0045c40001377983 */ /* 0x0000e80000300800 */
[----:B------:R0:W3:Y:S04]  /*9a300*/  LDL.LU R52, [R1+0x45c0] ;  /* 0x0045c00001347983 */ /* 0x0000e80000300800 */
[----:B------:R0:W-:Y:S04]  /*9a310*/  STL [R1+0x2e0], R49 ;  /* 0x0002e03101007387 */ /* 0x0001e80000100800 */
[----:B0-----:R0:W3:Y:S04]  /*9a320*/  LDL.LU R49, [R1+0x45bc] ;  /* 0x0045bc0001317983 */ /* 0x0010e80000300800 */
[----:B------:R0:W3:Y:S04]  /*9a330*/  LDL.LU R46, [R1+0x45b8] ;  /* 0x0045b800012e7983 */ /* 0x0000e80000300800 */
[----:B------:R0:W3:Y:S01]  /*9a340*/  LDL.LU R43, [R1+0x45b4] ;  /* 0x0045b400012b7983 */ /* 0x0000e20000300800 */
[----:B------:R-:W-:-:S03]  /*9a350*/  F2FP.F16.F32.PACK_AB R31, R37, R34 ;  /* 0x00000022251f723e */ /* 0x000fc600000000ff */
[----:B------:R0:W-:Y:S01]  /*9a360*/  STL [R1+0x2d8], R40 ;  /* 0x0002d82801007387 */ /* 0x0001e20000100800 */
[----:B------:R-:W-:Y:S02]  /*9a370*/  F2FP.F16.F32.PACK_AB R22, R28, R25 ;  /* 0x000000191c16723e */ /* 0x000fe400000000ff */
[----:B------:R-:W-:Y:S01]  /*9a380*/  F2FP.F16.F32.PACK_AB R90, R92, R19 ;  /* 0x000000135c5a723e */ /* 0x000fe200000000ff */
[----:B0-----:R0:W3:Y:S04]  /*9a390*/  LDL.LU R40, [R1+0x45b0] ;  /* 0x0045b00001287983 */ /* 0x0010e80000300800 */
[----:B------:R0:W3:Y:S04]  /*9a3a0*/  LDL.LU R37, [R1+0x45ac] ;  /* 0x0045ac0001257983 */ /* 0x0000e80000300800 */
[----:B------:R0:W3:Y:S04]  /*9a3b0*/  LDL.LU R34, [R1+0x45a8] ;  /* 0x0045a80001227983 */ /* 0x0000e80000300800 */
[----:B------:R0:W-:Y:S01]  /*9a3c0*/  STL [R1+0x2d0], R31 ;  /* 0x0002d01f01007387 */ /* 0x0001e20000100800 */
[----:B----4-:R-:W-:-:S02]  /*9a3d0*/  F2FP.F16.F32.PACK_AB R85, R91, R16 ;  /* 0x000000105b55723e */ /* 0x010fc400000000ff */
[----:B------:R-:W-:Y:S01]  /*9a3e0*/  F2FP.F16.F32.PACK_AB R84, R88, R13 ;  /* 0x0000000d5854723e */ /* 0x000fe200000000ff */
[----:B0-----:R0:W4:Y:S04]  /*9a3f0*/  LDL.LU R31, [R1+0x45a4] ;  /* 0x0045a400011f7983 */ /* 0x0011280000300800 */
[----:B------:R0:W4:Y:S04]  /*9a400*/  LDL.LU R28, [R1+0x45a0] ;  /* 0x0045a000011c7983 */ /* 0x0001280000300800 */
[----:B------:R0:W4:Y:S04]  /*9a410*/  LDL.LU R25, [R1+0x459c] ;  /* 0x00459c0001197983 */ /* 0x0001280000300800 */
[----:B------:R0:W-:Y:S01]  /*9a420*/  STL [R1+0x2cc], R22 ;  /* 0x0002cc1601007387 */ /* 0x0001e20000100800 */
[----:B------:R-:W-:-:S02]  /*9a430*/  F2FP.F16.F32.PACK_AB R73, R83, R10 ;  /* 0x0000000a5349723e */ /* 0x000fc400000000ff */
[----:B------:R-:W-:Y:S02]  /*9a440*/  F2FP.F16.F32.PACK_AB R71, R75, R7 ;  /* 0x000000074b47723e */ /* 0x000fe400000000ff */
[----:B------:R-:W-:Y:S01]  /*9a450*/  F2FP.F16.F32.PACK_AB R70, R74, R4 ;  /* 0x000000044a46723e */ /* 0x000fe200000000ff */
[----:B0-----:R0:W4:Y:S04]  /*9a460*/  LDL.LU R22, [R1+0x4598] ;  /* 0x0045980001167983 */ /* 0x0011280000300800 */
[----:B------:R0:W4:Y:S04]  /*9a470*/  LDL.LU R19, [R1+0x4594] ;  /* 0x0045940001137983 */ /* 0x0001280000300800 */
[----:B------:R0:W4:Y:S04]  /*9a480*/  LDL.LU R16, [R1+0x4590] ;  /* 0x0045900001107983 */ /* 0x0001280000300800 */
[----:B------:R-:W-:Y:S04]  /*9a490*/  STL [R1+0x2c8], R90 ;  /* 0x0002c85a01007387 */ /* 0x000fe80000100800 */
[----:B------:R0:W4:Y:S01]  /*9a4a0*/  LDL.LU R13, [R1+0x458c] ;  /* 0x00458c00010d7983 */ /* 0x0001220000300800 */
[----:B------:R-:W-:-:S03]  /*9a4b0*/  F2FP.F16.F32.PACK_AB R68, R72, R77 ;  /* 0x0000004d4844723e */ /* 0x000fc600000000ff */
[----:B------:R-:W-:Y:S01]  /*9a4c0*/  STL [R1+0x2c4], R85 ;  /* 0x0002c45501007387 */ /* 0x000fe20000100800 */
[----:B------:R-:W-:Y:S02]  /*9a4d0*/  F2FP.F16.F32.PACK_AB R67, R69, R76 ;  /* 0x0000004c4543723e */ /* 0x000fe400000000ff */
[----:B------:R-:W-:Y:S01]  /*9a4e0*/  F2FP.F16.F32.PACK_AB R2, R3, R42 ;  /* 0x0000002a0302723e */ /* 0x000fe200000000ff */
[----:B------:R0:W4:Y:S01]  /*9a4f0*/  LDL.LU R10, [R1+0x4588] ;  /* 0x00458800010a7983 */ /* 0x0001220000300800 */
[----:B------:R-:W0:Y:S03]  /*9a500*/  LDC.64 R76, c[0x0][0x398] ;  /* 0x0000e600ff4c7b82 */ /* 0x000e260000000a00 */
[----:B------:R-:W-:Y:S04]  /*9a510*/  STL [R1+0x2c0], R84 ;  /* 0x0002c05401007387 */ /* 0x000fe80000100800 */
[----:B------:R0:W4:Y:S04]  /*9a520*/  LDL.LU R7, [R1+0x4584] ;  /* 0x0045840001077983 */ /* 0x0001280000300800 */
[----:B------:R0:W-:Y:S04]  /*9a530*/  STL [R1+0x2bc], R73 ;  /* 0x0002bc4901007387 */ /* 0x0001e80000100800 */
[----:B------:R0:W4:Y:S04]  /*9a540*/  LDL.LU R4, [R1+0x4580] ;  /* 0x0045800001047983 */ /* 0x0001280000300800 */
[----:B------:R0:W-:Y:S04]  /*9a550*/  STL [R1+0x2b8], R71 ;  /* 0x0002b84701007387 */ /* 0x0001e80000100800 */
[----:B------:R0:W-:Y:S04]  /*9a560*/  STL [R1+0x2b4], R70 ;  /* 0x0002b44601007387 */ /* 0x0001e80000100800 */
[----:B------:R0:W-:Y:S04]  /*9a570*/  STL [R1+0x2b0], R68 ;  /* 0x0002b04401007387 */ /* 0x0001e80000100800 */
[----:B------:R-:W-:Y:S01]  /*9a580*/  STL [R1+0x2ac], R67 ;  /* 0x0002ac4301007387 */ /* 0x000fe20000100800 */
[----:B--2---:R-:W-:-:S02]  /*9a590*/  F2FP.F16.F32.PACK_AB R64, R66, R65 ;  /* 0x000000414240723e */ /* 0x004fc400000000ff */
[----:B---3--:R-:W-:-:S03]  /*9a5a0*/  F2FP.F16.F32.PACK_AB R61, R63, R62 ;  /* 0x0000003e3f3d723e */ /* 0x008fc600000000ff */
[----:B------:R-:W-:Y:S04]  /*9a5b0*/  STL [R1+0x2a8], R64 ;  /* 0x0002a84001007387 */ /* 0x000fe80000100800 */
[----:B------:R-:W-:Y:S01]  /*9a5c0*/  STL [R1+0x2a4], R61 ;  /* 0x0002a43d01007387 */ /* 0x000fe20000100800 */
[----:B------:R-:W-:Y:S02]  /*9a5d0*/  F2FP.F16.F32.PACK_AB R58, R60, R59 ;  /* 0x0000003b3c3a723e */ /* 0x000fe400000000ff */
[----:B------:R-:W-:-:S03]  /*9a5e0*/  F2FP.F16.F32.PACK_AB R55, R57, R56 ;  /* 0x000000383937723e */ /* 0x000fc600000000ff */
[----:B------:R-:W-:Y:S01]  /*9a5f0*/  STL [R1+0x2a0], R58 ;  /* 0x0002a03a01007387 */ /* 0x000fe20000100800 */
[----:B------:R-:W-:-:S03]  /*9a600*/  F2FP.F16.F32.PACK_AB R52, R54, R53 ;  /* 0x000000353634723e */ /* 0x000fc600000000ff */
[----:B------:R-:W-:Y:S04]  /*9a610*/  STL [R1+0x29c], R55 ;  /* 0x00029c3701007387 */ /* 0x000fe80000100800 */
[----:B------:R-:W-:Y:S01]  /*9a620*/  STL [R1+0x298], R52 ;  /* 0x0002983401007387 */ /* 0x000fe20000100800 */
[----:B------:R-:W-:Y:S02]  /*9a630*/  F2FP.F16.F32.PACK_AB R49, R51, R50 ;  /* 0x000000323331723e */ /* 0x000fe400000000ff */
[----:B------:R-:W-:-:S03]  /*9a640*/  F2FP.F16.F32.PACK_AB R46, R48, R47 ;  /* 0x0000002f302e723e */ /* 0x000fc600000000ff */
[----:B------:R-:W-:Y:S01]  /*9a650*/  STL [R1+0x294], R49 ;  /* 0x0002943101007387 */ /* 0x000fe20000100800 */
[----:B------:R-:W-:-:S03]  /*9a660*/  F2FP.F16.F32.PACK_AB R43, R45, R44 ;  /* 0x0000002c2d2b723e */ /* 0x000fc600000000ff */
[----:B------:R-:W-:Y:S04]  /*9a670*/  STL [R1+0x290], R46 ;  /* 0x0002902e01007387 */ /* 0x000fe80000100800 */
[----:B0-----:R-:W2:Y:S04]  /*9a680*/  LDL.LU R73, [R1+0x50] ;  /* 0x0000500001497983 */ /* 0x001ea80000300800 */
[----:B------:R-:W-:Y:S04]  /*9a690*/  STL [R1+0x28c], R43 ;  /* 0x00028c2b01007387 */ /* 0x000fe80000100800 */
[----:B------:R-:W2:Y:S04]  /*9a6a0*/  LDL.LU R71, [R1+0x250] ;  /* 0x0002500001477983 */ /* 0x000ea80000300800 */
[----:B------:R0:W-:Y:S04]  /*9a6b0*/  STL [R1+0x288], R2 ;  /* 0x0002880201007387 */ /* 0x0001e80000100800 */
[----:B------:R-:W3:Y:S04]  /*9a6c0*/  LDL.LU R84, [R1+0x4c] ;  /* 0x00004c0001547983 */ /* 0x000ee80000300800 */
[----:B------:R-:W3:Y:S04]  /*9a6d0*/  LDL.LU R70, [R1+0x24c] ;  /* 0x00024c0001467983 */ /* 0x000ee80000300800 */
[----:B------:R-:W3:Y:S04]  /*9a6e0*/  LDL.LU R68, [R1+0x48] ;  /* 0x0000480001447983 */ /* 0x000ee80000300800 */
[----:B------:R-:W3:Y:S04]  /*9a6f0*/  LDL.LU R85, [R1+0x248] ;  /* 0x0002480001557983 */ /* 0x000ee80000300800 */
[----:B------:R-:W3:Y:S01]  /*9a700*/  LDL.LU R90, [R1+0x44] ;  /* 0x00004400015a7983 */ /* 0x000ee20000300800 */
[----:B------:R-:W-:-:S03]  /*9a710*/  F2FP.F16.F32.PACK_AB R40, R0, R41 ;  /* 0x000000290028723e */ /* 0x000fc600000000ff */
[----:B------:R-:W3:Y:S01]  /*9a720*/  LDL.LU R75, [R1+0x244] ;  /* 0x00024400014b7983 */ /* 0x000ee20000300800 */
[----:B------:R-:W-:-:S03]  /*9a730*/  F2FP.F16.F32.PACK_AB R37, R39, R38 ;  /* 0x000000262725723e */ /* 0x000fc600000000ff */
[----:B0-----:R-:W3:Y:S01]  /*9a740*/  LDL.LU R2, [R1+0x40] ;  /* 0x0000400001027983 */ /* 0x001ee20000300800 */
[----:B------:R-:W-:-:S03]  /*9a750*/  F2FP.F16.F32.PACK_AB R34, R36, R35 ;  /* 0x000000232422723e */ /* 0x000fc600000000ff */
[----:B------:R-:W3:Y:S01]  /*9a760*/  LDL.LU R3, [R1+0x240] ;  /* 0x0002400001037983 */ /* 0x000ee20000300800 */
[----:B----4-:R-:W-:-:S03]  /*9a770*/  F2FP.F16.F32.PACK_AB R31, R33, R32 ;  /* 0x00000020211f723e */ /* 0x010fc600000000ff */
[----:B------:R-:W4:Y:S04]  /*9a780*/  LDL.LU R92, [R1+0x23c] ;  /* 0x00023c00015c7983 */ /* 0x000f280000300800 */
[----:B------:R-:W3:Y:S01]  /*9a790*/  LDL.LU R88, [R1+0x238] ;  /* 0x0002380001587983 */ /* 0x000ee20000300800 */
[----:B------:R-:W-:-:S03]  /*9a7a0*/  F2FP.F16.F32.PACK_AB R28, R30, R29 ;  /* 0x0000001d1e1c723e */ /* 0x000fc600000000ff */
[----:B------:R-:W3:Y:S01]  /*9a7b0*/  LDL.LU R83, [R1+0x234] ;  /* 0x0002340001537983 */ /* 0x000ee20000300800 */
[----:B------:R-:W-:-:S03]  /*9a7c0*/  F2FP.F16.F32.PACK_AB R25, R27, R26 ;  /* 0x0000001a1b19723e */ /* 0x000fc600000000ff */
[----:B------:R-:W3:Y:S04]  /*9a7d0*/  LDL.LU R69, [R1+0x230] ;  /* 0x0002300001457983 */ /* 0x000ee80000300800 */
[----:B------:R-:W3:Y:S01]  /*9a7e0*/  LDL.LU R0, [R1+0x22c] ;  /* 0x00022c0001007983 */ /* 0x000ee20000300800 */
[----:B------:R-:W-:-:S03]  /*9a7f0*/  F2FP.F16.F32.PACK_AB R22, R24, R23 ;  /* 0x000000171816723e */ /* 0x000fc600000000ff */
[----:B------:R-:W-:Y:S01]  /*9a800*/  STL [R1+0x284], R40 ;  /* 0x0002842801007387 */ /* 0x000fe20000100800 */
[----:B------:R-:W-:-:S03]  /*9a810*/  F2FP.F16.F32.PACK_AB R19, R21, R20 ;  /* 0x000000141513723e */ /* 0x000fc600000000ff */
[----:B------:R-:W-:Y:S01]  /*9a820*/  STL [R1+0x280], R37 ;  /* 0x0002802501007387 */ /* 0x000fe20000100800 */
[----:B------:R-:W-:-:S03]  /*9a830*/  F2FP.F16.F32.PACK_AB R16, R18, R17 ;  /* 0x000000111210723e */ /* 0x000fc600000000ff */
[----:B------:R-:W-:Y:S04]  /*9a840*/  STL [R1+0x27c], R34 ;  /* 0x00027c2201007387 */ /* 0x000fe80000100800 */
[----:B------:R-:W-:Y:S01]  /*9a850*/  STL [R1+0x278], R31 ;  /* 0x0002781f01007387 */ /* 0x000fe20000100800 */
[----:B------:R-:W-:-:S03]  /*9a860*/  F2FP.F16.F32.PACK_AB R13, R15, R14 ;  /* 0x0000000e0f0d723e */ /* 0x000fc600000000ff */
[----:B------:R-:W3:Y:S01]  /*9a870*/  LDL.LU R72, [R1+0x224] ;  /* 0x0002240001487983 */ /* 0x000ee20000300800 */
[----:B------:R-:W-:-:S03]  /*9a880*/  F2FP.F16.F32.PACK_AB R10, R12, R11 ;  /* 0x0000000b0c0a723e */ /* 0x000fc600000000ff */
[----:B------:R-:W-:Y:S04]  /*9a890*/  STL [R1+0x274], R28 ;  /* 0x0002741c01007387 */ /* 0x000fe80000100800 */
[----:B------:R-:W-:Y:S01]  /*9a8a0*/  STL [R1+0x270], R25 ;  /* 0x0002701901007387 */ /* 0x000fe20000100800 */
[----:B------:R-:W-:-:S03]  /*9a8b0*/  F2FP.F16.F32.PACK_AB R7, R9, R8 ;  /* 0x000000080907723e */ /* 0x000fc600000000ff */
[----:B------:R-:W3:Y:S04]  /*9a8c0*/  LDL.LU R74, [R1+0x220] ;  /* 0x00022000014a7983 */ /* 0x000ee80000300800 */
[----:B------:R-:W-:Y:S01]  /*9a8d0*/  STL [R1+0x26c], R22 ;  /* 0x00026c1601007387 */ /* 0x000fe20000100800 */
[----:B------:R-:W-:-:S03]  /*9a8e0*/  F2FP.F16.F32.PACK_AB R4, R6, R5 ;  /* 0x000000050604723e */ /* 0x000fc600000000ff */
[----:B------:R-:W-:Y:S04]  /*9a8f0*/  STL [R1+0x268], R19 ;  /* 0x0002681301007387 */ /* 0x000fe80000100800 */
[----:B------:R-:W-:Y:S04]  /*9a900*/  STL [R1+0x264], R16 ;  /* 0x0002641001007387 */ /* 0x000fe80000100800 */
[----:B------:R-:W3:Y:S04]  /*9a910*/  LDL.LU R91, [R1+0x214] ;  /* 0x00021400015b7983 */ /* 0x000ee80000300800 */
[----:B------:R-:W-:Y:S04]  /*9a920*/  STL [R1+0x260], R13 ;  /* 0x0002600d01007387 */ /* 0x000fe80000100800 */
[----:B------:R-:W-:Y:S04]  /*9a930*/  STL [R1+0x25c], R10 ;  /* 0x00025c0a01007387 */ /* 0x000fe80000100800 */
[----:B------:R-:W-:Y:S04]  /*9a940*/  STL [R1+0x258], R7 ;  /* 0x0002580701007387 */ /* 0x000fe80000100800 */
[----:B------:R0:W-:Y:S04]  /*9a950*/  STL [R1+0x43e8], R76 ;  /* 0x0043e84c01007387 */ /* 0x0001e80000100800 */
[----:B------:R1:W-:Y:S04]  /*9a960*/  STL [R1+0x254], R4 ;  /* 0x0002540401007387 */ /* 0x0003e80000100800 */
[----:B0-----:R-:W3:Y:S01]  /*9a970*/  LDL.LU R76, [R1+0x21c] ;  /* 0x00021c00014c7983 */ /* 0x001ee20000300800 */
[----:B-1----:R-:W0:Y:S01]  /*9a980*/  LDTM.x64 R4, tmem[UR4+0xc0] ;  /* 0x0000c004000479ee */ /* 0x002e220008340000 */
[----:B--2---:R-:W-:-:S02]  /*9a990*/  F2FP.F16.F32.PACK_AB R82, R73, R71 ;  /* 0x000000474952723e */ /* 0x004fc400000000ff */
[----:B------:R-:W2:Y:S04]  /*9a9a0*/  LDL.LU R73, [R1+0x457c] ;  /* 0x00457c0001497983 */ /* 0x000ea80000300800 */
[----:B------:R-:W2:Y:S04]  /*9a9b0*/  LDL.LU R71, [R1+0x4578] ;  /* 0x0045780001477983 */ /* 0x000ea80000300800 */
[----:B------:R1:W-:Y:S04]  /*9a9c0*/  STL [R1+0x250], R82 ;  /* 0x0002505201007387 */ /* 0x0003e80000100800 */
[----:B-1----:R1:W3:Y:S02]  /*9a9d0*/  LDL.LU R82, [R1+0x4574] ;  /* 0x0045740001527983 */ /* 0x0022e40000300800 */
[----:B---3--:R-:W-:-:S02]  /*9a9e0*/  F2FP.F16.F32.PACK_AB R82, R84, R70 ;  /* 0x000000465452723e */ /* 0x008fc400000000ff */
[----:B------:R-:W3:Y:S04]  /*9a9f0*/  LDL.LU R84, [R1+0x4570] ;  /* 0x0045700001547983 */ /* 0x000ee80000300800 */
        /* <DEDUP_REMOVED lines=12> */
[----:B0-----:R-:W3:Y:S01]  /*9aac0*/  LDL.LU R82, [R1+0x200] ;  /* 0x0002000001527983 */ /* 0x001ee20000300800 */
[----:B--2---:R-:W-:-:S03]  /*9aad0*/  F2FP.F16.F32.PACK_AB R75, R2, R3 ;  /* 0x00000003024b723e */ /* 0x004fc600000000ff */
[----:B------:R-:W4:Y:S04]  /*9aae0*/  LDL.LU R2, [R1+0x4550] ;  /* 0x0045500001027983 */ /* 0x000f280000300800 */
[----:B------:R1:W2:Y:S04]  /*9aaf0*/  LDL.LU R3, [R1+0x454c] ;  /* 0x00454c0001037983 */ /* 0x0002a80000300800 */
[----:B------:R0:W-:Y:S04]  /*9ab00*/  STL [R1+0x240], R75 ;  /* 0x0002404b01007387 */ /* 0x0001e80000100800 */
[----:B0-----:R1:W4:Y:S02]  /*9ab10*/  LDL.LU R75, [R1+0x4548] ;  /* 0x00454800014b7983 */ /* 0x0013240000300800 */
[----:B----4-:R-:W-:-:S02]  /*9ab20*/  F2FP.F16.F32.PACK_AB R75, R2, R92 ;  /* 0x0000005c024b723e */ /* 0x010fc400000000ff */
[----:B------:R1:W4:Y:S04]  /*9ab30*/  LDL.LU R2, [R1+0x4544] ;  /* 0x0045440001027983 */ /* 0x0003280000300800 */
[----:B------:R1:W2:Y:S04]  /*9ab40*/  LDL.LU R92, [R1+0x4540] ;  /* 0x00454000015c7983 */ /* 0x0002a80000300800 */
[----:B------:R0:W-:Y:S04]  /*9ab50*/  STL [R1+0x23c], R75 ;  /* 0x00023c4b01007387 */ /* 0x0001e80000100800 */
[----:B0-----:R1:W2:Y:S02]  /*9ab60*/  LDL.LU R75, [R1+0x453c] ;  /* 0x00453c00014b7983 */ /* 0x0012a40000300800 */
[----:B--2---:R-:W-:-:S02]  /*9ab70*/  F2FP.F16.F32.PACK_AB R75, R90, R88 ;  /* 0x000000585a4b723e */ /* 0x004fc400000000ff */
[----:B------:R1:W2:Y:S04]  /*9ab80*/  LDL.LU R90, [R1+0x4538] ;  /* 0x00453800015a7983 */ /* 0x0002a80000300800 */
[----:B------:R1:W3:Y:S04]  /*9ab90*/  LDL.LU R88, [R1+0x4534] ;  /* 0x0045340001587983 */ /* 0x0002e80000300800 */
[----:B------:R0:W-:Y:S04]  /*9aba0*/  STL [R1+0x238], R75 ;  /* 0x0002384b01007387 */ /* 0x0001e80000100800 */
[----:B0-----:R1:W2:Y:S02]  /*9abb0*/  LDL.LU R75, [R1+0x4530] ;  /* 0x00453000014b7983 */ /* 0x0012a40000300800 */
[----:B--2---:R-:W-:-:S02]  /*9abc0*/  F2FP.F16.F32.PACK_AB R75, R85, R83 ;  /* 0x00000053554b723e */ /* 0x004fc400000000ff */
[----:B------:R1:W2:Y:S04]  /*9abd0*/  LDL.LU R85, [R1+0x452c] ;  /* 0x00452c0001557983 */ /* 0x0002a80000300800 */
[----:B------:R1:W2:Y:S04]  /*9abe0*/  LDL.LU R83, [R1+0x4528] ;  /* 0x0045280001537983 */ /* 0x0002a80000300800 */
[----:B------:R0:W-:Y:S01]  /*9abf0*/  STL [R1+0x234], R75 ;  /* 0x0002344b01007387 */ /* 0x0001e20000100800 */
[----:B------:R-:W-:-:S03]  /*9ac00*/  F2FP.F16.F32.PACK_AB R90, R70, R0 ;  /* 0x00000000465a723e */ /* 0x000fc600000000ff */
[----:B0-----:R1:W3:Y:S01]  /*9ac10*/  LDL.LU R75, [R1+0x4524] ;  /* 0x00452400014b7983 */ /* 0x0012e20000300800 */
[----:B--2---:R-:W-:-:S03]  /*9ac20*/  F2FP.F16.F32.PACK_AB R83, R68, R69 ;  /* 0x000000454453723e */ /* 0x004fc600000000ff */
[----:B------:R-:W2:Y:S04]  /*9ac30*/  LDL.LU R68, [R1+0x4520] ;  /* 0x0045200001447983 */ /* 0x000ea80000300800 */
[----:B------:R-:W2:Y:S04]  /*9ac40*/  LDL.LU R69, [R1+0x451c] ;  /* 0x00451c0001457983 */ /* 0x000ea80000300800 */
[----:B------:R0:W-:Y:S04]  /*9ac50*/  STL [R1+0x230], R83 ;  /* 0x0002305301007387 */ /* 0x0001e80000100800 */
[----:B0-----:R-:W2:Y:S04]  /*9ac60*/  LDL.LU R83, [R1+0x1fc] ;  /* 0x0001fc0001537983 */ /* 0x001ea80000300800 */
[----:B------:R-:W2:Y:S04]  /*9ac70*/  LDL.LU R70, [R1+0x4518] ;  /* 0x0045180001467983 */ /* 0x000ea80000300800 */
[----:B------:R-:W2:Y:S01]  /*9ac80*/  LDL.LU R0, [R1+0x4514] ;  /* 0x0045140001007983 */ /* 0x000ea20000300800 */
[----:B------:R-:W-:-:S02]  /*9ac90*/  F2FP.F16.F32.PACK_AB R92, R71, R72 ;  /* 0x00000048475c723e */ /* 0x000fc400000000ff */
[----:B---3--:R-:W-:Y:S02]  /*9aca0*/  F2FP.F16.F32.PACK_AB R75, R73, R74 ;  /* 0x0000004a494b723e */ /* 0x008fe400000000ff */
[----:B----4-:R-:W-:Y:S02]  /*9acb0*/  F2FP.F16.F32.PACK_AB R2, R93, R76 ;  /* 0x0000004c5d02723e */ /* 0x010fe400000000ff */
[----:B--2---:R-:W-:Y:S02]  /*9acc0*/  F2FP.F16.F32.PACK_AB R88, R84, R0 ;  /* 0x000000005458723e */ /* 0x004fe400000000ff */
[----:B------:R-:W2:Y:S04]  /*9acd0*/  LDL R0, [R1+0x538] ;  /* 0x0005380001007983 */ /* 0x000ea80000100800 */
[----:B------:R-:W-:Y:S04]  /*9ace0*/  STL [R1+0x22c], R90 ;  /* 0x00022c5a01007387 */ /* 0x000fe80000100800 */
[----:B------:R-:W3:Y:S04]  /*9acf0*/  LDL.LU R84, [R1+0x1f8] ;  /* 0x0001f80001547983 */ /* 0x000ee80000300800 */
[----:B------:R0:W-:Y:S04]  /*9ad00*/  STL [R1+0x228], R88 ;  /* 0x0002285801007387 */ /* 0x0001e80000100800 */
[----:B0-----:R-:W4:Y:S04]  /*9ad10*/  LDL.LU R88, [R1+0x1f4] ;  /* 0x0001f40001587983 */ /* 0x001f280000300800 */
[----:B------:R-:W2:Y:S04]  /*9ad20*/  LDL.LU R90, [R1+0x1ec] ;  /* 0x0001ec00015a7983 */ /* 0x000ea80000300800 */
[----:B------:R-:W2:Y:S04]  /*9ad30*/  LDL.LU R71, [R1+0x4510] ;  /* 0x0045100001477983 */ /* 0x000ea80000300800 */
[----:B------:R-:W2:Y:S04]  /*9ad40*/  LDL.LU R72, [R1+0x450c] ;  /* 0x00450c0001487983 */ /* 0x000ea80000300800 */
[----:B------:R0:W-:Y:S04]  /*9ad50*/  STL [R1+0x224], R92 ;  /* 0x0002245c01007387 */ /* 0x0001e80000100800 */
[----:B0-----:R-:W2:Y:S04]  /*9ad60*/  LDL.LU R92, [R1+0x1e8] ;  /* 0x0001e800015c7983 */ /* 0x001ea80000300800 */
[----:B------:R-:W2:Y:S04]  /*9ad70*/  LDL.LU R73, [R1+0x4508] ;  /* 0x0045080001497983 */ /* 0x000ea80000300800 */
[----:B------:R-:W2:Y:S04]  /*9ad80*/  LDL.LU R74, [R1+0x4504] ;  /* 0x00450400014a7983 */ /* 0x000ea80000300800 */
[----:B------:R0:W-:Y:S04]  /*9ad90*/  STL [R1+0x220], R75 ;  /* 0x0002204b01007387 */ /* 0x0001e80000100800 */
[----:B0-----:R-:W2:Y:S04]  /*9ada0*/  LDL.LU R75, [R1+0x4500] ;  /* 0x00450000014b7983 */ /* 0x001ea80000300800 */
[----:B------:R-:W2:Y:S04]  /*9adb0*/  LDL.LU R93, [R1+0x44fc] ;  /* 0x0044fc00015d7983 */ /* 0x000ea80000300800 */
[----:B------:R-:W3:Y:S04]  /*9adc0*/  LDL.LU R76, [R1+0x1dc] ;  /* 0x0001dc00014c7983 */ /* 0x000ee80000300800 */
[----:B------:R0:W-:Y:S04]  /*9add0*/  STL [R1+0x21c], R2 ;  /* 0x00021c0201007387 */ /* 0x0001e80000100800 */
[----:B0-----:R-:W3:Y:S01]  /*9ade0*/  LDL.LU R2, [R1+0x1d8] ;  /* 0x0001d80001027983 */ /* 0x001ee20000300800 */
[----:B--2---:R-:W-:-:S03]  /*9adf0*/  F2FP.F16.F32.PACK_AB R3, R78, R93 ;  /* 0x0000005d4e03723e */ /* 0x004fc600000000ff */
[----:B------:R-:W2:Y:S04]  /*9ae00*/  LDL.LU R78, [R1+0x44f8] ;  /* 0x0044f800014e7983 */ /* 0x000ea80000300800 */
[----:B------:R1:W2:Y:S04]  /*9ae10*/  LDL.LU R93, [R1+0x44f4] ;  /* 0x0044f400015d7983 */ /* 0x0002a80000300800 */
[----:B------:R0:W-:Y:S04]  /*9ae20*/  STL [R1+0x218], R3 ;  /* 0x0002180301007387 */ /* 0x0001e80000100800 */
[----:B0-----:R-:W3:Y:S01]  /*9ae30*/  LDL.LU R3, [R1+0x1d4] ;  /* 0x0001d40001037983 */ /* 0x001ee20000300800 */
[----:B--2---:R-:W-:-:S03]  /*9ae40*/  F2FP.F16.F32.PACK_AB R93, R79, R91 ;  /* 0x0000005b4f5d723e */ /* 0x004fc600000000ff */
[----:B------:R-:W2:Y:S04]  /*9ae50*/  LDL.LU R79, [R1+0x44f0] ;  /* 0x0044f000014f7983 */ /* 0x000ea80000300800 */
[----:B------:R-:W2:Y:S04]  /*9ae60*/  LDL.LU R91, [R1+0x44ec] ;  /* 0x0044ec00015b7983 */ /* 0x000ea80000300800 */
[----:B------:R0:W-:Y:S04]  /*9ae70*/  STL [R1+0x214], R93 ;  /* 0x0002145d01007387 */ /* 0x0001e80000100800 */
[----:B0-----:R1:W2:Y:S02]  /*9ae80*/  LDL.LU R93, [R1+0x44e8] ;  /* 0x0044e800015d7983 */ /* 0x0012a40000300800 */
[----:B--2---:R-:W-:-:S02]  /*9ae90*/  F2FP.F16.F32.PACK_AB R93, R89, R91 ;  /* 0x0000005b595d723e */ /* 0x004fc400000000ff */
[----:B------:R-:W2:Y:S04]  /*9aea0*/  LDL.LU R89, [R1+0x44e4] ;  /* 0x0044e40001597983 */ /* 0x000ea80000300800 */
[----:B------:R1:W2:Y:S04]  /*9aeb0*/  LDL.LU R91, [R1+0x44e0] ;  /* 0x0044e000015b7983 */ /* 0x0002a80000300800 */
[----:B------:R-:W-:Y:S01]  /*9aec0*/  STL [R1+0x43e4], R93 ;  /* 0x0043e45d01007387 */ /* 0x000fe20000100800 */
[----:B--2---:R-:W-:-:S03]  /*9aed0*/  F2FP.F16.F32.PACK_AB R91, R87, R89 ;  /* 0x00000059575b723e */ /* 0x004fc600000000ff */
[----:B------:R-:W2:Y:S04]  /*9aee0*/  LDL.LU R87, [R1+0x44dc] ;  /* 0x0044dc0001577983 */ /* 0x000ea80000300800 */
[----:B------:R1:W2:Y:S04]  /*9aef0*/  LDL.LU R89, [R1+0x44d8] ;  /* 0x0044d80001597983 */ /* 0x0002a80000300800 */
[----:B------:R0:W-:Y:S04]  /*9af00*/  STL [R1+0x43ec], R91 ;  /* 0x0043ec5b01007387 */ /* 0x0001e80000100800 */
[----:B0-----:R-:W3:Y:S01]  /*9af10*/  LDL.LU R91, [R1+0x1e4] ;  /* 0x0001e400015b7983 */ /* 0x001ee20000300800 */
[----:B------:R-:W-:Y:S01]  /*9af20*/  VIADD R0, R0, 0x7f ;  /* 0x0000007f00007836 */ /* 0x000fe20000000000 */
[----:B--2---:R-:W-:-:S02]  /*9af30*/  F2FP.F16.F32.PACK_AB R89, R86, R87 ;  /* 0x000000575659723e */ /* 0x004fc400000000ff */
[----:B------:R-:W2:Y:S04]  /*9af40*/  LDL.LU R86, [R1+0x44d4] ;  /* 0x0044d40001567983 */ /* 0x000ea80000300800 */
[----:B------:R1:W2:Y:S04]  /*9af50*/  LDL.LU R87, [R1+0x44d0] ;  /* 0x0044d00001577983 */ /* 0x0002a80000300800 */
[----:B------:R0:W-:Y:S01]  /*9af60*/  STL [R1+0x43f0], R89 ;  /* 0x0043f05901007387 */ /* 0x0001e20000100800 */
[----:B--2---:R-:W-:-:S03]  /*9af70*/  F2FP.F16.F32.PACK_AB R87, R80, R86 ;  /* 0x000000565057723e */ /* 0x004fc600000000ff */
[----:B------:R-:W2:Y:S04]  /*9af80*/  LDL.LU R80, [R1+0x44cc] ;  /* 0x0044cc0001507983 */ /* 0x000ea80000300800 */
[----:B------:R1:W2:Y:S04]  /*9af90*/  LDL.LU R86, [R1+0x44c8] ;  /* 0x0044c80001567983 */ /* 0x0002a80000300800 */
[----:B------:R-:W-:Y:S01]  /*9afa0*/  STL [R1+0x43f4], R87 ;  /* 0x0043f45701007387 */ /* 0x000fe20000100800 */
[----:B------:R-:W-:Y:S02]  /*9afb0*/  ISETP.GE.AND P0, PT, R0, R77, PT ;  /* 0x0000004d0000720c */ /* 0x000fe40003f06270 */
[----:B0-----:R-:W-:-:S02]  /*9afc0*/  F2FP.F16.F32.PACK_AB R89, R67, R83 ;  /* 0x000000534359723e */ /* 0x001fc400000000ff */
[----:B--2---:R-:W-:Y:S02]  /*9afd0*/  F2FP.F16.F32.PACK_AB R86, R81, R82 ;  /* 0x000000525156723e */ /* 0x004fe400000000ff */
[----:B------:R-:W2:Y:S04]  /*9afe0*/  LDL.LU R81, [R1+0x44c4] ;  /* 0x0044c40001517983 */ /* 0x000ea80000300800 */
[----:B------:R-:W2:Y:S04]  /*9aff0*/  LDL.LU R82, [R1+0x44c0] ;  /* 0x0044c00001527983 */ /* 0x000ea80000300800 */
[----:B------:R0:W-:Y:S04]  /*9b000*/  STL [R1+0x4400], R86 ;  /* 0x0044005601007387 */ /* 0x0001e80000100800 */
[----:B0-----:R-:W2:Y:S04]  /*9b010*/  LDL.LU R86, [R1+0x1d0] ;  /* 0x0001d00001567983 */ /* 0x001ea80000300800 */
[----:B------:R0:W-:Y:S04]  /*9b020*/  STL [R1+0x4458], R77 ;  /* 0x0044584d01007387 */ /* 0x0001e80000100800 */
[----:B0-----:R-:W2:Y:S04]  /*9b030*/  LDL.LU R77, [R1+0x1e0] ;  /* 0x0001e000014d7983 */ /* 0x001ea80000300800 */
[----:B------:R-:W2:Y:S04]  /*9b040*/  LDL.LU R83, [R1+0x44bc] ;  /* 0x0044bc0001537983 */ /* 0x000ea80000300800 */
[----:B------:R-:W2:Y:S01]  /*9b050*/  LDL.LU R67, [R1+0x1f0] ;  /* 0x0001f00001437983 */ /* 0x000ea20000300800 */
[----:B---3--:R-:W-:-:S02]  /*9b060*/  F2FP.F16.F32.PACK_AB R85, R66, R84 ;  /* 0x000000544255723e */ /* 0x008fc400000000ff */
[----:B----4-:R-:W-:Y:S01]  /*9b070*/  F2FP.F16.F32.PACK_AB R66, R65, R88 ;  /* 0x000000584142723e */ /* 0x010fe200000000ff */
[----:B------:R0:W-:Y:S04]  /*9b080*/  STL [R1+0x3e8], R89 ;  /* 0x0003e85901007387 */ /* 0x0001e80000100800 */
[----:B0-----:R-:W3:Y:S04]  /*9b090*/  LDL.LU R89, [R1+0x1cc] ;  /* 0x0001cc0001597983 */ /* 0x001ee80000300800 */
[----:B------:R-:W4:Y:S04]  /*9b0a0*/  LDL.LU R84, [R1+0x44b8] ;  /* 0x0044b80001547983 */ /* 0x000f280000300800 */
[----:B------:R0:W-:Y:S04]  /*9b0b0*/  STL [R1+0x3e4], R85 ;  /* 0x0003e45501007387 */ /* 0x0001e80000100800 */
[----:B0-----:R-:W3:Y:S04]  /*9b0c0*/  LDL.LU R85, [R1+0x44b4] ;  /* 0x0044b40001557983 */ /* 0x001ee80000300800 */
[----:B------:R-:W3:Y:S04]  /*9b0d0*/  LDL.LU R88, [R1+0x44b0] ;  /* 0x0044b00001587983 */ /* 0x000ee80000300800 */
[----:B------:R-:W-:Y:S01]  /*9b0e0*/  STL [R1+0x3e0], R66 ;  /* 0x0003e04201007387 */ /* 0x000fe20000100800 */
[----:B------:R-:W-:-:S02]  /*9b0f0*/  F2FP.F16.F32.PACK_AB R57, R57, R3 ;  /* 0x000000033939723e */ /* 0x000fc400000000ff */
[----:B--2---:R-:W-:Y:S02]  /*9b100*/  F2FP.F16.F32.PACK_AB R65, R64, R67 ;  /* 0x000000434041723e */ /* 0x004fe400000000ff */
[----:B------:R-:W-:Y:S02]  /*9b110*/  F2FP.F16.F32.PACK_AB R64, R63, R90 ;  /* 0x0000005a3f40723e */ /* 0x000fe400000000ff */
[----:B------:R-:W2:Y:S01]  /*9b120*/  LDL.LU R90, [R1+0x1c8] ;  /* 0x0001c800015a7983 */ /* 0x000ea20000300800 */
[----:B------:R-:W-:-:S03]  /*9b130*/  F2FP.F16.F32.PACK_AB R63, R62, R92 ;  /* 0x0000005c3e3f723e */ /* 0x000fc600000000ff */
[----:B------:R-:W-:Y:S01]  /*9b140*/  STL [R1+0x3dc], R65 ;  /* 0x0003dc4101007387 */ /* 0x000fe20000100800 */
[----:B------:R-:W-:-:S03]  /*9b150*/  F2FP.F16.F32.PACK_AB R62, R61, R91 ;  /* 0x0000005b3d3e723e */ /* 0x000fc600000000ff */
[----:B------:R-:W-:Y:S01]  /*9b160*/  STL [R1+0x3d8], R64 ;  /* 0x0003d84001007387 */ /* 0x000fe20000100800 */
[----:B------:R-:W-:-:S03]  /*9b170*/  F2FP.F16.F32.PACK_AB R61, R60, R77 ;  /* 0x0000004d3c3d723e */ /* 0x000fc600000000ff */
[----:B------:R-:W4:Y:S01]  /*9b180*/  LDL.LU R92, [R1+0x1c4] ;  /* 0x0001c400015c7983 */ /* 0x000f220000300800 */
[----:B------:R-:W-:-:S03]  /*9b190*/  F2FP.F16.F32.PACK_AB R60, R59, R76 ;  /* 0x0000004c3b3c723e */ /* 0x000fc600000000ff */
[----:B------:R-:W-:Y:S01]  /*9b1a0*/  STL [R1+0x3d4], R63 ;  /* 0x0003d43f01007387 */ /* 0x000fe20000100800 */
[----:B------:R-:W-:-:S03]  /*9b1b0*/  F2FP.F16.F32.PACK_AB R59, R58, R2 ;  /* 0x000000023a3b723e */ /* 0x000fc600000000ff */
[----:B------:R-:W4:Y:S04]  /*9b1c0*/  LDL.LU R91, [R1+0x1c0] ;  /* 0x0001c000015b7983 */ /* 0x000f280000300800 */
[----:B------:R-:W-:Y:S04]  /*9b1d0*/  STL [R1+0x3d0], R62 ;  /* 0x0003d03e01007387 */ /* 0x000fe80000100800 */
[----:B------:R-:W-:Y:S04]  /*9b1e0*/  STL [R1+0x3cc], R61 ;  /* 0x0003cc3d01007387 */ /* 0x000fe80000100800 */
[----:B------:R-:W4:Y:S04]  /*9b1f0*/  LDL.LU R2, [R1+0x1bc] ;  /* 0x0001bc0001027983 */ /* 0x000f280000300800 */
[----:B------:R-:W-:Y:S04]  /*9b200*/  STL [R1+0x3c8], R60 ;  /* 0x0003c83c01007387 */ /* 0x000fe80000100800 */
[----:B------:R-:W-:Y:S04]  /*9b210*/  STL [R1+0x3c4], R59 ;  /* 0x0003c43b01007387 */ /* 0x000fe80000100800 */
[----:B------:R-:W4:Y:S01]  /*9b220*/  LDL.LU R3, [R1+0x1b8] ;  /* 0x0001b80001037983 */ /* 0x000f220000300800 */
[----:B------:R-:W-:-:S03]  /*9b230*/  F2FP.F16.F32.PACK_AB R58, R56, R86 ;  /* 0x00000056383a723e */ /* 0x000fc600000000ff */
[----:B------:R-:W4:Y:S04]  /*9b240*/  LDL.LU R76, [R1+0x1ac] ;  /* 0x0001ac00014c7983 */ /* 0x000f280000300800 */
[----:B------:R0:W-:Y:S04]  /*9b250*/  STL [R1+0x3c0], R57 ;  /* 0x0003c03901007387 */ /* 0x0001e80000100800 */
[----:B------:R-:W4:Y:S04]  /*9b260*/  LDL.LU R56, [R1+0x19c] ;  /* 0x00019c0001387983 */ /* 0x000f280000300800 */
[----:B0-----:R-:W4:Y:S04]  /*9b270*/  LDL.LU R57, [R1+0x198] ;  /* 0x0001980001397983 */ /* 0x001f280000300800 */
[----:B------:R0:W-:Y:S01]  /*9b280*/  STL [R1+0x3bc], R58 ;  /* 0x0003bc3a01007387 */ /* 0x0001e20000100800 */
[----:B---3--:R-:W-:-:S03]  /*9b290*/  F2FP.F16.F32.PACK_AB R87, R55, R89 ;  /* 0x000000593757723e */ /* 0x008fc600000000ff */
        /* <DEDUP_REMOVED lines=13> */
[----:B------:R0:W-:Y:S04]  /*9b370*/  STL [R1+0x3b8], R87 ;  /* 0x0003b85701007387 */ /* 0x0001e80000100800 */
[----:B0-----:R-:W3:Y:S04]  /*9b380*/  LDL.LU R87, [R1+0x160] ;  /* 0x0001600001577983 */ /* 0x001ee80000300800 */
[----:B------:R-:W3:Y:S01]  /*9b390*/  LDL.LU R89, [R1+0x15c] ;  /* 0x00015c0001597983 */ /* 0x000ee20000300800 */
[----:B--2---:R-:W-:-:S03]  /*9b3a0*/  F2FP.F16.F32.PACK_AB R54, R54, R90 ;  /* 0x0000005a3636723e */ /* 0x004fc600000000ff */
[----:B------:R-:W2:Y:S04]  /*9b3b0*/  LDL.LU R90, [R1+0x44ac] ;  /* 0x0044ac00015a7983 */ /* 0x000ea80000300800 */
[----:B------:R0:W-:Y:S01]  /*9b3c0*/  STL [R1+0x3b4], R54 ;  /* 0x0003b43601007387 */ /* 0x0001e20000100800 */
[----:B----4-:R-:W-:-:S03]  /*9b3d0*/  F2FP.F16.F32.PACK_AB R53, R53, R92 ;  /* 0x0000005c3535723e */ /* 0x010fc600000000ff */
[----:B0-----:R-:W4:Y:S01]  /*9b3e0*/  LDL.LU R54, [R1+0x1a4] ;  /* 0x0001a40001367983 */ /* 0x001f220000300800 */
[----:B------:R-:W-:-:S03]  /*9b3f0*/  F2FP.F16.F32.PACK_AB R93, R52, R91 ;  /* 0x0000005b345d723e */ /* 0x000fc600000000ff */
[----:B------:R-:W2:Y:S04]  /*9b400*/  LDL.LU R92, [R1+0x44a8] ;  /* 0x0044a800015c7983 */ /* 0x000ea80000300800 */
[----:B------:R0:W-:Y:S01]  /*9b410*/  STL [R1+0x3b0], R53 ;  /* 0x0003b03501007387 */ /* 0x0001e20000100800 */
[----:B------:R-:W-:-:S03]  /*9b420*/  F2FP.F16.F32.PACK_AB R51, R51, R2 ;  /* 0x000000023333723e */ /* 0x000fc600000000ff */
[----:B0-----:R-:W2:Y:S04]  /*9b430*/  LDL.LU R53, [R1+0x1a8] ;  /* 0x0001a80001357983 */ /* 0x001ea80000300800 */
[----:B------:R-:W2:Y:S04]  /*9b440*/  LDL.LU R52, [R1+0x1b0] ;  /* 0x0001b00001347983 */ /* 0x000ea80000300800 */
[----:B------:R-:W2:Y:S04]  /*9b450*/  LDL.LU R91, [R1+0x158] ;  /* 0x00015800015b7983 */ /* 0x000ea80000300800 */
[----:B------:R0:W-:Y:S04]  /*9b460*/  STL [R1+0x3ac], R93 ;  /* 0x0003ac5d01007387 */ /* 0x0001e80000100800 */
[----:B0-----:R-:W2:Y:S04]  /*9b470*/  LDL.LU R93, [R1+0x154] ;  /* 0x00015400015d7983 */ /* 0x001ea80000300800 */
[----:B------:R-:W2:Y:S04]  /*9b480*/  LDL.LU R2, [R1+0x44a4] ;  /* 0x0044a40001027983 */ /* 0x000ea80000300800 */
[----:B------:R0:W-:Y:S04]  /*9b490*/  STL [R1+0x3a8], R51 ;  /* 0x0003a83301007387 */ /* 0x0001e80000100800 */
[----:B0-----:R-:W2:Y:S01]  /*9b4a0*/  LDL.LU R51, [R1+0x1b4] ;  /* 0x0001b40001337983 */ /* 0x001ea20000300800 */
[----:B------:R-:W-:-:S03]  /*9b4b0*/  F2FP.F16.F32.PACK_AB R50, R50, R3 ;  /* 0x000000033232723e */ /* 0x000fc600000000ff */
[----:B------:R-:W2:Y:S01]  /*9b4c0*/  LDL.LU R3, [R1+0x44a0] ;  /* 0x0044a00001037983 */ /* 0x000ea20000300800 */
[----:B------:R-:W-:-:S03]  /*9b4d0*/  F2FP.F16.F32.PACK_AB R47, R47, R76 ;  /* 0x0000004c2f2f723e */ /* 0x000fc600000000ff */
[----:B------:R-:W-:Y:S01]  /*9b4e0*/  STL [R1+0x3a4], R50 ;  /* 0x0003a43201007387 */ /* 0x000fe20000100800 */
[----:B------:R-:W-:Y:S02]  /*9b4f0*/  F2FP.F16.F32.PACK_AB R43, R43, R56 ;  /* 0x000000382b2b723e */ /* 0x000fe400000000ff */
[----:B------:R-:W-:Y:S02]  /*9b500*/  F2FP.F16.F32.PACK_AB R42, R42, R57 ;  /* 0x000000392a2a723e */ /* 0x000fe400000000ff */
[----:B---3--:R-:W-:Y:S02]  /*9b510*/  F2FP.F16.F32.PACK_AB R41, R41, R58 ;  /* 0x0000003a2929723e */ /* 0x008fe400000000ff */
[----:B------:R-:W-:Y:S02]  /*9b520*/  F2FP.F16.F32.PACK_AB R40, R40, R59 ;  /* 0x0000003b2828723e */ /* 0x000fe400000000ff */
[----:B------:R-:W-:Y:S02]  /*9b530*/  F2FP.F16.F32.PACK_AB R39, R39, R60 ;  /* 0x0000003c2727723e */ /* 0x000fe400000000ff */
[----:B------:R-:W-:-:S02]  /*9b540*/  F2FP.F16.F32.PACK_AB R38, R38, R61 ;  /* 0x0000003d2626723e */ /* 0x000fc400000000ff */
[----:B------:R-:W-:Y:S02]  /*9b550*/  F2FP.F16.F32.PACK_AB R37, R37, R62 ;  /* 0x0000003e2525723e */ /* 0x000fe400000000ff */
[----:B------:R-:W-:Y:S02]  /*9b560*/  F2FP.F16.F32.PACK_AB R36, R36, R63 ;  /* 0x0000003f2424723e */ /* 0x000fe400000000ff */
[----:B------:R-:W-:Y:S02]  /*9b570*/  F2FP.F16.F32.PACK_AB R35, R35, R64 ;  /* 0x000000402323723e */ /* 0x000fe400000000ff */
[----:B------:R-:W-:Y:S02]  /*9b580*/  F2FP.F16.F32.PACK_AB R34, R34, R65 ;  /* 0x000000412222723e */ /* 0x000fe400000000ff */
[----:B------:R-:W-:Y:S02]  /*9b590*/  F2FP.F16.F32.PACK_AB R33, R33, R66 ;  /* 0x000000422121723e */ /* 0x000fe400000000ff */
[----:B------:R-:W-:-:S02]  /*9b5a0*/  F2FP.F16.F32.PACK_AB R44, R44, R55 ;  /* 0x000000372c2c723e */ /* 0x000fc400000000ff */
[----:B------:R-:W-:Y:S02]  /*9b5b0*/  F2FP.F16.F32.PACK_AB R32, R32, R67 ;  /* 0x000000432020723e */ /* 0x000fe400000000ff */
[----:B----4-:R-:W-:Y:S02]  /*9b5c0*/  F2FP.F16.F32.PACK_AB R45, R45, R54 ;  /* 0x000000362d2d723e */ /* 0x010fe400000000ff */
[----:B--2---:R-:W-:Y:S02]  /*9b5d0*/  F2FP.F16.F32.PACK_AB R46, R46, R53 ;  /* 0x000000352e2e723e */ /* 0x004fe400000000ff */
[----:B------:R-:W-:Y:S02]  /*9b5e0*/  F2FP.F16.F32.PACK_AB R48, R48, R52 ;  /* 0x000000343030723e */ /* 0x000fe400000000ff */
[----:B------:R-:W-:-:S05]  /*9b5f0*/  F2FP.F16.F32.PACK_AB R49, R49, R51 ;  /* 0x000000333131723e */ /* 0x000fca00000000ff */
[----:B------:R-:W-:Y:S04]  /*9b600*/  STL [R1+0x3a0], R49 ;  /* 0x0003a03101007387 */ /* 0x000fe80000100800 */
[----:B------:R-:W2:Y:S01]  /*9b610*/  LDL.LU R76, [R1+0x14c] ;  /* 0x00014c00014c7983 */ /* 0x000ea20000300800 */
[----:B------:R-:W-:Y:S02]  /*9b620*/  F2FP.F16.F32.PACK_AB R30, R30, R3 ;  /* 0x000000031e1e723e */ /* 0x000fe400000000ff */
[----:B------:R-:W-:Y:S01]  /*9b630*/  F2FP.F16.F32.PACK_AB R31, R31, R77 ;  /* 0x0000004d1f1f723e */ /* 0x000fe200000000ff */
        /* <DEDUP_REMOVED lines=17> */
[----:B------:R1:W3:Y:S01]  /*9b750*/  LDL.LU R3, [R1+0x449c] ;  /* 0x00449c0001037983 */ /* 0x0002e20000300800 */
[----:B------:R-:W-:-:S02]  /*9b760*/  F2FP.F16.F32.PACK_AB R29, R29, R86 ;  /* 0x000000561d1d723e */ /* 0x000fc400000000ff */
[----:B------:R-:W-:Y:S01]  /*9b770*/  F2FP.F16.F32.PACK_AB R28, R28, R87 ;  /* 0x000000571c1c723e */ /* 0x000fe200000000ff */
[----:B------:R-:W-:Y:S01]  /*9b780*/  STL [R1+0x358], R31 ;  /* 0x0003581f01007387 */ /* 0x000fe20000100800 */
[----:B------:R-:W-:-:S03]  /*9b790*/  F2FP.F16.F32.PACK_AB R27, R27, R89 ;  /* 0x000000591b1b723e */ /* 0x000fc600000000ff */
[----:B------:R0:W-:Y:S04]  /*9b7a0*/  STL [R1+0x354], R30 ;  /* 0x0003541e01007387 */ /* 0x0001e80000100800 */
[----:B------:R4:W-:Y:S04]  /*9b7b0*/  STL [R1+0x350], R29 ;  /* 0x0003501d01007387 */ /* 0x0009e80000100800 */
[----:B0-----:R-:W3:Y:S04]  /*9b7c0*/  LDL R30, [R1+0x53c] ;  /* 0x00053c00011e7983 */ /* 0x001ee80000100800 */
[----:B------:R0:W-:Y:S04]  /*9b7d0*/  STL [R1+0x34c], R28 ;  /* 0x00034c1c01007387 */ /* 0x0001e80000100800 */
[----:B----4-:R-:W4:Y:S04]  /*9b7e0*/  LDL R29, [R1+0x26c0] ;  /* 0x0026c000011d7983 */ /* 0x010f280000100800 */
[----:B------:R-:W-:Y:S04]  /*9b7f0*/  STL [R1+0x348], R27 ;  /* 0x0003481b01007387 */ /* 0x000fe80000100800 */
[----:B0-----:R-:W4:Y:S01]  /*9b800*/  LDL R28, [R1+0x26c8] ;  /* 0x0026c800011c7983 */ /* 0x001f220000100800 */
[----:B------:R-:W-:-:S02]  /*9b810*/  F2FP.F16.F32.PACK_AB R26, R26, R91 ;  /* 0x0000005b1a1a723e */ /* 0x000fc400000000ff */
[----:B------:R-:W-:Y:S02]  /*9b820*/  F2FP.F16.F32.PACK_AB R0, R24, R2 ;  /* 0x000000021800723e */ /* 0x000fe400000000ff */
[----:B------:R-:W-:Y:S01]  /*9b830*/  F2FP.F16.F32.PACK_AB R22, R22, R92 ;  /* 0x0000005c1616723e */ /* 0x000fe200000000ff */
[----:B------:R-:W-:Y:S01]  /*9b840*/  STL [R1+0x344], R26 ;  /* 0x0003441a01007387 */ /* 0x000fe20000100800 */
[----:B------:R-:W-:Y:S01]  /*9b850*/  F2FP.F16.F32.PACK_AB R21, R21, R90 ;  /* 0x0000005a1515723e */ /* 0x000fe200000000ff */
[----:B------:R-:W0:Y:S01]  /*9b860*/  LDC R24, c[0x0][0x398] ;  /* 0x0000e600ff187b82 */ /* 0x000e220000000800 */
[----:B------:R-:W-:Y:S02]  /*9b870*/  F2FP.F16.F32.PACK_AB R20, R20, R88 ;  /* 0x000000581414723e */ /* 0x000fe400000000ff */
[----:B------:R-:W-:Y:S02]  /*9b880*/  F2FP.F16.F32.PACK_AB R19, R19, R85 ;  /* 0x000000551313723e */ /* 0x000fe400000000ff */
[----:B------:R-:W-:-:S02]  /*9b890*/  F2FP.F16.F32.PACK_AB R18, R18, R84 ;  /* 0x000000541212723e */ /* 0x000fc400000000ff */
[----:B------:R-:W-:Y:S01]  /*9b8a0*/  F2FP.F16.F32.PACK_AB R17, R17, R83 ;  /* 0x000000531111723e */ /* 0x000fe200000000ff */
[----:B------:R-:W0:Y:S01]  /*9b8b0*/  LDC R2, c[0x0][0x398] ;  /* 0x0000e600ff027b82 */ /* 0x000e220000000800 */
[----:B------:R-:W-:Y:S02]  /*9b8c0*/  F2FP.F16.F32.PACK_AB R16, R16, R82 ;  /* 0x000000521010723e */ /* 0x000fe400000000ff */
[----:B--2---:R-:W-:Y:S02]  /*9b8d0*/  F2FP.F16.F32.PACK_AB R23, R23, R76 ;  /* 0x0000004c1717723e */ /* 0x004fe400000000ff */
[----:B---3--:R-:W-:-:S05]  /*9b8e0*/  F2FP.F16.F32.PACK_AB R3, R25, R93 ;  /* 0x0000005d1903723e */ /* 0x008fca00000000ff */
[----:B------:R2:W-:Y:S04]  /*9b8f0*/  STL [R1+0x340], R3 ;  /* 0x0003400301007387 */ /* 0x0005e80000100800 */
[----:B------:R3:W-:Y:S04]  /*9b900*/  STL [R1+0x33c], R0 ;  /* 0x00033c0001007387 */ /* 0x0007e80000100800 */
[----:B------:R-:W-:Y:S04]  /*9b910*/  STL [R1+0x338], R23 ;  /* 0x0003381701007387 */ /* 0x000fe80000100800 */
[----:B------:R-:W-:Y:S01]  /*9b920*/  STL [R1+0x334], R22 ;  /* 0x0003341601007387 */ /* 0x000fe20000100800 */
[----:B--2---:R-:W4:Y:S03]  /*9b930*/  LDC R3, c[0x0][0x398] ;  /* 0x0000e600ff037b82 */ /* 0x004f260000000800 */
[----:B------:R-:W-:Y:S04]  /*9b940*/  STL [R1+0x330], R21 ;  /* 0x0003301501007387 */ /* 0x000fe80000100800 */
[----:B------:R-:W-:Y:S01]  /*9b950*/  STL [R1+0x32c], R20 ;  /* 0x00032c1401007387 */ /* 0x000fe20000100800 */
[----:B------:R-:W-:Y:S01]  /*9b960*/  F2FP.F16.F32.PACK_AB R15, R15, R81 ;  /* 0x000000510f0f723e */ /* 0x000fe200000000ff */
[----:B---3--:R-:W2:Y:S02]  /*9b970*/  LDC R0, c[0x0][0x398] ;  /* 0x0000e600ff007b82 */ /* 0x008ea40000000800 */
[----:B------:R-:W-:Y:S04]  /*9b980*/  STL [R1+0x324], R19 ;  /* 0x0003241301007387 */ /* 0x000fe80000100800 */
[----:B------:R-:W-:Y:S04]  /*9b990*/  STL [R1+0x31c], R18 ;  /* 0x00031c1201007387 */ /* 0x000fe80000100800 */
[----:B------:R-:W3:Y:S01]  /*9b9a0*/  LDL R93, [R1+0x26c4] ;  /* 0x0026c400015d7983 */ /* 0x000ee20000100800 */
[----:B------:R-:W-:-:S02]  /*9b9b0*/  F2FP.F16.F32.PACK_AB R14, R14, R80 ;  /* 0x000000500e0e723e */ /* 0x000fc400000000ff */
[----:B------:R-:W-:Y:S01]  /*9b9c0*/  F2FP.F16.F32.PACK_AB R13, R13, R79 ;  /* 0x0000004f0d0d723e */ /* 0x000fe200000000ff */
[----:B------:R-:W-:Y:S01]  /*9b9d0*/  STL [R1+0x314], R17 ;  /* 0x0003141101007387 */ /* 0x000fe20000100800 */
[----:B------:R-:W-:Y:S02]  /*9b9e0*/  F2FP.F16.F32.PACK_AB R12, R12, R78 ;  /* 0x0000004e0c0c723e */ /* 0x000fe400000000ff */
[----:B------:R-:W-:Y:S01]  /*9b9f0*/  F2FP.F16.F32.PACK_AB R11, R11, R75 ;  /* 0x0000004b0b0b723e */ /* 0x000fe200000000ff */
[----:B------:R-:W-:Y:S01]  /*9ba00*/  STL [R1+0x30c], R16 ;  /* 0x00030c1001007387 */ /* 0x000fe20000100800 */
[----:B------:R-:W-:Y:S02]  /*9ba10*/  F2FP.F16.F32.PACK_AB R10, R10, R74 ;  /* 0x0000004a0a0a723e */ /* 0x000fe400000000ff */
[----:B------:R-:W-:Y:S01]  /*9ba20*/  F2FP.F16.F32.PACK_AB R9, R9, R73 ;  /* 0x000000490909723e */ /* 0x000fe200000000ff */
[----:B------:R-:W-:Y:S01]  /*9ba30*/  STL [R1+0x304], R15 ;  /* 0x0003040f01007387 */ /* 0x000fe20000100800 */
[----:B------:R-:W-:-:S02]  /*9ba40*/  F2FP.F16.F32.PACK_AB R8, R8, R72 ;  /* 0x000000480808723e */ /* 0x000fc400000000ff */
[----:B------:R-:W-:Y:S01]  /*9ba50*/  F2FP.F16.F32.PACK_AB R7, R7, R71 ;  /* 0x000000470707723e */ /* 0x000fe200000000ff */
[----:B------:R-:W-:Y:S01]  /*9ba60*/  STL [R1+0x2fc], R14 ;  /* 0x0002fc0e01007387 */ /* 0x000fe20000100800 */
[----:B------:R-:W-:Y:S02]  /*9ba70*/  F2FP.F16.F32.PACK_AB R6, R6, R70 ;  /* 0x000000460606723e */ /* 0x000fe400000000ff */
[----:B------:R-:W-:Y:S01]  /*9ba80*/  F2FP.F16.F32.PACK_AB R5, R5, R69 ;  /* 0x000000450505723e */ /* 0x000fe200000000ff */
[----:B------:R-:W-:Y:S01]  /*9ba90*/  STL [R1+0x2f4], R13 ;  /* 0x0002f40d01007387 */ /* 0x000fe20000100800 */
[----:B------:R-:W-:Y:S02]  /*9baa0*/  F2FP.F16.F32.PACK_AB R4, R4, R68 ;  /* 0x000000440404723e */ /* 0x000fe400000000ff */
[----:B0-----:R-:W-:Y:S01]  /*9bab0*/  ISETP.LT.AND P3, PT, R30, R24, !P0 ;  /* 0x000000181e00720c */ /* 0x001fe20004761270 */
[----:B------:R-:W-:Y:S01]  /*9bac0*/  STL [R1+0x2ec], R12 ;  /* 0x0002ec0c01007387 */ /* 0x000fe20000100800 */
[----:B----4-:R-:W-:-:S02]  /*9bad0*/  ISETP.LT.AND P4, PT, R29, R3, !P0 ;  /* 0x000000031d00720c */ /* 0x010fc40004781270 */
[----:B------:R-:W-:Y:S01]  /*9bae0*/  ISETP.LT.AND P5, PT, R28, R2, !P0 ;  /* 0x000000021c00720c */ /* 0x000fe200047a1270 */
        /* <DEDUP_REMOVED lines=9> */
[----:B--2---:R2:W-:Y:S01]  /*9bb80*/  STL [R1+0x43fc], R0 ;  /* 0x0043fc0001007387 */ /* 0x0045e20000100800 */
[----:B0-----:R-:W0:Y:S02]  /*9bb90*/  LDTM.x64 R4, tmem[UR4+0x100] ;  /* 0x00010004000479ee */ /* 0x001e240008340000 */
[----:B0-----:R-:W-:-:S02]  /*9bba0*/  IMAD.MOV.U32 R72, RZ, RZ, R19 ;  /* 0x000000ffff487224 */ /* 0x001fc400078e0013 */
[----:B------:R-:W-:Y:S02]  /*9bbb0*/  IMAD.MOV.U32 R73, RZ, RZ, R20 ;  /* 0x000000ffff497224 */ /* 0x000fe400078e0014 */
[----:B------:R-:W-:Y:S02]  /*9bbc0*/  IMAD.MOV.U32 R74, RZ, RZ, R21 ;  /* 0x000000ffff4a7224 */ /* 0x000fe400078e0015 */
[----:B------:R-:W-:Y:S02]  /*9bbd0*/  IMAD.MOV.U32 R75, RZ, RZ, R22 ;  /* 0x000000ffff4b7224 */ /* 0x000fe400078e0016 */
[----:B------:R-:W-:Y:S02]  /*9bbe0*/  IMAD.MOV.U32 R78, RZ, RZ, R23 ;  /* 0x000000ffff4e7224 */ /* 0x000fe400078e0017 */
[----:B------:R-:W-:Y:S02]  /*9bbf0*/  IMAD.MOV.U32 R79, RZ, RZ, R24 ;  /* 0x000000ffff4f7224 */ /* 0x000fe400078e0018 */
[----:B------:R-:W-:-:S02]  /*9bc00*/  IMAD.MOV.U32 R80, RZ, RZ, R25 ;  /* 0x000000ffff507224 */ /* 0x000fc400078e0019 */
        /* <DEDUP_REMOVED lines=9> */
[----:B----4-:R-:W-:Y:S02]  /*9bca0*/  IMAD.MOV.U32 R2, RZ, RZ, R65 ;  /* 0x000000ffff027224 */ /* 0x010fe400078e0041 */
[----:B------:R-:W-:Y:S02]  /*9bcb0*/  IMAD.MOV.U32 R71, RZ, RZ, R18 ;  /* 0x000000ffff477224 */ /* 0x000fe400078e0012 */
[----:B------:R-:W-:-:S02]  /*9bcc0*/  IMAD.MOV.U32 R70, RZ, RZ, R17 ;  /* 0x000000ffff467224 */ /* 0x000fc400078e0011 */
[----:B------:R-:W-:Y:S02]  /*9bcd0*/  IMAD.MOV.U32 R69, RZ, RZ, R16 ;  /* 0x000000ffff457224 */ /* 0x000fe400078e0010 */
[----:B------:R-:W-:Y:S01]  /*9bce0*/  IMAD.MOV.U32 R68, RZ, RZ, R15 ;  /* 0x000000ffff447224 */ /* 0x000fe200078e000f */
[----:B---3--:R-:W-:Y:S01]  /*9bcf0*/  STL [R1+0x43f8], R93 ;  /* 0x0043f85d01007387 */ /* 0x008fe20000100800 */
[----:B------:R-:W-:Y:S01]  /*9bd00*/  ISETP.LT.AND P0, PT, R93, R0, !P0 ;  /* 0x000000005d00720c */ /* 0x000fe20004701270 */
[----:B--2---:R-:W-:Y:S02]  /*9bd10*/  IMAD.MOV.U32 R0, RZ, RZ, R67 ;  /* 0x000000ffff007224 */ /* 0x004fe400078e0043 */
        /* <DEDUP_REMOVED lines=23> */
[----:B------:R0:W-:Y:S04]  /*9be90*/  STL [R1+0x4498], R72 ;  /* 0x0044984801007387 */ /* 0x0001e80000100800 */
[----:B------:R2:W-:Y:S04]  /*9bea0*/  STL [R1+0x4494], R73 ;  /* 0x0044944901007387 */ /* 0x0005e80000100800 */
[----:B------:R3:W-:Y:S01]  /*9beb0*/  STL [R1+0x4490], R74 ;  /* 0x0044904a01007387 */ /* 0x0007e20000100800 */
[----:B0-----:R-:W-:Y:S01]  /*9bec0*/  IMAD.MOV.U32 R72, RZ, RZ, R0 ;  /* 0x000000ffff487224 */ /* 0x001fe200078e0000 */
[----:B------:R-:W0:Y:S01]  /*9bed0*/  LDTM.x64 R4, tmem[UR4+0x140] ;  /* 0x00014004000479ee */ /* 0x000e220008340000 */
[----:B--2---:R-:W-:Y:S01]  /*9bee0*/  MOV R73, R2 ;  /* 0x0000000200497202 */ /* 0x004fe20000000f00 */
[----:B---3--:R-:W2:Y:S04]  /*9bef0*/  LDL.LU R74, [R1+0x1f0] ;  /* 0x0001f000014a7983 */ /* 0x008ea80000300800 */
[----:B------:R3:W-:Y:S04]  /*9bf00*/  STL [R1+0x448c], R75 ;  /* 0x00448c4b01007387 */ /* 0x0007e80000100800 */
[----:B---3--:R-:W3:Y:S04]  /*9bf10*/  LDL.LU R75, [R1+0x1ec] ;  /* 0x0001ec00014b7983 */ /* 0x008ee80000300800 */
[----:B------:R4:W-:Y:S04]  /*9bf20*/  STL [R1+0x4488], R78 ;  /* 0x0044884e01007387 */ /* 0x0009e80000100800 */
[----:B----4-:R-:W4:Y:S04]  /*9bf30*/  LDL.LU R78, [R1+0x1e8] ;  /* 0x0001e800014e7983 */ /* 0x010f280000300800 */
[----:B------:R0:W-:Y:S04]  /*9bf40*/  STL [R1+0x4484], R79 ;  /* 0x0044844f01007387 */ /* 0x0001e80000100800 */
[----:B0-----:R-:W2:Y:S04]  /*9bf50*/  LDL.LU R79, [R1+0x1e4] ;  /* 0x0001e400014f7983 */ /* 0x001ea80000300800 */
        /* <DEDUP_REMOVED lines=10> */
[----:B------:R-:W-:Y:S04]  /*9c000*/  STL [R1+0x446c], R85 ;  /* 0x00446c5501007387 */ /* 0x000fe80000100800 */
[----:B------:R-:W-:Y:S04]  /*9c010*/  STL [R1+0x4468], R88 ;  /* 0x0044685801007387 */ /* 0x000fe80000100800 */
[----:B------:R-:W-:Y:S04]  /*9c020*/  STL [R1+0x4464], R90 ;  /* 0x0044645a01007387 */ /* 0x000fe80000100800 */
[----:B------:R-:W-:Y:S04]  /*9c030*/  STL [R1+0x4460], R92 ;  /* 0x0044605c01007387 */ /* 0x000fe80000100800 */
[----:B------:R0:W-:Y:S04]  /*9c040*/  STL [R1+0x445c], R77 ;  /* 0x00445c4d01007387 */ /* 0x0001e80000100800 */
[----:B0-----:R-:W2:Y:S01]  /*9c050*/  LDL.LU R77, [R1+0x1f8] ;  /* 0x0001f800014d7983 */ /* 0x001ea20000300800 */
[----:B------:R-:W-:-:S02]  /*9c060*/  IMAD.MOV.U32 R2, RZ, RZ, R20 ;  /* 0x000000ffff027224 */ /* 0x000fc400078e0014 */
[----:B------:R-:W-:Y:S01]  /*9c070*/  IMAD.MOV.U32 R3, RZ, RZ, R16 ;  /* 0x000000ffff037224 */ /* 0x000fe200078e0010 */
[----:B------:R-:W-:Y:S01]  /*9c080*/  STL [R1+0x14], R9 ;  /* 0x0000140901007387 */ /* 0x000fe20000100800 */
[----:B------:R-:W-:Y:S02]  /*9c090*/  IMAD.MOV.U32 R86, RZ, RZ, R12 ;  /* 0x000000ffff567224 */ /* 0x000fe400078e000c */
[----:B------:R-:W-:Y:S01]  /*9c0a0*/  IMAD.MOV.U32 R0, RZ, RZ, R10 ;  /* 0x000000ffff007224 */ /* 0x000fe200078e000a */
[----:B------:R-:W-:Y:S01]  /*9c0b0*/  STL [R1+0x1c], R11 ;  /* 0x00001c0b01007387 */ /* 0x000fe20000100800 */
[----:B------:R-:W-:Y:S02]  /*9c0c0*/  IMAD.MOV.U32 R93, RZ, RZ, R8 ;  /* 0x000000ffff5d7224 */ /* 0x000fe400078e0008 */
[----:B------:R-:W-:Y:S01]  /*9c0d0*/  IMAD.MOV.U32 R87, RZ, RZ, R7 ;  /* 0x000000ffff577224 */ /* 0x000fe200078e0007 */
[----:B------:R-:W-:Y:S01]  /*9c0e0*/  STL [R1+0x24], R13 ;  /* 0x0000240d01007387 */ /* 0x000fe20000100800 */
[----:B------:R-:W-:-:S02]  /*9c0f0*/  IMAD.MOV.U32 R89, RZ, RZ, R6 ;  /* 0x000000ffff597224 */ /* 0x000fc400078e0006 */
[----:B------:R-:W-:Y:S01]  /*9c100*/  IMAD.MOV.U32 R91, RZ, RZ, R5 ;  /* 0x000000ffff5b7224 */ /* 0x000fe200078e0005 */
[----:B------:R-:W-:Y:S01]  /*9c110*/  STL.64 [R1+0x28], R14 ;  /* 0x0000280e01007387 */ /* 0x000fe20000100a00 */
[----:B------:R-:W-:-:S03]  /*9c120*/  IMAD.MOV.U32 R76, RZ, RZ, R4 ;  /* 0x000000ffff4c7224 */ /* 0x000fc600078e0004 */
[----:B------:R-:W-:Y:S04]  /*9c130*/  STL [R1+0x34], R17 ;  /* 0x0000341101007387 */ /* 0x000fe80000100800 */
        /* <DEDUP_REMOVED lines=25> */
[----:B------:R-:W4:Y:S04]  /*9c2d0*/  LDL.LU R85, [R1+0x1cc] ;  /* 0x0001cc0001557983 */ /* 0x000f280000300800 */
[----:B------:R-:W4:Y:S01]  /*9c2e0*/  LDL.LU R88, [R1+0x1c8] ;  /* 0x0001c80001587983 */ /* 0x000f220000300800 */
[----:B0-----:R-:W0:Y:S03]  /*9c2f0*/  LDTM.x64 R4, tmem[UR4+0x180] ;  /* 0x00018004000479ee */ /* 0x001e260008340000 */
[----:B------:R-:W4:Y:S04]  /*9c300*/  LDL.LU R90, [R1+0x1c4] ;  /* 0x0001c400015a7983 */ /* 0x000f280000300800 */
[----:B------:R-:W-:Y:S01]  /*9c310*/  STL [R1+0x4408], R2 ;  /* 0x0044080201007387 */ /* 0x000fe20000100800 */
[----:B0-----:R-:W-:-:S03]  /*9c320*/  F2FP.F16.F32.PACK_AB R92, R67, R72 ;  /* 0x00000048435c723e */ /* 0x001fc600000000ff */
[----:B------:R-:W4:Y:S04]  /*9c330*/  LDL.LU R72, [R1+0x4498] ;  /* 0x0044980001487983 */ /* 0x000f280000300800 */
[----:B------:R0:W-:Y:S04]  /*9c340*/  STL [R1+0x1fc], R92 ;  /* 0x0001fc5c01007387 */ /* 0x0001e80000100800 */
[----:B0-----:R-:W4:Y:S01]  /*9c350*/  LDL.LU R92, [R1+0x1c0] ;  /* 0x0001c000015c7983 */ /* 0x001f220000300800 */
[----:B--2---:R-:W-:-:S03]  /*9c360*/  F2FP.F16.F32.PACK_AB R67, R66, R77 ;  /* 0x0000004d4243723e */ /* 0x004fc600000000ff */
[----:B------:R-:W2:Y:S01]  /*9c370*/  LDL.LU R77, [R1+0x1bc] ;  /* 0x0001bc00014d7983 */ /* 0x000ea20000300800 */
[----:B------:R-:W-:-:S03]  /*9c380*/  F2FP.F16.F32.PACK_AB R65, R65, R73 ;  /* 0x000000494141723e */ /* 0x000fc600000000ff */
[----:B------:R-:W2:Y:S01]  /*9c390*/  LDL.LU R66, [R1+0x180] ;  /* 0x0001800001427983 */ /* 0x000ea20000300800 */
[----:B------:R-:W-:-:S03]  /*9c3a0*/  F2FP.F16.F32.PACK_AB R64, R64, R74 ;  /* 0x0000004a4040723e */ /* 0x000fc600000000ff */
[----:B------:R0:W-:Y:S01]  /*9c3b0*/  STL [R1+0x1f8], R67 ;  /* 0x0001f84301007387 */ /* 0x0001e20000100800 */
[----:B---3--:R-:W-:Y:S02]  /*9c3c0*/  F2FP.F16.F32.PACK_AB R63, R63, R75 ;  /* 0x0000004b3f3f723e */ /* 0x008fe400000000ff */
[----:B----4-:R-:W-:Y:S01]  /*9c3d0*/  F2FP.F16.F32.PACK_AB R62, R62, R78 ;  /* 0x0000004e3e3e723e */ /* 0x010fe200000000ff */
[----:B0-----:R-:W3:Y:S04]  /*9c3e0*/  LDL.LU R67, [R1+0x17c] ;  /* 0x00017c0001437983 */ /* 0x001ee80000300800 */
[----:B------:R-:W4:Y:S04]  /*9c3f0*/  LDL.LU R73, [R1+0x4494] ;  /* 0x0044940001497983 */ /* 0x000f280000300800 */
[----:B------:R0:W-:Y:S01]  /*9c400*/  STL [R1+0x1f4], R65 ;  /* 0x0001f44101007387 */ /* 0x0001e20000100800 */
[----:B------:R-:W-:-:S02]  /*9c410*/  F2FP.F16.F32.PACK_AB R61, R61, R79 ;  /* 0x0000004f3d3d723e */ /* 0x000fc400000000ff */
[----:B------:R-:W-:Y:S01]  /*9c420*/  F2FP.F16.F32.PACK_AB R60, R60, R80 ;  /* 0x000000503c3c723e */ /* 0x000fe200000000ff */
[----:B0-----:R-:W4:Y:S04]  /*9c430*/  LDL.LU R65, [R1+0x184] ;  /* 0x0001840001417983 */ /* 0x001f280000300800 */
[----:B------:R-:W4:Y:S04]  /*9c440*/  LDL.LU R74, [R1+0x4490] ;  /* 0x00449000014a7983 */ /* 0x000f280000300800 */
[----:B------:R0:W-:Y:S01]  /*9c450*/  STL [R1+0x1f0], R64 ;  /* 0x0001f04001007387 */ /* 0x0001e20000100800 */
[----:B------:R-:W-:-:S03]  /*9c460*/  F2FP.F16.F32.PACK_AB R59, R59, R81 ;  /* 0x000000513b3b723e */ /* 0x000fc600000000ff */
        /* <DEDUP_REMOVED lines=30> */
[----:B------:R0:W-:Y:S04]  /*9c650*/  STL [R1+0x1d0], R56 ;  /* 0x0001d03801007387 */ /* 0x0001e80000100800 */
        /* <DEDUP_REMOVED lines=12> */
[----:B0-----:R-:W4:Y:S01]  /*9c720*/  LDL.LU R52, [R1+0x1b8] ;  /* 0x0001b80001347983 */ /* 0x001f220000300800 */
[----:B--2---:R-:W-:-:S03]  /*9c730*/  F2FP.F16.F32.PACK_AB R51, R51, R77 ;  /* 0x0000004d3333723e */ /* 0x004fc600000000ff */
[----:B------:R-:W2:Y:S01]  /*9c740*/  LDL.LU R77, [R1+0x445c] ;  /* 0x00445c00014d7983 */ /* 0x000ea20000300800 */
[----:B------:R-:W-:-:S03]  /*9c750*/  F2FP.F16.F32.PACK_AB R36, R36, R66 ;  /* 0x000000422424723e */ /* 0x000fc600000000ff */
[----:B------:R-:W-:Y:S01]  /*9c760*/  STL [R1+0x1bc], R51 ;  /* 0x0001bc3301007387 */ /* 0x000fe20000100800 */
[----:B---3--:R-:W-:Y:S02]  /*9c770*/  F2FP.F16.F32.PACK_AB R35, R35, R67 ;  /* 0x000000432323723e */ /* 0x008fe400000000ff */
[----:B----4-:R-:W-:Y:S02]  /*9c780*/  F2FP.F16.F32.PACK_AB R37, R37, R65 ;  /* 0x000000412525723e */ /* 0x010fe400000000ff */
[----:B------:R-:W-:Y:S02]  /*9c790*/  F2FP.F16.F32.PACK_AB R38, R38, R64 ;  /* 0x000000402626723e */ /* 0x000fe400000000ff */
        /* <DEDUP_REMOVED lines=10> */
[----:B------:R-:W-:Y:S02]  /*9c840*/  F2FP.F16.F32.PACK_AB R49, R49, R53 ;  /* 0x000000353131723e */ /* 0x000fe400000000ff */
[----:B------:R-:W-:Y:S02]  /*9c850*/  F2FP.F16.F32.PACK_AB R50, R50, R52 ;  /* 0x000000343232723e */ /* 0x000fe400000000ff */
[----:B--2---:R-:W-:-:S03]  /*9c860*/  F2FP.F16.F32.PACK_AB R34, R34, R77 ;  /* 0x0000004d2222723e */ /* 0x004fc600000000ff */
        /* <DEDUP_REMOVED lines=13> */
[----:B------:R-:W-:-:S03]  /*9c940*/  F2FP.F16.F32.PACK_AB R2, R33, R92 ;  /* 0x0000005c2102723e */ /* 0x000fc600000000ff */
[----:B------:R-:W-:Y:S04]  /*9c950*/  STL [R1+0x184], R37 ;  /* 0x0001842501007387 */ /* 0x000fe80000100800 */
[----:B------:R-:W-:Y:S04]  /*9c960*/  STL [R1+0x180], R36 ;  /* 0x0001802401007387 */ /* 0x000fe80000100800 */
[----:B------:R1:W2:Y:S04]  /*9c970*/  LDL.LU R77, [R1+0x4458] ;  /* 0x00445800014d7983 */ /* 0x0002a80000300800 */
[----:B------:R-:W-:Y:S04]  /*9c980*/  STL [R1+0x17c], R35 ;  /* 0x00017c2301007387 */ /* 0x000fe80000100800 */
[----:B------:R1:W3:Y:S04]  /*9c990*/  LDL.LU R92, [R1+0x4454] ;  /* 0x00445400015c7983 */ /* 0x0002e80000300800 */
[----:B------:R-:W-:Y:S04]  /*9c9a0*/  STL [R1+0x178], R34 ;  /* 0x0001782201007387 */ /* 0x000fe80000100800 */
[----:B------:R-:W4:Y:S04]  /*9c9b0*/  LDL.LU R58, [R1+0x128] ;  /* 0x00012800013a7983 */ /* 0x000f280000300800 */
[----:B------:R-:W2:Y:S04]  /*9c9c0*/  LDL.LU R59, [R1+0x124] ;  /* 0x00012400013b7983 */ /* 0x000ea80000300800 */
[----:B------:R0:W-:Y:S04]  /*9c9d0*/  STL [R1+0x174], R2 ;  /* 0x0001740201007387 */ /* 0x0001e80000100800 */
[----:B------:R-:W2:Y:S04]  /*9c9e0*/  LDL.LU R60, [R1+0x120] ;  /* 0x00012000013c7983 */ /* 0x000ea80000300800 */
[----:B------:R-:W2:Y:S04]  /*9c9f0*/  LDL.LU R61, [R1+0x11c] ;  /* 0x00011c00013d7983 */ /* 0x000ea80000300800 */
[----:B------:R-:W2:Y:S01]  /*9ca00*/  LDL.LU R62, [R1+0x118] ;  /* 0x00011800013e7983 */ /* 0x000ea20000300800 */
[----:B------:R-:W-:-:S03]  /*9ca10*/  F2FP.F16.F32.PACK_AB R32, R32, R90 ;  /* 0x0000005a2020723e */ /* 0x000fc600000000ff */
[----:B------:R-:W2:Y:S04]  /*9ca20*/  LDL.LU R63, [R1+0x114] ;  /* 0x00011400013f7983 */ /* 0x000ea80000300800 */
[----:B------:R-:W2:Y:S01]  /*9ca30*/  LDL.LU R64, [R1+0x110] ;  /* 0x0001100001407983 */ /* 0x000ea20000300800 */
[----:B------:R-:W-:-:S03]  /*9ca40*/  F2FP.F16.F32.PACK_AB R31, R31, R88 ;  /* 0x000000581f1f723e */ /* 0x000fc600000000ff */
[----:B------:R-:W2:Y:S04]  /*9ca50*/  LDL.LU R65, [R1+0x10c] ;  /* 0x00010c0001417983 */ /* 0x000ea80000300800 */
[----:B------:R-:W2:Y:S01]  /*9ca60*/  LDL.LU R66, [R1+0x108] ;  /* 0x0001080001427983 */ /* 0x000ea20000300800 */
[----:B------:R-:W-:-:S03]  /*9ca70*/  F2FP.F16.F32.PACK_AB R30, R30, R85 ;  /* 0x000000551e1e723e */ /* 0x000fc600000000ff */
[----:B------:R-:W2:Y:S04]  /*9ca80*/  LDL.LU R67, [R1+0x104] ;  /* 0x0001040001437983 */ /* 0x000ea80000300800 */
[----:B0-----:R-:W2:Y:S01]  /*9ca90*/  LDL.LU R2, [R1+0x100] ;  /* 0x0001000001027983 */ /* 0x001ea20000300800 */
[----:B------:R-:W-:-:S03]  /*9caa0*/  F2FP.F16.F32.PACK_AB R29, R29, R84 ;  /* 0x000000541d1d723e */ /* 0x000fc600000000ff */
[----:B------:R1:W2:Y:S04]  /*9cab0*/  LDL.LU R90, [R1+0x4450] ;  /* 0x00445000015a7983 */ /* 0x0002a80000300800 */
[----:B------:R1:W4:Y:S01]  /*9cac0*/  LDL.LU R88, [R1+0x444c] ;  /* 0x00444c0001587983 */ /* 0x0003220000300800 */
[----:B------:R-:W-:-:S03]  /*9cad0*/  F2FP.F16.F32.PACK_AB R28, R28, R83 ;  /* 0x000000531c1c723e */ /* 0x000fc600000000ff */
[----:B------:R-:W-:Y:S04]  /*9cae0*/  STL [R1+0x170], R32 ;  /* 0x0001702001007387 */ /* 0x000fe80000100800 */
[----:B------:R1:W4:Y:S01]  /*9caf0*/  LDL.LU R85, [R1+0x4448] ;  /* 0x0044480001557983 */ /* 0x0003220000300800 */
[----:B------:R-:W-:-:S03]  /*9cb00*/  F2FP.F16.F32.PACK_AB R27, R27, R82 ;  /* 0x000000521b1b723e */ /* 0x000fc600000000ff */
[----:B------:R-:W-:Y:S04]  /*9cb10*/  STL [R1+0x16c], R31 ;  /* 0x00016c1f01007387 */ /* 0x000fe80000100800 */
[----:B------:R1:W4:Y:S04]  /*9cb20*/  LDL.LU R84, [R1+0x4444] ;  /* 0x0044440001547983 */ /* 0x0003280000300800 */
[----:B------:R-:W-:Y:S01]  /*9cb30*/  STL [R1+0x168], R30 ;  /* 0x0001681e01007387 */ /* 0x000fe20000100800 */
[----:B------:R-:W-:-:S03]  /*9cb40*/  F2FP.F16.F32.PACK_AB R26, R26, R81 ;  /* 0x000000511a1a723e */ /* 0x000fc600000000ff */
[----:B------:R1:W4:Y:S04]  /*9cb50*/  LDL.LU R83, [R1+0x4440] ;  /* 0x0044400001537983 */ /* 0x0003280000300800 */
[----:B------:R-:W-:Y:S01]  /*9cb60*/  STL [R1+0x164], R29 ;  /* 0x0001641d01007387 */ /* 0x000fe20000100800 */
[----:B------:R-:W-:-:S03]  /*9cb70*/  F2FP.F16.F32.PACK_AB R25, R25, R80 ;  /* 0x000000501919723e */ /* 0x000fc600000000ff */
[----:B------:R1:W4:Y:S04]  /*9cb80*/  LDL.LU R82, [R1+0x443c] ;  /* 0x00443c0001527983 */ /* 0x0003280000300800 */
[----:B------:R-:W-:Y:S04]  /*9cb90*/  STL [R1+0x160], R28 ;  /* 0x0001601c01007387 */ /* 0x000fe80000100800 */
[----:B------:R1:W4:Y:S04]  /*9cba0*/  LDL.LU R81, [R1+0x4438] ;  /* 0x0044380001517983 */ /* 0x0003280000300800 */
[----:B------:R-:W-:Y:S04]  /*9cbb0*/  STL [R1+0x15c], R27 ;  /* 0x00015c1b01007387 */ /* 0x000fe80000100800 */
[----:B------:R1:W4:Y:S01]  /*9cbc0*/  LDL.LU R80, [R1+0x4434] ;  /* 0x0044340001507983 */ /* 0x0003220000300800 */
[----:B------:R-:W-:-:S03]  /*9cbd0*/  F2FP.F16.F32.PACK_AB R24, R24, R79 ;  /* 0x0000004f1818723e */ /* 0x000fc600000000ff */
[----:B------:R-:W-:Y:S04]  /*9cbe0*/  STL [R1+0x158], R26 ;  /* 0x0001581a01007387 */ /* 0x000fe80000100800 */
[----:B------:R1:W4:Y:S04]  /*9cbf0*/  LDL.LU R79, [R1+0x4430] ;  /* 0x00443000014f7983 */ /* 0x0003280000300800 */
[----:B------:R-:W-:Y:S01]  /*9cc00*/  STL [R1+0x154], R25 ;  /* 0x0001541901007387 */ /* 0x000fe20000100800 */
[----:B---3--:R-:W-:-:S03]  /*9cc10*/  F2FP.F16.F32.PACK_AB R92, R23, R78 ;  /* 0x0000004e175c723e */ /* 0x008fc600000000ff */
[----:B------:R1:W3:Y:S04]  /*9cc20*/  LDL.LU R78, [R1+0x442c] ;  /* 0x00442c00014e7983 */ /* 0x0002e80000300800 */
[----:B------:R0:W-:Y:S04]  /*9cc30*/  STL [R1+0x150], R24 ;  /* 0x0001501801007387 */ /* 0x0001e80000100800 */
[----:B------:R-:W-:Y:S01]  /*9cc40*/  STL [R1+0x43dc], R92 ;  /* 0x0043dc5c01007387 */ /* 0x000fe20000100800 */
[----:B--2---:R-:W-:-:S03]  /*9cc50*/  F2FP.F16.F32.PACK_AB R90, R22, R75 ;  /* 0x0000004b165a723e */ /* 0x004fc600000000ff */
[----:B------:R1:W2:Y:S01]  /*9cc60*/  LDL.LU R75, [R1+0x4428] ;  /* 0x00442800014b7983 */ /* 0x0002a20000300800 */
[----:B----4-:R-:W-:-:S03]  /*9cc70*/  F2FP.F16.F32.PACK_AB R88, R21, R74 ;  /* 0x0000004a1558723e */ /* 0x010fc600000000ff */
[----:B------:R4:W-:Y:S04]  /*9cc80*/  STL [R1+0x43e0], R90 ;  /* 0x0043e05a01007387 */ /* 0x0009e80000100800 */
[----:B------:R1:W4:Y:S01]  /*9cc90*/  LDL.LU R74, [R1+0x4424] ;  /* 0x00442400014a7983 */ /* 0x0003220000300800 */
[----:B------:R-:W-:-:S03]  /*9cca0*/  F2FP.F16.F32.PACK_AB R85, R20, R73 ;  /* 0x000000491455723e */ /* 0x000fc600000000ff */
        /* <DEDUP_REMOVED lines=11> */
[----:B------:R-:W-:Y:S02]  /*9cd60*/  F2FP.F16.F32.PACK_AB R77, R12, R60 ;  /* 0x0000003c0c4d723e */ /* 0x000fe400000000ff */
[----:B------:R-:W-:Y:S02]  /*9cd70*/  F2FP.F16.F32.PACK_AB R79, R14, R58 ;  /* 0x0000003a0e4f723e */ /* 0x000fe400000000ff */
[----:B---3--:R-:W-:Y:S02]  /*9cd80*/  F2FP.F16.F32.PACK_AB R78, R13, R59 ;  /* 0x0000003b0d4e723e */ /* 0x008fe400000000ff */
[----:B--2---:R-:W-:Y:S02]  /*9cd90*/  F2FP.F16.F32.PACK_AB R75, R11, R61 ;  /* 0x0000003d0b4b723e */ /* 0x004fe400000000ff */
[----:B----4-:R-:W-:Y:S02]  /*9cda0*/  F2FP.F16.F32.PACK_AB R74, R10, R62 ;  /* 0x0000003e0a4a723e */ /* 0x010fe400000000ff */
[----:B------:R-:W-:-:S02]  /*9cdb0*/  F2FP.F16.F32.PACK_AB R73, R9, R63 ;  /* 0x0000003f0949723e */ /* 0x000fc400000000ff */
[----:B------:R-:W-:Y:S02]  /*9cdc0*/  F2FP.F16.F32.PACK_AB R72, R8, R64 ;  /* 0x000000400848723e */ /* 0x000fe400000000ff */
[----:B------:R-:W-:Y:S02]  /*9cdd0*/  F2FP.F16.F32.PACK_AB R71, R7, R65 ;  /* 0x000000410747723e */ /* 0x000fe400000000ff */
[----:B------:R-:W-:Y:S02]  /*9cde0*/  F2FP.F16.F32.PACK_AB R70, R6, R66 ;  /* 0x000000420646723e */ /* 0x000fe400000000ff */
[----:B------:R-:W-:Y:S02]  /*9cdf0*/  F2FP.F16.F32.PACK_AB R69, R5, R67 ;  /* 0x000000430545723e */ /* 0x000fe400000000ff */
[----:B------:R-:W-:Y:S02]  /*9ce00*/  F2FP.F16.F32.PACK_AB R68, R4, R2 ;  /* 0x000000020444723e */ /* 0x000fe400000000ff */
[----:B------:R-:W2:Y:S01]  /*9ce10*/  LDL.LU R2, [R1+0xfc] ;  /* 0x0000fc0001027983 */ /* 0x000ea20000300800 */
[----:B0-----:R-:W0:Y:S03]  /*9ce20*/  LDTM.x64 R4, tmem[UR4+0x1c0] ;  /* 0x0001c004000479ee */ /* 0x001e260008340000 */
[----:B------:R-:W3:Y:S01]  /*9ce30*/  LDL.LU R90, [R1+0x38] ;  /* 0x00003800015a7983 */ /* 0x000ee20000300800 */
[----:B------:R-:W-:-:S03]  /*9ce40*/  NOP ;  /* 0x0000000000007918 */ /* 0x000fc60000000000 */
[----:B0-----:R-:W-:Y:S04]  /*9ce50*/  STL [R1+0x43d8], R29 ;  /* 0x0043d81d01007387 */ /* 0x001fe80000100800 */
        /* <DEDUP_REMOVED lines=32> */
[----:B0-----:R-:W4:Y:S04]  /*9d060*/  LDL.LU R61, [R1+0x2c] ;  /* 0x00002c00013d7983 */ /* 0x001f280000300800 */
        /* <DEDUP_REMOVED lines=9> */
[----:B0-----:R-:W4:Y:S01]  /*9d100*/  LDL.LU R66, [R1+0x53c] ;  /* 0x00053c0001427983 */ /* 0x001f220000300800 */
[----:B--2---:R-:W-:-:S03]  /*9d110*/  F2FP.F16.F32.PACK_AB R92, R67, R2 ;  /* 0x00000002435c723e */ /* 0x004fc600000000ff */
[----:B------:R-:W2:Y:S04]  /*9d120*/  LDL.LU R2, [R1+0x4408] ;  /* 0x0044080001027983 */ /* 0x000ea80000300800 */
[----:B------:R0:W-:Y:S04]  /*9d130*/  STL [R1+0x128], R92 ;  /* 0x0001285c01007387 */ /* 0x0001e80000100800 */
[----:B0-----:R-:W2:Y:S01]  /*9d140*/  LDL.LU R92, [R1+0x24] ;  /* 0x00002400015c7983 */ /* 0x001ea20000300800 */
[----:B---3--:R-:W-:Y:S02]  /*9d150*/  F2FP.F16.F32.PACK_AB R18, R18, R90 ;  /* 0x0000005a1212723e */ /* 0x008fe400000000ff */
[----:B------:R-:W-:-:S02]  /*9d160*/  F2FP.F16.F32.PACK_AB R12, R12, R86 ;  /* 0x000000560c0c723e */ /* 0x000fc400000000ff */
[----:B------:R-:W-:Y:S02]  /*9d170*/  F2FP.F16.F32.PACK_AB R10, R10, R0 ;  /* 0x000000000a0a723e */ /* 0x000fe400000000ff */
[----:B----4-:R-:W-:Y:S02]  /*9d180*/  F2FP.F16.F32.PACK_AB R15, R15, R61 ;  /* 0x0000003d0f0f723e */ /* 0x010fe400000000ff */
[----:B------:R-:W-:Y:S02]  /*9d190*/  F2FP.F16.F32.PACK_AB R21, R21, R64 ;  /* 0x000000401515723e */ /* 0x000fe400000000ff */
[----:B--2---:R-:W-:Y:S02]  /*9d1a0*/  F2FP.F16.F32.PACK_AB R20, R20, R2 ;  /* 0x000000021414723e */ /* 0x004fe400000000ff */
[----:B------:R1:W2:Y:S01]  /*9d1b0*/  LDL.LU R2, [R1+0x4404] ;  /* 0x0044040001027983 */ /* 0x0002a20000300800 */
[----:B------:R-:W-:-:S03]  /*9d1c0*/  F2FP.F16.F32.PACK_AB R13, R13, R92 ;  /* 0x0000005c0d0d723e */ /* 0x000fc600000000ff */
[----:B------:R-:W3:Y:S01]  /*9d1d0*/  LDL R64, [R1+0x538] ;  /* 0x0005380001407983 */ /* 0x000ee20000100800 */
[----:B------:R-:W-:Y:S02]  /*9d1e0*/  F2FP.F16.F32.PACK_AB R7, R7, R87 ;  /* 0x000000570707723e */ /* 0x000fe400000000ff */
[----:B------:R-:W-:Y:S01]  /*9d1f0*/  F2FP.F16.F32.PACK_AB R19, R19, R65 ;  /* 0x000000411313723e */ /* 0x000fe200000000ff */
[----:B------:R-:W4:Y:S01]  /*9d200*/  LDL.LU R90, [R1+0x1c] ;  /* 0x00001c00015a7983 */ /* 0x000f220000300800 */
[----:B------:R-:W-:Y:S02]  /*9d210*/  F2FP.F16.F32.PACK_AB R17, R17, R63 ;  /* 0x0000003f1111723e */ /* 0x000fe400000000ff */
[C---:B------:R-:W-:Y:S01]  /*9d220*/  PRMT R53, R18.reuse, 0x7610, R53 ;  /* 0x0000761012357816 */ /* 0x040fe20000000035 */
[----:B------:R-:W2:Y:S01]  /*9d230*/  LDL.LU R61, [R1+0x14] ;  /* 0x00001400013d7983 */ /* 0x000ea20000300800 */
[----:B------:R-:W-:Y:S02]  /*9d240*/  PRMT R54, R18, 0x7632, R54 ;  /* 0x0000763212367816 */ /* 0x000fe40000000036 */
[----:B------:R-:W-:Y:S01]  /*9d250*/  F2FP.F16.F32.PACK_AB R14, R14, R62 ;  /* 0x0000003e0e0e723e */ /* 0x000fe200000000ff */
[----:B------:R-:W2:Y:S01]  /*9d260*/  LDL R92, [R1+0x26c0] ;  /* 0x0026c000015c7983 */ /* 0x000ea20000100800 */
[----:B------:R-:W-:Y:S01]  /*9d270*/  PRMT R55, R19, 0x7610, R55 ;  /* 0x0000761013377816 */ /* 0x000fe20000000037 */
[----:B------:R-:W0:Y:S01]  /*9d280*/  LDC.64 R62, c[0x0][0x398] ;  /* 0x0000e600ff3e7b82 */ /* 0x000e220000000a00 */
[C---:B------:R-:W-:Y:S01]  /*9d290*/  PRMT R47, R15.reuse, 0x7610, R47 ;  /* 0x000076100f2f7816 */ /* 0x040fe2000000002f */
[----:B------:R-:W2:Y:S01]  /*9d2a0*/  LDL.LU R86, [R1+0x4400] ;  /* 0x0044000001567983 */ /* 0x000ea20000300800 */
[----:B------:R-:W-:-:S02]  /*9d2b0*/  PRMT R48, R15, 0x7632, R48 ;  /* 0x000076320f307816 */ /* 0x000fc40000000030 */
[----:B------:R-:W-:Y:S01]  /*9d2c0*/  PRMT R37, R10, 0x7610, R37 ;  /* 0x000076100a257816 */ /* 0x000fe20000000025 */
[----:B------:R1:W2:Y:S01]  /*9d2d0*/  LDL.LU R0, [R1+0x43fc] ;  /* 0x0043fc0001007983 */ /* 0x0002a20000300800 */
[----:B------:R-:W-:Y:S02]  /*9d2e0*/  PRMT R56, R19, 0x7632, R56 ;  /* 0x0000763213387816 */ /* 0x000fe40000000038 */
[----:B------:R-:W0:Y:S01]  /*9d2f0*/  LDC R19, c[0x0][0x3b4] ;  /* 0x0000ed00ff137b82 */ /* 0x000e220000000800 */
[C---:B------:R-:W-:Y:S02]  /*9d300*/  PRMT R51, R17.reuse, 0x7610, R51 ;  /* 0x0000761011337816 */ /* 0x040fe40000000033 */
[----:B------:R-:W-:Y:S02]  /*9d310*/  PRMT R52, R17, 0x7632, R52 ;  /* 0x0000763211347816 */ /* 0x000fe40000000034 */
[C---:B------:R-:W-:Y:S02]  /*9d320*/  PRMT R45, R14.reuse, 0x7610, R45 ;  /* 0x000076100e2d7816 */ /* 0x040fe4000000002d */
[----:B------:R-:W-:-:S02]  /*9d330*/  PRMT R46, R14, 0x7632, R46 ;  /* 0x000076320e2e7816 */ /* 0x000fc4000000002e */
[----:B------:R-:W-:Y:S02]  /*9d340*/  PRMT R57, R20, 0x7610, R57 ;  /* 0x0000761014397816 */ /* 0x000fe40000000039 */
[----:B------:R-:W-:Y:S02]  /*9d350*/  PRMT R38, R10, 0x7632, R38 ;  /* 0x000076320a267816 */ /* 0x000fe40000000026 */
[C---:B------:R-:W-:Y:S02]  /*9d360*/  PRMT R41, R12.reuse, 0x7610, R41 ;  /* 0x000076100c297816 */ /* 0x040fe40000000029 */
[----:B------:R-:W-:Y:S02]  /*9d370*/  PRMT R42, R12, 0x7632, R42 ;  /* 0x000076320c2a7816 */ /* 0x000fe4000000002a */
[----:B------:R-:W-:Y:S02]  /*9d380*/  F2FP.F16.F32.PACK_AB R6, R6, R89 ;  /* 0x000000590606723e */ /* 0x000fe400000000ff */
[----:B------:R-:W-:-:S02]  /*9d390*/  F2FP.F16.F32.PACK_AB R67, R5, R91 ;  /* 0x0000005b0543723e */ /* 0x000fc400000000ff */
[C---:B------:R-:W-:Y:S02]  /*9d3a0*/  PRMT R59, R21.reuse, 0x7610, R59 ;  /* 0x00007610153b7816 */ /* 0x040fe4000000003b */
[----:B------:R-:W-:Y:S01]  /*9d3b0*/  PRMT R60, R21, 0x7632, R60 ;  /* 0x00007632153c7816 */ /* 0x000fe2000000003c */
[----:B0-----:R-:W-:Y:S01]  /*9d3c0*/  IMAD R18, R66, R19, RZ ;  /* 0x0000001342127224 */ /* 0x001fe200078e02ff */
[----:B------:R-:W-:Y:S02]  /*9d3d0*/  PRMT R58, R20, 0x7632, R58 ;  /* 0x00007632143a7816 */ /* 0x000fe4000000003a */
[----:B------:R-:W0:Y:S01]  /*9d3e0*/  LDC R20, c[0x0][0x3b8] ;  /* 0x0000ee00ff147b82 */ /* 0x000e220000000800 */
[C---:B------:R-:W-:Y:S02]  /*9d3f0*/  PRMT R43, R13.reuse, 0x7610, R43 ;  /* 0x000076100d2b7816 */ /* 0x040fe4000000002b */
[----:B------:R-:W-:-:S05]  /*9d400*/  PRMT R44, R13, 0x7632, R44 ;  /* 0x000076320d2c7816 */ /* 0x000fca000000002c */
[----:B------:R-:W0:Y:S01]  /*9d410*/  LDC.64 R12, c[0x0][0x398] ;  /* 0x0000e600ff0c7b82 */ /* 0x000e220000000a00 */
[----:B----4-:R-:W-:Y:S02]  /*9d420*/  F2FP.F16.F32.PACK_AB R11, R11, R90 ;  /* 0x0000005a0b0b723e */ /* 0x010fe400000000ff */
[----:B------:R-:W4:Y:S01]  /*9d430*/  LDL R90, [R1+0x26c8] ;  /* 0x0026c800015a7983 */ /* 0x000f220000100800 */
[----:B--2---:R-:W-:-:S03]  /*9d440*/  F2FP.F16.F32.PACK_AB R0, R8, R93 ;  /* 0x0000005d0800723e */ /* 0x004fc600000000ff */
[----:B------:R-:W2:Y:S04]  /*9d450*/  LDL.LU R93, [R1+0x43f8] ;  /* 0x0043f800015d7983 */ /* 0x000ea80000300800 */
[----:B------:R-:W2:Y:S01]  /*9d460*/  LDL.LU R87, [R1+0x43f4] ;  /* 0x0043f40001577983 */ /* 0x000ea20000300800 */
[----:B------:R-:W-:Y:S02]  /*9d470*/  F2FP.F16.F32.PACK_AB R2, R16, R3 ;  /* 0x000000031002723e */ /* 0x000fe400000000ff */
[----:B------:R-:W0:Y:S01]  /*9d480*/  LDC.64 R16, c[0x0][0x398] ;  /* 0x0000e600ff107b82 */ /* 0x000e220000000a00 */
[----:B------:R-:W-:Y:S01]  /*9d490*/  PRMT R39, R11, 0x7610, R39 ;  /* 0x000076100b277816 */ /* 0x000fe20000000027 */
[----:B------:R-:W2:Y:S01]  /*9d4a0*/  LDL.LU R89, [R1+0x43f0] ;  /* 0x0043f00001597983 */ /* 0x000ea20000300800 */
[----:B------:R-:W-:-:S02]  /*9d4b0*/  PRMT R49, R2, 0x7610, R49 ;  /* 0x0000761002317816 */ /* 0x000fc40000000031 */
[----:B------:R-:W-:Y:S01]  /*9d4c0*/  PRMT R50, R2, 0x7632, R50 ;  /* 0x0000763202327816 */ /* 0x000fe20000000032 */
[----:B------:R-:W2:Y:S02]  /*9d4d0*/  LDL.LU R91, [R1+0x43ec] ;  /* 0x0043ec00015b7983 */ /* 0x000ea40000300800 */
[----:B------:R-:W1:Y:S01]  /*9d4e0*/  LDC.64 R2, c[0x0][0x390] ;  /* 0x0000e400ff027b82 */ /* 0x000e620000000a00 */
[----:B0-----:R-:W-:Y:S02]  /*9d4f0*/  ISETP.GE.AND P2, PT, R66, R16, PT ;  /* 0x000000104200720c */ /* 0x001fe40003f46270 */
[----:B-1----:R-:W-:-:S04]  /*9d500*/  LEA R14, P1, R18, R2, 0x1 ;  /* 0x00000002120e7211 */ /* 0x002fc800078208ff */
[----:B------:R-:W-:Y:S02]  /*9d510*/  LEA.HI.X.SX32 R15, R18, R3, 0x1, P1 ;  /* 0x00000003120f7211 */ /* 0x000fe400008f0eff */
[C---:B---3--:R-:W-:Y:S02]  /*9d520*/  ISETP.GE.AND P1, PT, R64.reuse, R17, PT ;  /* 0x000000114000720c */ /* 0x048fe40003f26270 */
[----:B------:R-:W0:Y:S01]  /*9d530*/  LDC.64 R16, c[0x0][0x398] ;  /* 0x0000e600ff107b82 */ /* 0x000e220000000a00 */
[----:B------:R-:W-:Y:S02]  /*9d540*/  PRMT R40, R11, 0x7632, R40 ;  /* 0x000076320b287816 */ /* 0x000fe40000000028 */
[C---:B0-----:R-:W-:Y:S01]  /*9d550*/  ISETP.LT.AND P2, PT, R64.reuse, R17, !P2 ;  /* 0x000000114000720c */ /* 0x041fe20005741270 */
[----:B------:R-:W-:-:S04]  /*9d560*/  IMAD R17, R64, R20, RZ ;  /* 0x0000001440117224 */ /* 0x000fc800078e02ff */
[----:B------:R-:W-:-:S08]  /*9d570*/  IMAD.WIDE R10, R17, 0x2, R14 ;  /* 0x00000002110a7825 */ /* 0x000fd000078e020e */
[----:B------:R0:W-:Y:S02]  /*9d580*/  @P2 STG.E.U16 desc[UR6][R10.64], R86 ;  /* 0x000000560a002986 */ /* 0x0001e4000c101506 */
[----:B0-----:R-:W0:Y:S01]  /*9d590*/  LDC.64 R10, c[0x0][0x398] ;  /* 0x0000e600ff0a7b82 */ /* 0x001e220000000a00 */
[C---:B------:R-:W-:Y:S02]  /*9d5a0*/  PRMT R33, R0.reuse, 0x7610, R33 ;  /* 0x0000761000217816 */ /* 0x040fe40000000021 */
[----:B------:R-:W-:Y:S01]  /*9d5b0*/  PRMT R34, R0, 0x7632, R34 ;  /* 0x0000763200227816 */ /* 0x000fe20000000022 */
[C---:B------:R-:W-:Y:S01]  /*9d5c0*/  IMAD R0, R92.reuse, R19, RZ ;  /* 0x000000135c007224 */ /* 0x040fe200078e02ff */
[----:B------:R-:W-:Y:S02]  /*9d5d0*/  ISETP.GE.AND P2, PT, R92, R12, PT ;  /* 0x0000000c5c00720c */ /* 0x000fe40003f46270 */
[----:B------:R-:W-:Y:S02]  /*9d5e0*/  F2FP.F16.F32.PACK_AB R9, R9, R61 ;  /* 0x0000003d0909723e */ /* 0x000fe400000000ff */
[----:B------:R-:W-:-:S02]  /*9d5f0*/  LEA R8, P6, R0, R2, 0x1 ;  /* 0x0000000200087211 */ /* 0x000fc400078c08ff */
[C---:B------:R-:W-:Y:S02]  /*9d600*/  PRMT R35, R9.reuse, 0x7610, R35 ;  /* 0x0000761009237816 */ /* 0x040fe40000000023 */
[----:B------:R-:W-:Y:S02]  /*9d610*/  PRMT R36, R9, 0x7632, R36 ;  /* 0x0000763209247816 */ /* 0x000fe40000000024 */
[----:B------:R-:W-:Y:S01]  /*9d620*/  LEA.HI.X.SX32 R9, R0, R3, 0x1, P6 ;  /* 0x0000000300097211 */ /* 0x000fe200030f0eff */
[----:B------:R-:W-:Y:S02]  /*9d630*/  IMAD.MOV.U32 R12, RZ, RZ, R62 ;  /* 0x000000ffff0c7224 */ /* 0x000fe400078e003e */
[----:B------:R-:W-:Y:S01]  /*9d640*/  IMAD.MOV.U32 R61, RZ, RZ, R63 ;  /* 0x000000ffff3d7224 */ /* 0x000fe200078e003f */
[----:B------:R-:W-:Y:S01]  /*9d650*/  PRMT R31, R7, 0x7610, R31 ;  /* 0x00007610071f7816 */ /* 0x000fe2000000001f */
[----:B------:R-:W1:Y:S01]  /*9d660*/  LDC.64 R62, c[0x0][0x398] ;  /* 0x0000e600ff3e7b82 */ /* 0x000e620000000a00 */
[----:B0-----:R-:W-:-:S02]  /*9d670*/  ISETP.LT.AND P2, PT, R64, R11, !P2 ;  /* 0x0000000b4000720c */ /* 0x001fc40005741270 */
[----:B------:R-:W-:Y:S02]  /*9d680*/  PRMT R32, R7, 0x7632, R32 ;  /* 0x0000763207207816 */ /* 0x000fe40000000020 */
[C---:B------:R-:W-:Y:S02]  /*9d690*/  PRMT R29, R6.reuse, 0x7610, R29 ;  /* 0x00007610061d7816 */ /* 0x040fe4000000001d */
[----:B------:R-:W-:Y:S01]  /*9d6a0*/  PRMT R30, R6, 0x7632, R30 ;  /* 0x00007632061e7816 */ /* 0x000fe2000000001e */
[----:B------:R-:W-:Y:S01]  /*9d6b0*/  IMAD.WIDE R6, R17, 0x2, R8 ;  /* 0x0000000211067825 */ /* 0x000fe200078e0208 */
[----:B------:R-:W-:-:S05]  /*9d6c0*/  PRMT R0, R86, 0x7632, R0 ;  /* 0x0000763256007816 */ /* 0x000fca0000000000 */
[----:B------:R0:W-:Y:S02]  /*9d6d0*/  @P2 STG.E.U16 desc[UR6][R6.64], R0 ;  /* 0x0000000006002986 */ /* 0x0001e4000c101506 */
[----:B0-----:R-:W-:-:S04]  /*9d6e0*/  IMAD R0, R19, 0x100, R18 ;  /* 0x0000010013007824 */ /* 0x001fc800078e0212 */
[----:B------:R-:W-:Y:S01]  /*9d6f0*/  IMAD R11, R19, 0x80, R0 ;  /* 0x00000080130b7824 */ /* 0x000fe200078e0200 */
[----:B------:R-:W-:-:S04]  /*9d700*/  LEA R6, P2, R0, R2, 0x1 ;  /* 0x0000000200067211 */ /* 0x000fc800078408ff */
[----:B------:R-:W-:Y:S02]  /*9d710*/  LEA.HI.X.SX32 R7, R0, R3, 0x1, P2 ;  /* 0x0000000300077211 */ /* 0x000fe400010f0eff */
[----:B------:R-:W-:-:S04]  /*9d720*/  LEA R2, P2, R11, R2, 0x1 ;  /* 0x000000020b027211 */ /* 0x000fc800078408ff */
[----:B------:R-:W-:Y:S01]  /*9d730*/  LEA.HI.X.SX32 R3, R11, R3, 0x1, P2 ;  /* 0x000000030b037211 */ /* 0x000fe200010f0eff */
[----:B------:R-:W-:Y:S01]  /*9d740*/  IMAD.WIDE R18, R17, 0x2, R6 ;  /* 0x0000000211127825 */ /* 0x000fe200078e0206 */
[----:B------:R-:W-:Y:S02]  /*9d750*/  PRMT R0, R68, 0x7632, R0 ;  /* 0x0000763244007816 */ /* 0x000fe40000000000 */
[----:B----4-:R-:W-:Y:S01]  /*9d760*/  ISETP.LT.AND P2, PT, R90, R12, !P1 ;  /* 0x0000000c5a00720c */ /* 0x010fe20004f41270 */
[----:B-1----:R-:W-:-:S05]  /*9d770*/  IMAD.MOV.U32 R12, RZ, RZ, R62 ;  /* 0x000000ffff0c7224 */ /* 0x002fca00078e003e */
[----:B--2---:R-:W-:-:S07]  /*9d780*/  ISETP.LT.AND P1, PT, R93, R12, !P1 ;  /* 0x0000000c5d00720c */ /* 0x004fce0004f21270 */
[----:B------:R0:W-:Y:S02]  /*9d790*/  @P2 STG.E.U16 desc[UR6][R18.64], R68 ;  /* 0x0000004412002986 */ /* 0x0001e4000c101506 */
[----:B0-----:R-:W-:-:S05]  /*9d7a0*/  IMAD.WIDE R18, R17, 0x2, R2 ;  /* 0x0000000211127825 */ /* 0x001fca00078e0202 */
[----:B------:R0:W-:Y:S02]  /*9d7b0*/  @P1 STG.E.U16 desc[UR6][R18.64], R0 ;  /* 0x0000000012001986 */ /* 0x0001e4000c101506 */
[----:B0-----:R-:W0:Y:S01]  /*9d7c0*/  LDC.64 R18, c[0x0][0x398] ;  /* 0x0000e600ff127b82 */ /* 0x001e220000000a00 */
[----:B------:R-:W-:Y:S02]  /*9d7d0*/  IMAD.MOV.U32 R62, RZ, RZ, R63 ;  /* 0x000000ffff3e7224 */ /* 0x000fe400078e003f */
[----:B------:R-:W-:-:S05]  /*9d7e0*/  VIADD R0, R64, 0x1 ;  /* 0x0000000140007836 */ /* 0x000fca0000000000 */
[----:B------:R-:W-:Y:S01]  /*9d7f0*/  ISETP.GE.AND P1, PT, R0, R13, PT ;  /* 0x0000000d0000720c */ /* 0x000fe20003f26270 */
[----:B------:R-:W-:Y:S02]  /*9d800*/  IMAD.IADD R0, R17, 0x1, R20 ;  /* 0x0000000111007824 */ /* 0x000fe400078e0214 */
[----:B0-----:R-:W-:Y:S02]  /*9d810*/  IMAD.MOV.U32 R12, RZ, RZ, R18 ;  /* 0x000000ffff0c7224 */ /* 0x001fe400078e0012 */
[----:B------:R-:W-:Y:S01]  /*9d820*/  IMAD.MOV.U32 R63, RZ, RZ, R19 ;  /* 0x000000ffff3f7224 */ /* 0x000fe200078e0013 */
[----:B------:R-:W-:Y:S01]  /*9d830*/  PRMT R5, R87, 0x7632, R5 ;  /* 0x0000763257057816 */ /* 0x000fe20000000005 */
[----:B------:R-:W0:Y:S01]  /*9d840*/  LDC.64 R18, c[0x0][0x398] ;  /* 0x0000e600ff127b82 */ /* 0x000e220000000a00 */
[----:B------:R-:W-:Y:S01]  /*9d850*/  ISETP.LT.AND P2, PT, R66, R12, !P1 ;  /* 0x0000000c4200720c */ /* 0x000fe20004f41270 */
[----:B------:R-:W-:Y:S01]  /*9d860*/  IMAD.WIDE R12, R0, 0x2, R14 ;  /* 0x00000002000c7825 */ /* 0x000fe200078e020e */
[----:B------:R-:W-:-:S02]  /*9d870*/  F2FP.F16.F32.PACK_AB R17, R4, R76 ;  /* 0x0000004c0411723e */ /* 0x000fc400000000ff */
[----:B------:R-:W-:-:S03]  /*9d880*/  PRMT R11, R69, 0x7632, R11 ;  /* 0x00007632450b7816 */ /* 0x000fc6000000000b */
[----:B------:R-:W1:Y:S06]  /*9d890*/  LDC.64 R20, c[0x0][0x398] ;  /* 0x0000e600ff147b82 */ /* 0x000e6c0000000a00 */
[----:B------:R2:W-:Y:S01]  /*9d8a0*/  @P2 STG.E.U16 desc[UR6][R12.64], R87 ;  /* 0x000000570c002986 */ /* 0x0005e2000c101506 */
[----:B0-----:R-:W-:Y:S02]  /*9d8b0*/  IMAD.MOV.U32 R64, RZ, RZ, R19 ;  /* 0x000000ffff407224 */ /* 0x001fe400078e0013 */
[----:B--2---:R-:W-:Y:S01]  /*9d8c0*/  IMAD.MOV.U32 R12, RZ, RZ, R18 ;  /* 0x000000ffff0c7224 */ /* 0x004fe200078e0012 */
[----:B------:R-:W0:Y:S08]  /*9d8d0*/  LDC.64 R86, c[0x0][0x398] ;  /* 0x0000e600ff567b82 */ /* 0x000e300000000a00 */
[----:B------:R-:W2:Y:S01]  /*9d8e0*/  LDC.64 R18, c[0x0][0x398] ;  /* 0x0000e600ff127b82 */ /* 0x000ea20000000a00 */
[----:B------:R-:W-:Y:S01]  /*9d8f0*/  ISETP.LT.AND P2, PT, R92, R12, !P1 ;  /* 0x0000000c5c00720c */ /* 0x000fe20004f41270 */
[----:B------:R-:W-:-:S12]  /*9d900*/  IMAD.WIDE R12, R0, 0x2, R8 ;  /* 0x00000002000c7825 */ /* 0x000fd800078e0208 */
[----:B------:R2:W-:Y:S02]  /*9d910*/  @P2 STG.E.U16 desc[UR6][R12.64], R5 ;  /* 0x000000050c002986 */ /* 0x0005e4000c101506 */
[----:B--2---:R-:W-:-:S05]  /*9d920*/  IMAD.MOV.U32 R5, RZ, RZ, R18 ;  /* 0x000000ffff057224 */ /* 0x004fca00078e0012 */
[----:B------:R-:W-:Y:S02]  /*9d930*/  ISETP.LT.AND P2, PT, R90, R5, !P1 ;  /* 0x000000055a00720c */ /* 0x000fe40004f41270 */
[----:B0-----:R-:W-:Y:S02]  /*9d940*/  ISETP.LT.AND P1, PT, R93, R86, !P1 ;  /* 0x000000565d00720c */ /* 0x001fe40004f21270 */
[----:B------:R-:W2:Y:S04]  /*9d950*/  LDL.LU R86, [R1+0x538] ;  /* 0x0005380001567983 */ /* 0x000ea80000300800 */
[----:B------:R-:W3:Y:S01]  /*9d960*/  LDL.LU R76, [R1+0x43e8] ;  /* 0x0043e800014c7983 */ /* 0x000ee20000300800 */
[----:B------:R-:W-:-:S04]  /*9d970*/  IMAD.WIDE R12, R0, 0x2, R6 ;  /* 0x00000002000c7825 */ /* 0x000fc800078e0206 */
[----:B------:R-:W-:Y:S01]  /*9d980*/  IMAD.WIDE R4, R0, 0x2, R2 ;  /* 0x0000000200047825 */ /* 0x000fe200078e0202 */
[----:B------:R0:W-:Y:S04]  /*9d990*/  @P2 STG.E.U16 desc[UR6][R12.64], R69 ;  /* 0x000000450c002986 */ /* 0x0001e8000c101506 */
[----:B------:R4:W-:Y:S01]  /*9d9a0*/  @P1 STG.E.U16 desc[UR6][R4.64], R11 ;  /* 0x0000000b04001986 */ /* 0x0009e2000c101506 */
[----:B0-----:R-:W0:Y:S08]  /*9d9b0*/  LDC.64 R68, c[0x0][0x398] ;  /* 0x0000e600ff447b82 */ /* 0x001e300000000a00 */
[----:B----4-:R-:W4:Y:S08]  /*9d9c0*/  LDC R5, c[0x0][0x39c] ;  /* 0x0000e700ff057b82 */ /* 0x010f300000000800 */
[----:B------:R-:W0:Y:S01]  /*9d9d0*/  LDC R13, c[0x0][0x3b8] ;  /* 0x0000ee00ff0d7b82 */ /* 0x000e220000000800 */
[----:B------:R-:W-:Y:S01]  /*9d9e0*/  IMAD.MOV.U32 R65, RZ, RZ, R19 ;  /* 0x000000ffff417224 */ /* 0x000fe200078e0013 */
[----:B------:R-:W-:-:S06]  /*9d9f0*/  PRMT R11, R89, 0x7610, R11 ;  /* 0x00007610590b7816 */ /* 0x000fcc000000000b */
[----:B------:R-:W1:Y:S08]  /*9da00*/  LDC.64 R18, c[0x0][0x398] ;  /* 0x0000e600ff127b82 */ /* 0x000e700000000a00 */
[----:B------:R-:W1:Y:S01]  /*9da10*/  LDC R12, c[0x0][0x39c] ;  /* 0x0000e700ff0c7b82 */ /* 0x000e620000000800 */
[----:B0-----:R-:W-:Y:S01]  /*9da20*/  IADD3 R0, PT, PT, R0, R13, RZ ;  /* 0x0000000d00007210 */ /* 0x001fe20007ffe0ff */
[----:B--2---:R-:W-:-:S05]  /*9da30*/  VIADD R4, R86, 0x2 ;  /* 0x0000000256047836 */ /* 0x004fca0000000000 */
[----:B----4-:R-:W-:-:S04]  /*9da40*/  ISETP.GE.AND P1, PT, R4, R5, PT ;  /* 0x000000050400720c */ /* 0x010fc80003f26270 */
[----:B------:R-:W-:Y:S01]  /*9da50*/  ISETP.LT.AND P2, PT, R66, R68, !P1 ;  /* 0x000000444200720c */ /* 0x000fe20004f41270 */
[----:B------:R-:W-:-:S12]  /*9da60*/  IMAD.WIDE R4, R0, 0x2, R14 ;  /* 0x0000000200047825 */ /* 0x000fd800078e020e */
[----:B------:R0:W-:Y:S01]  /*9da70*/  @P2 STG.E.U16 desc[UR6][R4.64], R11 ;  /* 0x0000000b04002986 */ /* 0x0001e2000c101506 */
[----:B-1----:R-:W-:Y:S02]  /*9da80*/  ISETP.LT.AND P2, PT, R92, R20, !P1 ;  /* 0x000000145c00720c */ /* 0x002fe40004f41270 */
[----:B0-----:R-:W-:Y:S01]  /*9da90*/  PRMT R11, R89, 0x7632, R11 ;  /* 0x00007632590b7816 */ /* 0x001fe2000000000b */
[----:B------:R-:W-:-:S10]  /*9daa0*/  IMAD.WIDE R4, R0, 0x2, R8 ;  /* 0x0000000200047825 */ /* 0x000fd400078e0208 */
[----:B------:R0:W-:Y:S01]  /*9dab0*/  @P2 STG.E.U16 desc[UR6][R4.64], R11 ;  /* 0x0000000b04002986 */ /* 0x0001e2000c101506 */
[----:B---3--:R-:W-:Y:S02]  /*9dac0*/  ISETP.LT.AND P2, PT, R93, R76, !P1 ;  /* 0x0000004c5d00720c */ /* 0x008fe40004f41270 */
[----:B------:R-:W-:Y:S01]  /*9dad0*/  ISETP.LT.AND P1, PT, R90, R18, !P1 ;  /* 0x000000125a00720c */ /* 0x000fe20004f21270 */
[----:B------:R-:W2:Y:S01]  /*9dae0*/  LDL.LU R93, [R1+0x43e4] ;  /* 0x0043e400015d7983 */ /* 0x000ea20000300800 */
[----:B------:R-:W1:Y:S03]  /*9daf0*/  LDC R18, c[0x0][0x39c] ;  /* 0x0000e700ff127b82 */ /* 0x000e660000000800 */
[----:B------:R-:W3:Y:S01]  /*9db00*/  LDL.S16 R89, [R1+0x214] ;  /* 0x0002140001597983 */ /* 0x000ee20000100600 */
[----:B0-----:R-:W-:Y:S01]  /*9db10*/  IMAD.WIDE R4, R0, 0x2, R6 ;  /* 0x0000000200047825 */ /* 0x001fe200078e0206 */
[----:B------:R-:W-:-:S02]  /*9db20*/  PRMT R11, R70, 0x7632, R11 ;  /* 0x00007632460b7816 */ /* 0x000fc4000000000b */
[----:B------:R-:W4:Y:S04]  /*9db30*/  LDL.LU.S16 R20, [R1+0x216] ;  /* 0x0002160001147983 */ /* 0x000f280000300600 */
[----:B------:R0:W-:Y:S02]  /*9db40*/  @P1 STG.E.U16 desc[UR6][R4.64], R70 ;  /* 0x0000004604001986 */ /* 0x0001e4000c101506 */
[----:B0-----:R-:W-:-:S05]  /*9db50*/  IMAD.WIDE R4, R0, 0x2, R2 ;  /* 0x0000000200047825 */ /* 0x001fca00078e0202 */
[----:B------:R0:W-:Y:S02]  /*9db60*/  @P2 STG.E.U16 desc[UR6][R4.64], R11 ;  /* 0x0000000b04002986 */ /* 0x0001e4000c101506 */
[----:B0-----:R-:W0:Y:S01]  /*9db70*/  LDC R5, c[0x0][0x39c] ;  /* 0x0000e700ff057b82 */ /* 0x001e220000000800 */
[----:B------:R-:W-:Y:S02]  /*9db80*/  VIADD R4, R86, 0x3 ;  /* 0x0000000356047836 */ /* 0x000fe40000000000 */
[----:B------:R-:W-:Y:S01]  /*9db90*/  IMAD.IADD R0, R0, 0x1, R13 ;  /* 0x0000000100007824 */ /* 0x000fe200078e020d */
[----:B------:R-:W-:-:S04]  /*9dba0*/  PRMT R11, R91, 0x7610, R11 ;  /* 0x000076105b0b7816 */ /* 0x000fc8000000000b */
[----:B------:R-:W1:Y:S01]  /*9dbb0*/  LDC R13, c[0x0][0x398] ;  /* 0x0000e600ff0d7b82 */ /* 0x000e620000000800 */
[----:B0-----:R-:W-:-:S04]  /*9dbc0*/  ISETP.GE.AND P1, PT, R4, R5, PT ;  /* 0x000000050400720c */ /* 0x001fc80003f26270 */
[----:B------:R-:W-:Y:S01]  /*9dbd0*/  ISETP.LT.AND P2, PT, R66, R16, !P1 ;  /* 0x000000104200720c */ /* 0x000fe20004f41270 */
[----:B------:R-:W-:Y:S02]  /*9dbe0*/  IMAD.WIDE R4, R0, 0x2, R14 ;  /* 0x0000000200047825 */ /* 0x000fe400078e020e */
[----:B------:R-:W0:Y:S10]  /*9dbf0*/  LDC R16, c[0x0][0x39c] ;  /* 0x0000e700ff107b82 */ /* 0x000e340000000800 */
[----:B------:R1:W-:Y:S01]  /*9dc00*/  @P2 STG.E.U16 desc[UR6][R4.64], R11 ;  /* 0x0000000b04002986 */ /* 0x0003e2000c101506 */
[----:B------:R-:W-:-:S02]  /*9dc10*/  ISETP.LT.AND P2, PT, R92, R10, !P1 ;  /* 0x0000000a5c00720c */ /* 0x000fc40004f41270 */
[----:B------:R-:W-:Y:S02]  /*9dc20*/  PRMT R10, R91, 0x7632, R10 ;  /* 0x000076325b0a7816 */ /* 0x000fe4000000000a */
[----:B------:R-:W2:Y:S01]  /*9dc30*/  LDL.LU R91, [R1+0x26c4] ;  /* 0x0026c400015b7983 */ /* 0x000ea20000300800 */
[----:B-1----:R-:W1:Y:S01]  /*9dc40*/  LDC R11, c[0x0][0x398] ;  /* 0x0000e600ff0b7b82 */ /* 0x002e620000000800 */
[----:B------:R-:W-:-:S07]  /*9dc50*/  IMAD.WIDE R4, R0, 0x2, R8 ;  /* 0x0000000200047825 */ /* 0x000fce00078e0208 */
[----:B------:R0:W-:Y:S02]  /*9dc60*/  @P2 STG.E.U16 desc[UR6][R4.64], R10 ;  /* 0x0000000a04002986 */ /* 0x0001e4000c101506 */
[----:B0-----:R-:W2:Y:S01]  /*9dc70*/  LDC R10, c[0x0][0x398] ;  /* 0x0000e600ff0a7b82 */ /* 0x001ea20000000800 */
[----:B-1----:R-:W-:Y:S01]  /*9dc80*/  ISETP.LT.AND P2, PT, R90, R11, !P1 ;  /* 0x0000000b5a00720c */ /* 0x002fe20004f41270 */
[----:B------:R-:W-:-:S06]  /*9dc90*/  IMAD.WIDE R4, R0, 0x2, R6 ;  /* 0x0000000200047825 */ /* 0x000fcc00078e0206 */
[----:B------:R-:W0:Y:S06]  /*9dca0*/  LDC R11, c[0x0][0x398] ;  /* 0x0000e600ff0b7b82 */ /* 0x000e2c0000000800 */
[----:B------:R1:W-:Y:S02]  /*9dcb0*/  @P2 STG.E.U16 desc[UR6][R4.64], R71 ;  /* 0x0000004704002986 */ /* 0x0003e4000c101506 */
[----:B-1----:R-:W-:Y:S01]  /*9dcc0*/  VIADD R4, R86, 0x4 ;  /* 0x0000000456047836 */ /* 0x002fe20000000000 */
[----:B--2---:R-:W-:Y:S02]  /*9dcd0*/  ISETP.LT.AND P2, PT, R91, R10, !P1 ;  /* 0x0000000a5b00720c */ /* 0x004fe40004f41270 */
[----:B------:R-:W-:-:S02]  /*9dce0*/  PRMT R10, R71, 0x7632, R10 ;  /* 0x00007632470a7816 */ /* 0x000fc4000000000a */
[----:B------:R-:W1:Y:S01]  /*9dcf0*/  LDC R71, c[0x0][0x3b8] ;  /* 0x0000ee00ff477b82 */ /* 0x000e620000000800 */
[----:B------:R-:W-:Y:S01]  /*9dd00*/  ISETP.GE.AND P1, PT, R4, R12, PT ;  /* 0x0000000c0400720c */ /* 0x000fe20003f26270 */
[----:B------:R-:W-:-:S06]  /*9dd10*/  IMAD.WIDE R4, R0, 0x2, R2 ;  /* 0x0000000200047825 */ /* 0x000fcc00078e0202 */
[----:B------:R-:W2:Y:S01]  /*9dd20*/  LDC R12, c[0x0][0x39c] ;  /* 0x0000e700ff0c7b82 */ /* 0x000ea20000000800 */
[----:B------:R0:W-:Y:S01]  /*9dd30*/  @P2 STG.E.U16 desc[UR6][R4.64], R10 ;  /* 0x0000000a04002986 */ /* 0x0001e2000c101506 */
[----:B------:R-:W-:-:S06]  /*9dd40*/  ISETP.LT.AND P2, PT, R66, R13, !P1 ;  /* 0x0000000d4200720c */ /* 0x000fcc0004f41270 */
[----:B------:R-:W2:Y:S01]  /*9dd50*/  LDC R13, c[0x0][0x398] ;  /* 0x0000e600ff0d7b82 */ /* 0x000ea20000000800 */
[----:B-1----:R-:W-:Y:S01]  /*9dd60*/  IMAD.IADD R0, R0, 0x1, R71 ;  /* 0x0000000100007824 */ /* 0x002fe200078e0247 */
[----:B0-----:R-:W-:-:S03]  /*9dd70*/  PRMT R10, R93, 0x7610, R10 ;  /* 0x000076105d0a7816 */ /* 0x001fc6000000000a */
[----:B------:R-:W-:-:S05]  /*9dd80*/  IMAD.WIDE R4, R0, 0x2, R14 ;  /* 0x0000000200047825 */ /* 0x000fca00078e020e */
[----:B------:R0:W-:Y:S01]  /*9dd90*/  @P2 STG.E.U16 desc[UR6][R4.64], R10 ;  /* 0x0000000a04002986 */ /* 0x0001e2000c101506 */
[----:B------:R-:W-:Y:S02]  /*9dda0*/  ISETP.LT.AND P2, PT, R92, R11, !P1 ;  /* 0x0000000b5c00720c */ /* 0x000fe40004f41270 */
[----:B------:R-:W1:Y:S01]  /*9ddb0*/  LDC R11, c[0x0][0x398] ;  /* 0x0000e600ff0b7b82 */ /* 0x000e620000000800 */
[----:B0-----:R-:W-:Y:S01]  /*9ddc0*/  PRMT R10, R93, 0x7632, R10 ;  /* 0x000076325d0a7816 */ /* 0x001fe2000000000a */
[----:B------:R-:W-:-:S09]  /*9ddd0*/  IMAD.WIDE R4, R0, 0x2, R8 ;  /* 0x0000000200047825 */ /* 0x000fd200078e0208 */
[----:B------:R0:W-:Y:S02]  /*9dde0*/  @P2 STG.E.U16 desc[UR6][R4.64], R10 ;  /* 0x0000000a04002986 */ /* 0x0001e4000c101506 */
[----:B0-----:R-:W0:Y:S01]  /*9ddf0*/  LDC R10, c[0x0][0x398] ;  /* 0x0000e600ff0a7b82 */ /* 0x001e220000000800 */
[----:B-1----:R-:W-:Y:S01]  /*9de00*/  ISETP.LT.AND P2, PT, R90, R11, !P1 ;  /* 0x0000000b5a00720c */ /* 0x002fe20004f41270 */
[----:B------:R-:W-:Y:S01]  /*9de10*/  IMAD.WIDE R4, R0, 0x2, R6 ;  /* 0x0000000200047825 */ /* 0x000fe200078e0206 */
[----:B------:R-:W4:Y:S04]  /*9de20*/  LDL.LU R90, [R1+0x43e0] ;  /* 0x0043e000015a7983 */ /* 0x000f280000300800 */
[----:B------:R-:W4:Y:S01]  /*9de30*/  LDL.S16 R76, [R1+0x218] ;  /* 0x00021800014c7983 */ /* 0x000f220000100600 */
[----:B------:R-:W1:Y:S03]  /*9de40*/  LDC R11, c[0x0][0x398] ;  /* 0x0000e600ff0b7b82 */ /* 0x000e660000000800 */
[----:B------:R-:W4:Y:S04]  /*9de50*/  LDL.LU.S16 R68, [R1+0x21a] ;  /* 0x00021a0001447983 */ /* 0x000f280000300600 */
[----:B------:R0:W-:Y:S02]  /*9de60*/  @P2 STG.E.U16 desc[UR6][R4.64], R72 ;  /* 0x0000004804002986 */ /* 0x0001e4000c101506 */
[----:B0-----:R-:W-:-:S02]  /*9de70*/  ISETP.LT.AND P2, PT, R91, R10, !P1 ;  /* 0x0000000a5b00720c */ /* 0x001fc40004f41270 */
[----:B------:R-:W-:Y:S02]  /*9de80*/  PRMT R10, R72, 0x7632, R10 ;  /* 0x00007632480a7816 */ /* 0x000fe4000000000a */
[----:B------:R-:W4:Y:S01]  /*9de90*/  LDL.LU R72, [R1+0x26c8] ;  /* 0x0026c80001487983 */ /* 0x000f220000300800 */
[----:B------:R-:W-:-:S05]  /*9dea0*/  VIADD R4, R86, 0x5 ;  /* 0x0000000556047836 */ /* 0x000fca0000000000 */
[----:B--2---:R-:W-:Y:S01]  /*9deb0*/  ISETP.GE.AND P1, PT, R4, R12, PT ;  /* 0x0000000c0400720c */ /* 0x004fe20003f26270 */
[----:B------:R-:W-:Y:S01]  /*9dec0*/  IMAD.WIDE R4, R0, 0x2, R2 ;  /* 0x0000000200047825 */ /* 0x000fe200078e0202 */
[----:B------:R-:W0:Y:S04]  /*9ded0*/  LDC R12, c[0x0][0x39c] ;  /* 0x0000e700ff0c7b82 */ /* 0x000e280000000800 */
[----:B------:R3:W-:Y:S01]  /*9dee0*/  @P2 STG.E.U16 desc[UR6][R4.64], R10 ;  /* 0x0000000a04002986 */ /* 0x0007e2000c101506 */
[----:B------:R-:W-:Y:S01]  /*9def0*/  ISETP.LT.AND P2, PT, R66, R13, !P1 ;  /* 0x0000000d4200720c */ /* 0x000fe20004f41270 */
[----:B------:R-:W-:Y:S02]  /*9df00*/  IMAD.IADD R0, R0, 0x1, R71 ;  /* 0x0000000100007824 */ /* 0x000fe400078e0247 */
[----:B------:R-:W2:Y:S01]  /*9df10*/  LDC R13, c[0x0][0x398] ;  /* 0x0000e600ff0d7b82 */ /* 0x000ea20000000800 */
[----:B---3--:R-:W-:Y:S01]  /*9df20*/  PRMT R10, R89, 0x7610, R10 ;  /* 0x00007610590a7816 */ /* 0x008fe2000000000a */
[----:B------:R-:W-:Y:S01]  /*9df30*/  IMAD.WIDE R4, R0, 0x2, R14 ;  /* 0x0000000200047825 */ /* 0x000fe200078e020e */
[----:B------:R-:W3:Y:S07]  /*9df40*/  LDL.S16 R89, [R1+0x21c] ;  /* 0x00021c0001597983 */ /* 0x000eee0000100600 */
[----:B------:R4:W-:Y:S02]  /*9df50*/  @P2 STG.E.U16 desc[UR6][R4.64], R10 ;  /* 0x0000000a04002986 */ /* 0x0009e4000c101506 */
[----:B----4-:R-:W-:-:S02]  /*9df60*/  PRMT R10, R20, 0x7610, R10 ;  /* 0x00007610140a7816 */ /* 0x010fc4000000000a */
[----:B------:R-:W4:Y:S01]  /*9df70*/  LDL.LU.S16 R20, [R1+0x21e] ;  /* 0x00021e0001147983 */ /* 0x000f220000300600 */
[----:B-1----:R-:W-:Y:S02]  /*9df80*/  ISETP.LT.AND P2, PT, R92, R11, !P1 ;  /* 0x0000000b5c00720c */ /* 0x002fe40004f41270 */
[----:B------:R-:W1:Y:S01]  /*9df90*/  LDC R11, c[0x0][0x398] ;  /* 0x0000e600ff0b7b82 */ /* 0x000e620000000800 */
[----:B------:R-:W-:-:S10]  /*9dfa0*/  IMAD.WIDE R4, R0, 0x2, R8 ;  /* 0x0000000200047825 */ /* 0x000fd400078e0208 */
[----:B------:R0:W-:Y:S02]  /*9dfb0*/  @P2 STG.E.U16 desc[UR6][R4.64], R10 ;  /* 0x0000000a04002986 */ /* 0x0001e4000c101506 */
[----:B0-----:R-:W0:Y:S01]  /*9dfc0*/  LDC R10, c[0x0][0x398] ;  /* 0x0000e600ff0a7b82 */ /* 0x001e220000000800 */
[----:B------:R-:W-:Y:S01]  /*9dfd0*/  IMAD.WIDE R4, R0, 0x2, R6 ;  /* 0x0000000200047825 */ /* 0x000fe200078e0206 */
[----:B-1----:R-:W-:-:S06]  /*9dfe0*/  ISETP.LT.AND P2, PT, R72, R11, !P1 ;  /* 0x0000000b4800720c */ /* 0x002fcc0004f41270 */
[----:B------:R-:W1:Y:S07]  /*9dff0*/  LDC R11, c[0x0][0x398] ;  /* 0x0000e600ff0b7b82 */ /* 0x000e6e0000000800 */
[----:B------:R2:W-:Y:S01]  /*9e000*/  @P2 STG.E.U16 desc[UR6][R4.64], R73 ;  /* 0x0000004904002986 */ /* 0x0005e2000c101506 */
[----:B0-----:R-:W-:Y:S02]  /*9e010*/  ISETP.LT.AND P2, PT, R91, R10, !P1 ;  /* 0x0000000a5b00720c */ /* 0x001fe40004f41270 */
[----:B------:R-:W-:Y:S01]  /*9e020*/  PRMT R10, R73, 0x7632, R10 ;  /* 0x00007632490a7816 */ /* 0x000fe2000000000a */
[----:B--2---:R-:W-:-:S05]  /*9e030*/  VIADD R4, R86, 0x6 ;  /* 0x0000000656047836 */ /* 0x004fca0000000000 */
[----:B------:R-:W-:Y:S01]  /*9e040*/  ISETP.GE.AND P1, PT, R4, R12, PT ;  /* 0x0000000c0400720c */ /* 0x000fe20003f26270 */
[----:B------:R-:W-:Y:S01]  /*9e050*/  IMAD.WIDE R4, R0, 0x2, R2 ;  /* 0x0000000200047825 */ /* 0x000fe200078e0202 */
[----:B------:R-:W0:Y:S04]  /*9e060*/  LDC R12, c[0x0][0x39c] ;  /* 0x0000e700ff0c7b82 */ /* 0x000e280000000800 */
[----:B------:R2:W-:Y:S01]  /*9e070*/  @P2 STG.E.U16 desc[UR6][R4.64], R10 ;  /* 0x0000000a04002986 */ /* 0x0005e2000c101506 */
[----:B------:R-:W-:Y:S01]  /*9e080*/  ISETP.LT.AND P2, PT, R66, R13, !P1 ;  /* 0x0000000d4200720c */ /* 0x000fe20004f41270 */
[----:B------:R-:W-:Y:S02]  /*9e090*/  IMAD.IADD R0, R0, 0x1, R71 ;  /* 0x0000000100007824 */ /* 0x000fe400078e0247 */
[----:B------:R-:W0:Y:S01]  /*9e0a0*/  LDC R13, c[0x0][0x398] ;  /* 0x0000e600ff0d7b82 */ /* 0x000e220000000800 */
[----:B--2---:R-:W-:Y:S01]  /*9e0b0*/  PRMT R10, R76, 0x7610, R10 ;  /* 0x000076104c0a7816 */ /* 0x004fe2000000000a */
[----:B------:R-:W-:-:S08]  /*9e0c0*/  IMAD.WIDE R4, R0, 0x2, R14 ;  /* 0x0000000200047825 */ /* 0x000fd000078e020e */
[----:B------:R2:W-:Y:S01]  /*9e0d0*/  @P2 STG.E.U16 desc[UR6][R4.64], R10 ;  /* 0x0000000a04002986 */ /* 0x0005e2000c101506 */
[----:B-1----:R-:W-:Y:S02]  /*9e0e0*/  ISETP.LT.AND P2, PT, R92, R11, !P1 ;  /* 0x0000000b5c00720c */ /* 0x002fe40004f41270 */
[----:B------:R-:W1:Y:S01]  /*9e0f0*/  LDC R11, c[0x0][0x398] ;  /* 0x0000e600ff0b7b82 */ /* 0x000e620000000800 */
[----:B------:R-:W4:Y:S04]  /*9e100*/  LDL.LU R92, [R1+0x43dc] ;  /* 0x0043dc00015c7983 */ /* 0x000f280000300800 */
[----:B------:R-:W4:Y:S01]  /*9e110*/  LDL.S16 R76, [R1+0x220] ;  /* 0x00022000014c7983 */ /* 0x000f220000100600 */
[----:B--2---:R-:W-:Y:S01]  /*9e120*/  PRMT R10, R68, 0x7610, R10 ;  /* 0x00007610440a7816 */ /* 0x004fe2000000000a */
[----:B------:R-:W-:-:S02]  /*9e130*/  IMAD.WIDE R4, R0, 0x2, R8 ;  /* 0x0000000200047825 */ /* 0x000fc400078e0208 */
[----:B------:R-:W2:Y:S04]  /*9e140*/  LDL.LU.S16 R68, [R1+0x222] ;  /* 0x0002220001447983 */ /* 0x000ea80000300600 */
[----:B------:R3:W-:Y:S02]  /*9e150*/  @P2 STG.E.U16 desc[UR6][R4.64], R10 ;  /* 0x0000000a04002986 */ /* 0x0007e4000c101506 */
[----:B---3--:R-:W3:Y:S01]  /*9e160*/  LDC R10, c[0x0][0x398] ;  /* 0x0000e600ff0a7b82 */ /* 0x008ee20000000800 */
[----:B-1----:R-:W-:Y:S01]  /*9e170*/  ISETP.LT.AND P2, PT, R72, R11, !P1 ;  /* 0x0000000b4800720c */ /* 0x002fe20004f41270 */
[----:B------:R-:W-:-:S06]  /*9e180*/  IMAD.WIDE R4, R0, 0x2, R6 ;  /* 0x0000000200047825 */ /* 0x000fcc00078e0206 */
[----:B------:R-:W1:Y:S06]  /*9e190*/  LDC R11, c[0x0][0x398] ;  /* 0x0000e600ff0b7b82 */ /* 0x000e6c0000000800 */
[----:B------:R0:W-:Y:S01]  /*9e1a0*/  @P2 STG.E.U16 desc[UR6][R4.64], R74 ;  /* 0x0000004a04002986 */ /* 0x0001e2000c101506 */
[----:B---3--:R-:W-:Y:S02]  /*9e1b0*/  ISETP.LT.AND P2, PT, R91, R10, !P1 ;  /* 0x0000000a5b00720c */ /* 0x008fe40004f41270 */
[----:B------:R-:W-:Y:S02]  /*9e1c0*/  PRMT R10, R74, 0x7632, R10 ;  /* 0x000076324a0a7816 */ /* 0x000fe4000000000a */
[----:B0-----:R-:W1:Y:S01]  /*9e1d0*/  LDL.LU R74, [R1+0x26c0] ;  /* 0x0026c000014a7983 */ /* 0x001e620000300800 */
[----:B------:R-:W-:-:S05]  /*9e1e0*/  VIADD R4, R86, 0x7 ;  /* 0x0000000756047836 */ /* 0x000fca0000000000 */
[----:B------:R-:W-:Y:S01]  /*9e1f0*/  ISETP.GE.AND P1, PT, R4, R12, PT ;  /* 0x0000000c0400720c */ /* 0x000fe20003f26270 */
[----:B------:R-:W-:Y:S01]  /*9e200*/  IMAD.WIDE R4, R0, 0x2, R2 ;  /* 0x0000000200047825 */ /* 0x000fe200078e0202 */
[----:B------:R-:W0:Y:S04]  /*9e210*/  LDC R12, c[0x0][0x39c] ;  /* 0x0000e700ff0c7b82 */ /* 0x000e280000000800 */
[----:B------:R3:W-:Y:S01]  /*9e220*/  @P2 STG.E.U16 desc[UR6][R4.64], R10 ;  /* 0x0000000a04002986 */ /* 0x0007e2000c101506 */
[----:B------:R-:W-:Y:S01]  /*9e230*/  ISETP.LT.AND P2, PT, R66, R13, !P1 ;  /* 0x0000000d4200720c */ /* 0x000fe20004f41270 */
[----:B------:R-:W-:Y:S02]  /*9e240*/  IMAD.IADD R0, R0, 0x1, R71 ;  /* 0x0000000100007824 */ /* 0x000fe400078e0247 */
[----:B------:R-:W0:Y:S01]  /*9e250*/  LDC R13, c[0x0][0x398] ;  /* 0x0000e600ff0d7b82 */ /* 0x000e220000000800 */
[----:B---3--:R-:W-:Y:S01]  /*9e260*/  PRMT R10, R89, 0x7610, R10 ;  /* 0x00007610590a7816 */ /* 0x008fe2000000000a */
[----:B------:R-:W-:Y:S01]  /*9e270*/  IMAD.WIDE R4, R0, 0x2, R14 ;  /* 0x0000000200047825 */ /* 0x000fe200078e020e */
[----:B------:R-:W3:Y:S07]  /*9e280*/  LDL.S16 R89, [R1+0x224] ;  /* 0x0002240001597983 */ /* 0x000eee0000100600 */
[----:B------:R4:W-:Y:S02]  /*9e290*/  @P2 STG.E.U16 desc[UR6][R4.64], R10 ;  /* 0x0000000a04002986 */ /* 0x0009e4000c101506 */
[----:B----4-:R-:W-:-:S02]  /*9e2a0*/  PRMT R10, R20, 0x7610, R10 ;  /* 0x00007610140a7816 */ /* 0x010fc4000000000a */
[----:B------:R-:W4:Y:S01]  /*9e2b0*/  LDL.LU.S16 R20, [R1+0x226] ;  /* 0x0002260001147983 */ /* 0x000f220000300600 */
[----:B------:R-:W-:Y:S01]  /*9e2c0*/  IMAD.WIDE R4, R0, 0x2, R8 ;  /* 0x0000000200047825 */ /* 0x000fe200078e0208 */
[----:B-1----:R-:W-:Y:S02]  /*9e2d0*/  ISETP.LT.AND P2, PT, R74, R11, !P1 ;  /* 0x0000000b4a00720c */ /* 0x002fe40004f41270 */
[----:B------:R-:W1:Y:S11]  /*9e2e0*/  LDC R11, c[0x0][0x398] ;  /* 0x0000e600ff0b7b82 */ /* 0x000e760000000800 */
[----:B------:R0:W-:Y:S02]  /*9e2f0*/  @P2 STG.E.U16 desc[UR6][R4.64], R10 ;  /* 0x0000000a04002986 */ /* 0x0001e4000c101506 */
[----:B0-----:R-:W0:Y:S01]  /*9e300*/  LDC R10, c[0x0][0x398] ;  /* 0x0000e600ff0a7b82 */ /* 0x001e220000000800 */
[----:B-1----:R-:W-:Y:S01]  /*9e310*/  ISETP.LT.AND P2, PT, R72, R11, !P1 ;  /* 0x0000000b4800720c */ /* 0x002fe20004f41270 */
[----:B------:R-:W-:-:S06]  /*9e320*/  IMAD.WIDE R4, R0, 0x2, R6 ;  /* 0x0000000200047825 */ /* 0x000fcc00078e0206 */
[----:B------:R-:W1:Y:S06]  /*9e330*/  LDC R11, c[0x0][0x398] ;  /* 0x0000e600ff0b7b82 */ /* 0x000e6c0000000800 */
[----:B------:R2:W-:Y:S01]  /*9e340*/  @P2 STG.E.U16 desc[UR6][R4.64], R75 ;  /* 0x0000004b04002986 */ /* 0x0005e2000c101506 */
[----:B0-----:R-:W-:Y:S01]  /*9e350*/  ISETP.LT.AND P2, PT, R91, R10, !P1 ;  /* 0x0000000a5b00720c */ /* 0x001fe20004f41270 */
[----:B--2---:R-:W-:Y:S01]  /*9e360*/  VIADD R4, R86, 0x8 ;  /* 0x0000000856047836 */ /* 0x004fe20000000000 */
[----:B------:R-:W-:-:S04]  /*9e370*/  PRMT R10, R75, 0x7632, R10 ;  /* 0x000076324b0a7816 */ /* 0x000fc8000000000a */
[----:B------:R-:W-:Y:S01]  /*9e380*/  ISETP.GE.AND P1, PT, R4, R12, PT ;  /* 0x0000000c0400720c */ /* 0x000fe20003f26270 */
[----:B------:R-:W-:Y:S01]  /*9e390*/  IMAD.WIDE R4, R0, 0x2, R2 ;  /* 0x0000000200047825 */ /* 0x000fe200078e0202 */
[----:B------:R-:W0:Y:S05]  /*9e3a0*/  LDC R12, c[0x0][0x39c] ;  /* 0x0000e700ff0c7b82 */ /* 0x000e2a0000000800 */
[----:B------:R2:W-:Y:S01]  /*9e3b0*/  @P2 STG.E.U16 desc[UR6][R4.64], R10 ;  /* 0x0000000a04002986 */ /* 0x0005e2000c101506 */
[----:B------:R-:W-:Y:S01]  /*9e3c0*/  ISETP.LT.AND P2, PT, R66, R13, !P1 ;  /* 0x0000000d4200720c */ /* 0x000fe20004f41270 */
[----:B------:R-:W-:Y:S01]  /*9e3d0*/  IMAD.IADD R0, R0, 0x1, R71 ;  /* 0x0000000100007824 */ /* 0x000fe200078e0247 */
[----:B------:R-:W0:Y:S01]  /*9e3e0*/  LDC R13, c[0x0][0x398] ;  /* 0x0000e600ff0d7b82 */ /* 0x000e220000000800 */
[----:B--2---:R-:W-:-:S02]  /*9e3f0*/  PRMT R10, R76, 0x7610, R10 ;  /* 0x000076104c0a7816 */ /* 0x004fc4000000000a */
[----:B------:R-:W-:Y:S01]  /*9e400*/  IMAD.WIDE R4, R0, 0x2, R14 ;  /* 0x0000000200047825 */ /* 0x000fe200078e020e */
[----:B------:R-:W2:Y:S07]  /*9e410*/  LDL.S16 R76, [R1+0x228] ;  /* 0x00022800014c7983 */ /* 0x000eae0000100600 */
[----:B------:R3:W-:Y:S01]  /*9e420*/  @P2 STG.E.U16 desc[UR6][R4.64], R10 ;  /* 0x0000000a04002986 */ /* 0x0007e2000c101506 */
[----:B-1----:R-:W-:Y:S02]  /*9e430*/  ISETP.LT.AND P2, PT, R74, R11, !P1 ;  /* 0x0000000b4a00720c */ /* 0x002fe40004f41270 */
[----:B------:R-:W1:Y:S01]  /*9e440*/  LDC R11, c[0x0][0x398] ;  /* 0x0000e600ff0b7b82 */ /* 0x000e620000000800 */
[----:B---3--:R-:W-:Y:S01]  /*9e450*/  PRMT R10, R68, 0x7610, R10 ;  /* 0x00007610440a7816 */ /* 0x008fe2000000000a */
[----:B------:R-:W-:Y:S01]  /*9e460*/  IMAD.WIDE R4, R0, 0x2, R8 ;  /* 0x0000000200047825 */ /* 0x000fe200078e0208 */
[----:B------:R-:W3:Y:S08]  /*9e470*/  LDL.LU.S16 R68, [R1+0x22a] ;  /* 0x00022a0001447983 */ /* 0x000ef00000300600 */
[----:B------:R4:W-:Y:S02]  /*9e480*/  @P2 STG.E.U16 desc[UR6][R4.64], R10 ;  /* 0x0000000a04002986 */ /* 0x0009e4000c101506 */
[----:B----4-:R-:W4:Y:S01]  /*9e490*/  LDC R10, c[0x0][0x398] ;  /* 0x0000e600ff0a7b82 */ /* 0x010f220000000800 */
[----:B-1----:R-:W-:Y:S01]  /*9e4a0*/  ISETP.LT.AND P2, PT, R72, R11, !P1 ;  /* 0x0000000b4800720c */ /* 0x002fe20004f41270 */
[----:B------:R-:W-:-:S06]  /*9e4b0*/  IMAD.WIDE R4, R0, 0x2, R6 ;  /* 0x0000000200047825 */ /* 0x000fcc00078e0206 */
[----:B------:R-:W1:Y:S06]  /*9e4c0*/  LDC R11, c[0x0][0x398] ;  /* 0x0000e600ff0b7b82 */ /* 0x000e6c0000000800 */
[----:B------:R0:W-:Y:S01]  /*9e4d0*/  @P2 STG.E.U16 desc[UR6][R4.64], R77 ;  /* 0x0000004d04002986 */ /* 0x0001e2000c101506 */
[----:B----4-:R-:W-:Y:S01]  /*9e4e0*/  ISETP.LT.AND P2, PT, R91, R10, !P1 ;  /* 0x0000000a5b00720c */ /* 0x010fe20004f41270 */
[----:B0-----:R-:W-:Y:S01]  /*9e4f0*/  VIADD R4, R86, 0x9 ;  /* 0x0000000956047836 */ /* 0x001fe20000000000 */
        /* <DEDUP_REMOVED lines=8> */
[----:B----4-:R-:W-:-:S02]  /*9e580*/  PRMT R10, R89, 0x7610, R10 ;  /* 0x00007610590a7816 */ /* 0x010fc4000000000a */
[----:B------:R-:W-:Y:S01]  /*9e590*/  IMAD.WIDE R4, R0, 0x2, R14 ;  /* 0x0000000200047825 */ /* 0x000fe200078e020e */
[----:B------:R-:W4:Y:S07]  /*9e5a0*/  LDL.S16 R89, [R1+0x22c] ;  /* 0x00022c0001597983 */ /* 0x000f2e0000100600 */
[----:B------:R1:W-:Y:S02]  /*9e5b0*/  @P2 STG.E.U16 desc[UR6][R4.64], R10 ;  /* 0x0000000a04002986 */ /* 0x0003e4000c101506 */
[----:B-1----:R-:W-:-:S02]  /*9e5c0*/  PRMT R10, R20, 0x7610, R10 ;  /* 0x00007610140a7816 */ /* 0x002fc4000000000a */
[----:B------:R-:W4:Y:S01]  /*9e5d0*/  LDL.LU.S16 R20, [R1+0x22e] ;  /* 0x00022e0001147983 */ /* 0x000f220000300600 */
[----:B------:R-:W-:Y:S02]  /*9e5e0*/  ISETP.LT.AND P2, PT, R74, R11, !P1 ;  /* 0x0000000b4a00720c */ /* 0x000fe40004f41270 */
[----:B------:R-:W1:Y:S01]  /*9e5f0*/  LDC R11, c[0x0][0x398] ;  /* 0x0000e600ff0b7b82 */ /* 0x000e620000000800 */
[----:B------:R-:W-:-:S10]  /*9e600*/  IMAD.WIDE R4, R0, 0x2, R8 ;  /* 0x0000000200047825 */ /* 0x000fd400078e0208 */
[----:B------:R0:W-:Y:S02]  /*9e610*/  @P2 STG.E.U16 desc[UR6][R4.64], R10 ;  /* 0x0000000a04002986 */ /* 0x0001e4000c101506 */
[----:B0-----:R-:W0:Y:S01]  /*9e620*/  LDC R10, c[0x0][0x398] ;  /* 0x0000e600ff0a7b82 */ /* 0x001e220000000800 */
[----:B-1----:R-:W-:Y:S01]  /*9e630*/  ISETP.LT.AND P2, PT, R72, R11, !P1 ;  /* 0x0000000b4800720c */ /* 0x002fe20004f41270 */
[----:B------:R-:W-:-:S06]  /*9e640*/  IMAD.WIDE R4, R0, 0x2, R6 ;  /* 0x0000000200047825 */ /* 0x000fcc00078e0206 */
[----:B------:R-:W1:Y:S06]  /*9e650*/  LDC R11, c[0x0][0x398] ;  /* 0x0000e600ff0b7b82 */ /* 0x000e6c0000000800 */
[----:B------:R0:W-:Y:S02]  /*9e660*/  @P2 STG.E.U16 desc[UR6][R4.64], R78 ;  /* 0x0000004e04002986 */ /* 0x0001e4000c101506 */
[----:B0-----:R-:W-:Y:S01]  /*9e670*/  ISETP.LT.AND P2, PT, R91, R10, !P1 ;  /* 0x0000000a5b00720c */ /* 0x001fe20004f41270 */
[----:B------:R-:W-:Y:S01]  /*9e680*/  VIADD R4, R86, 0xa ;  /* 0x0000000a56047836 */ /* 0x000fe20000000000 */
[----:B------:R-:W-:-:S04]  /*9e690*/  PRMT R10, R78, 0x7632, R10 ;  /* 0x000076324e0a7816 */ /* 0x000fc8000000000a */
[----:B------:R-:W-:Y:S01]  /*9e6a0*/  ISETP.GE.AND P1, PT, R4, R12, PT ;  /* 0x0000000c0400720c */ /* 0x000fe20003f26270 */
[----:B------:R-:W-:Y:S01]  /*9e6b0*/  IMAD.WIDE R4, R0, 0x2, R2 ;  /* 0x0000000200047825 */ /* 0x000fe200078e0202 */
[----:B------:R-:W0:Y:S05]  /*9e6c0*/  LDC R12, c[0x0][0x39c] ;  /* 0x0000e700ff0c7b82 */ /* 0x000e2a0000000800 */
[----:B------:R1:W-:Y:S01]  /*9e6d0*/  @P2 STG.E.U16 desc[UR6][R4.64], R10 ;  /* 0x0000000a04002986 */ /* 0x0003e2000c101506 */
[----:B------:R-:W-:Y:S01]  /*9e6e0*/  ISETP.LT.AND P2, PT, R66, R13, !P1 ;  /* 0x0000000d4200720c */ /* 0x000fe20004f41270 */
[----:B------:R-:W-:Y:S01]  /*9e6f0*/  IMAD.IADD R0, R0, 0x1, R71 ;  /* 0x0000000100007824 */ /* 0x000fe200078e0247 */
[----:B------:R-:W0:Y:S03]  /*9e700*/  LDC R13, c[0x0][0x398] ;  /* 0x0000e600ff0d7b82 */ /* 0x000e260000000800 */
[----:B-1----:R-:W-:Y:S01]  /*9e710*/  IMAD.WIDE R4, R0, 0x2, R14 ;  /* 0x0000000200047825 */ /* 0x002fe200078e020e */
[----:B--2---:R-:W-:-:S02]  /*9e720*/  PRMT R10, R76, 0x7610, R10 ;  /* 0x000076104c0a7816 */ /* 0x004fc4000000000a */
[----:B------:R-:W2:Y:S05]  /*9e730*/  LDL.S16 R76, [R1+0x230] ;  /* 0x00023000014c7983 */ /* 0x000eaa0000100600 */
[----:B------:R3:W-:Y:S01]  /*9e740*/  @P2 STG.E.U16 desc[UR6][R4.64], R10 ;  /* 0x0000000a04002986 */ /* 0x0007e2000c101506 */
[----:B------:R-:W-:Y:S02]  /*9e750*/  ISETP.LT.AND P2, PT, R74, R11, !P1 ;  /* 0x0000000b4a00720c */ /* 0x000fe40004f41270 */
[----:B------:R-:W1:Y:S01]  /*9e760*/  LDC R11, c[0x0][0x398] ;  /* 0x0000e600ff0b7b82 */ /* 0x000e620000000800 */
[----:B---3--:R-:W-:Y:S01]  /*9e770*/  PRMT R10, R68, 0x7610, R10 ;  /* 0x00007610440a7816 */ /* 0x008fe2000000000a */
[----:B------:R-:W-:Y:S01]  /*9e780*/  IMAD.WIDE R4, R0, 0x2, R8 ;  /* 0x0000000200047825 */ /* 0x000fe200078e0208 */
[----:B------:R-:W3:Y:S08]  /*9e790*/  LDL.LU.S16 R68, [R1+0x232] ;  /* 0x0002320001447983 */ /* 0x000ef00000300600 */
        /* <DEDUP_REMOVED lines=51> */
[----:B0-----:R-:W-:-:S02]  /*9ead0*/  ISETP.LT.AND P2, PT, R72, R12, !P1 ;  /* 0x0000000c4800720c */ /* 0x001fc40004f41270 */
[----:B------:R-:W0:Y:S08]  /*9eae0*/  LDC R12, c[0x0][0x398] ;  /* 0x0000e600ff0c7b82 */ /* 0x000e300000000800 */
[----:B------:R-:W0:Y:S01]  /*9eaf0*/  LDC R10, c[0x0][0x39c] ;  /* 0x0000e700ff0a7b82 */ /* 0x000e220000000800 */
[----:B------:R-:W-:-:S05]  /*9eb00*/  IMAD.WIDE R4, R0, 0x2, R6 ;  /* 0x0000000200047825 */ /* 0x000fca00078e0206 */
[----:B------:R1:W-:Y:S02]  /*9eb10*/  @P2 STG.E.U16 desc[UR6][R4.64], R81 ;  /* 0x0000005104002986 */ /* 0x0003e4000c101506 */
[----:B-1----:R-:W-:Y:S02]  /*9eb20*/  ISETP.LT.AND P2, PT, R91, R11, !P1 ;  /* 0x0000000b5b00720c */ /* 0x002fe40004f41270 */
[----:B------:R-:W1:Y:S01]  /*9eb30*/  LDC R11, c[0x0][0x398] ;  /* 0x0000e600ff0b7b82 */ /* 0x000e620000000800 */
[----:B------:R-:W-:-:S05]  /*9eb40*/  VIADD R4, R86, 0xd ;  /* 0x0000000d56047836 */ /* 0x000fca0000000000 */
[----:B0-----:R-:W-:Y:S01]  /*9eb50*/  ISETP.GE.AND P1, PT, R4, R10, PT ;  /* 0x0000000a0400720c */ /* 0x001fe20003f26270 */
[----:B------:R-:W-:Y:S01]  /*9eb60*/  IMAD.WIDE R4, R0, 0x2, R2 ;  /* 0x0000000200047825 */ /* 0x000fe200078e0202 */
[----:B------:R-:W-:-:S05]  /*9eb70*/  PRMT R10, R81, 0x7632, R10 ;  /* 0x00007632510a7816 */ /* 0x000fca000000000a */
[----:B------:R0:W-:Y:S01]  /*9eb80*/  @P2 STG.E.U16 desc[UR6][R4.64], R10 ;  /* 0x0000000a04002986 */ /* 0x0001e2000c101506 */
[----:B------:R-:W-:Y:S01]  /*9eb90*/  ISETP.LT.AND P2, PT, R66, R13, !P1 ;  /* 0x0000000d4200720c */ /* 0x000fe20004f41270 */
[----:B------:R-:W-:Y:S01]  /*9eba0*/  IMAD.IADD R0, R0, 0x1, R71 ;  /* 0x0000000100007824 */ /* 0x000fe200078e0247 */
[----:B------:R-:W1:Y:S03]  /*9ebb0*/  LDC R13, c[0x0][0x398] ;  /* 0x0000e600ff0d7b82 */ /* 0x000e660000000800 */
[----:B0-----:R-:W-:Y:S01]  /*9ebc0*/  IMAD.WIDE R4, R0, 0x2, R14 ;  /* 0x0000000200047825 */ /* 0x001fe200078e020e */
[----:B----4-:R-:W-:-:S07]  /*9ebd0*/  PRMT R10, R89, 0x7610, R10 ;  /* 0x00007610590a7816 */ /* 0x010fce000000000a */
[----:B------:R0:W-:Y:S02]  /*9ebe0*/  @P2 STG.E.U16 desc[UR6][R4.64], R10 ;  /* 0x0000000a04002986 */ /* 0x0001e4000c101506 */
[----:B0-----:R-:W-:Y:S02]  /*9ebf0*/  PRMT R10, R20, 0x7610, R10 ;  /* 0x00007610140a7816 */ /* 0x001fe4000000000a */
[----:B------:R-:W4:Y:S04]  /*9ec00*/  LDL.S16 R20, [R1+0x23c] ;  /* 0x00023c0001147983 */ /* 0x000f280000100600 */
[----:B------:R-:W4:Y:S01]  /*9ec10*/  LDL.LU.S16 R89, [R1+0x23e] ;  /* 0x00023e0001597983 */ /* 0x000f220000300600 */
[----:B------:R-:W-:Y:S01]  /*9ec20*/  ISETP.LT.AND P2, PT, R74, R12, !P1 ;  /* 0x0000000c4a00720c */ /* 0x000fe20004f41270 */
[----:B------:R-:W-:Y:S01]  /*9ec30*/  IMAD.WIDE R4, R0, 0x2, R8 ;  /* 0x0000000200047825 */ /* 0x000fe200078e0208 */
[----:B------:R-:W0:Y:S11]  /*9ec40*/  LDC R12, c[0x0][0x398] ;  /* 0x0000e600ff0c7b82 */ /* 0x000e360000000800 */
[----:B------:R1:W-:Y:S02]  /*9ec50*/  @P2 STG.E.U16 desc[UR6][R4.64], R10 ;  /* 0x0000000a04002986 */ /* 0x0003e4000c101506 */
[----:B-1----:R-:W-:-:S02]  /*9ec60*/  ISETP.LT.AND P2, PT, R72, R13, !P1 ;  /* 0x0000000d4800720c */ /* 0x002fc40004f41270 */
[----:B------:R-:W-:Y:S01]  /*9ec70*/  ISETP.LT.AND P1, PT, R91, R11, !P1 ;  /* 0x0000000b5b00720c */ /* 0x000fe20004f21270 */
[----:B------:R-:W1:Y:S01]  /*9ec80*/  LDC R13, c[0x0][0x398] ;  /* 0x0000e600ff0d7b82 */ /* 0x000e620000000800 */
[----:B------:R-:W-:Y:S01]  /*9ec90*/  PRMT R11, R82, 0x7632, R11 ;  /* 0x00007632520b7816 */ /* 0x000fe2000000000b */
[----:B------:R-:W-:-:S04]  /*9eca0*/  IMAD.WIDE R4, R0, 0x2, R6 ;  /* 0x0000000200047825 */ /* 0x000fc800078e0206 */
[----:B------:R-:W-:-:S04]  /*9ecb0*/  VIADD R10, R86, 0xe ;  /* 0x0000000e560a7836 */ /* 0x000fc80000000000 */
[----:B------:R0:W-:Y:S01]  /*9ecc0*/  @P2 STG.E.U16 desc[UR6][R4.64], R82 ;  /* 0x0000005204002986 */ /* 0x0001e2000c101506 */
[----:B------:R-:W-:Y:S02]  /*9ecd0*/  ISETP.GE.AND P2, PT, R10, R16, PT ;  /* 0x000000100a00720c */ /* 0x000fe40003f46270 */
[----:B------:R-:W1:Y:S01]  /*9ece0*/  LDC R16, c[0x0][0x398] ;  /* 0x0000e600ff107b82 */ /* 0x000e620000000800 */
[----:B0-----:R-:W-:-:S05]  /*9ecf0*/  IMAD.WIDE R4, R0, 0x2, R2 ;  /* 0x0000000200047825 */ /* 0x001fca00078e0202 */
[----:B------:R0:W-:Y:S01]  /*9ed00*/  @P1 STG.E.U16 desc[UR6][R4.64], R11 ;  /* 0x0000000b04001986 */ /* 0x0001e2000c101506 */
[----:B------:R-:W-:Y:S01]  /*9ed10*/  ISETP.LT.AND P1, PT, R66, R12, !P2 ;  /* 0x0000000c4200720c */ /* 0x000fe20005721270 */
[----:B------:R-:W-:Y:S01]  /*9ed20*/  IMAD.IADD R0, R0, 0x1, R71 ;  /* 0x0000000100007824 */ /* 0x000fe200078e0247 */
[----:B------:R-:W1:Y:S03]  /*9ed30*/  LDC R12, c[0x0][0x398] ;  /* 0x0000e600ff0c7b82 */ /* 0x000e660000000800 */
[----:B0-----:R-:W-:-:S05]  /*9ed40*/  IMAD.WIDE R4, R0, 0x2, R14 ;  /* 0x0000000200047825 */ /* 0x001fca00078e020e */
[----:B------:R-:W0:Y:S01]  /*9ed50*/  LDC R11, c[0x0][0x398] ;  /* 0x0000e600ff0b7b82 */ /* 0x000e220000000800 */
[----:B--2---:R-:W-:-:S05]  /*9ed60*/  PRMT R10, R76, 0x7610, R10 ;  /* 0x000076104c0a7816 */ /* 0x004fca000000000a */
[----:B------:R3:W-:Y:S01]  /*9ed70*/  @P1 STG.E.U16 desc[UR6][R4.64], R10 ;  /* 0x0000000a04001986 */ /* 0x0007e2000c101506 */
[----:B-1----:R-:W-:Y:S02]  /*9ed80*/  ISETP.LT.AND P1, PT, R74, R13, !P2 ;  /* 0x0000000d4a00720c */ /* 0x002fe40005721270 */
[----:B------:R-:W1:Y:S01]  /*9ed90*/  LDC R13, c[0x0][0x398] ;  /* 0x0000e600ff0d7b82 */ /* 0x000e620000000800 */
[----:B---3--:R-:W-:Y:S02]  /*9eda0*/  PRMT R10, R68, 0x7610, R10 ;  /* 0x00007610440a7816 */ /* 0x008fe4000000000a */
[----:B------:R-:W2:Y:S01]  /*9edb0*/  LDL.S16 R68, [R1+0x240] ;  /* 0x0002400001447983 */ /* 0x000ea20000100600 */
[----:B------:R-:W-:-:S03]  /*9edc0*/  IMAD.WIDE R4, R0, 0x2, R8 ;  /* 0x0000000200047825 */ /* 0x000fc600078e0208 */
[----:B------:R-:W3:Y:S04]  /*9edd0*/  LDL.LU.S16 R76, [R1+0x242] ;  /* 0x00024200014c7983 */ /* 0x000ee80000300600 */
[----:B------:R0:W-:Y:S01]  /*9ede0*/  @P1 STG.E.U16 desc[UR6][R4.64], R10 ;  /* 0x0000000a04001986 */ /* 0x0001e2000c101506 */
[----:B------:R-:W-:Y:S02]  /*9edf0*/  ISETP.LT.AND P1, PT, R72, R12, !P2 ;  /* 0x0000000c4800720c */ /* 0x000fe40005721270 */
[----:B0-----:R-:W-:Y:S01]  /*9ee00*/  ISETP.LT.AND P2, PT, R91, R11, !P2 ;  /* 0x0000000b5b00720c */ /* 0x001fe20005741270 */
[----:B------:R-:W3:Y:S01]  /*9ee10*/  LDL.S16 R70, [R1+0x244] ;  /* 0x0002440001467983 */ /* 0x000ee20000100600 */
[----:B------:R-:W-:Y:S01]  /*9ee20*/  PRMT R11, R83, 0x7632, R11 ;  /* 0x00007632530b7816 */ /* 0x000fe2000000000b */
[----:B------:R-:W0:Y:S01]  /*9ee30*/  LDC R12, c[0x0][0x398] ;  /* 0x0000e600ff0c7b82 */ /* 0x000e220000000800 */
[----:B------:R-:W-:-:S04]  /*9ee40*/  IMAD.WIDE R4, R0, 0x2, R6 ;  /* 0x0000000200047825 */ /* 0x000fc800078e0206 */
[----:B------:R-:W-:-:S03]  /*9ee50*/  VIADD R10, R86, 0xf ;  /* 0x0000000f560a7836 */ /* 0x000fc60000000000 */
[----:B------:R1:W-:Y:S02]  /*9ee60*/  @P1 STG.E.U16 desc[UR6][R4.64], R83 ;  /* 0x0000005304001986 */ /* 0x0003e4000c101506 */
[----:B------:R-:W-:Y:S02]  /*9ee70*/  ISETP.GE.AND P1, PT, R10, R18, PT ;  /* 0x000000120a00720c */ /* 0x000fe40003f26270 */
[----:B------:R-:W0:Y:S01]  /*9ee80*/  LDC R18, c[0x0][0x398] ;  /* 0x0000e600ff127b82 */ /* 0x000e220000000800 */
[C---:B-1----:R-:W-:Y:S01]  /*9ee90*/  IMAD.WIDE R4, R0.reuse, 0x2, R2 ;  /* 0x0000000200047825 */ /* 0x042fe200078e0202 */
[----:B------:R-:W-:-:S04]  /*9eea0*/  IADD3 R0, PT, PT, R0, R71, RZ ;  /* 0x0000004700007210 */ /* 0x000fc80007ffe0ff */
[----:B------:R1:W-:Y:S01]  /*9eeb0*/  @P2 STG.E.U16 desc[UR6][R4.64], R11 ;  /* 0x0000000b04002986 */ /* 0x0003e2000c101506 */
[----:B------:R-:W-:Y:S01]  /*9eec0*/  ISETP.LT.AND P2, PT, R66, R13, !P1 ;  /* 0x0000000d4200720c */ /* 0x000fe20004f41270 */
[----:B-1----:R-:W-:Y:S01]  /*9eed0*/  IMAD.WIDE R4, R0, 0x2, R14 ;  /* 0x0000000200047825 */ /* 0x002fe200078e020e */
[----:B------:R-:W1:Y:S01]  /*9eee0*/  LDC R11, c[0x0][0x398] ;  /* 0x0000e600ff0b7b82 */ /* 0x000e620000000800 */
[----:B----4-:R-:W-:-:S07]  /*9eef0*/  PRMT R10, R20, 0x7610, R10 ;  /* 0x00007610140a7816 */ /* 0x010fce000000000a */
[----:B------:R-:W4:Y:S03]  /*9ef00*/  LDC R20, c[0x0][0x39c] ;  /* 0x0000e700ff147b82 */ /* 0x000f260000000800 */
[----:B------:R0:W-:Y:S02]  /*9ef10*/  @P2 STG.E.U16 desc[UR6][R4.64], R10 ;  /* 0x0000000a04002986 */ /* 0x0001e4000c101506 */
[----:B0-----:R-:W-:Y:S02]  /*9ef20*/  PRMT R10, R89, 0x7610, R10 ;  /* 0x00007610590a7816 */ /* 0x001fe4000000000a */
[----:B------:R-:W3:Y:S01]  /*9ef30*/  LDL.LU.S16 R89, [R1+0x246] ;  /* 0x0002460001597983 */ /* 0x000ee20000300600 */
[----:B------:R-:W-:Y:S01]  /*9ef40*/  ISETP.LT.AND P2, PT, R74, R16, !P1 ;  /* 0x000000104a00720c */ /* 0x000fe20004f41270 */
[----:B------:R-:W-:Y:S01]  /*9ef50*/  IMAD.WIDE R4, R0, 0x2, R8 ;  /* 0x0000000200047825 */ /* 0x000fe200078e0208 */
[----:B------:R-:W0:Y:S01]  /*9ef60*/  LDC R16, c[0x0][0x398] ;  /* 0x0000e600ff107b82 */ /* 0x000e220000000800 */
[----:B------:R-:W-:Y:S01]  /*9ef70*/  PRMT R13, R84, 0x7632, R13 ;  /* 0x00007632540d7816 */ /* 0x000fe2000000000d */
[----:B------:R-:W3:Y:S09]  /*9ef80*/  LDL.S16 R93, [R1+0x248] ;  /* 0x00024800015d7983 */ /* 0x000ef20000100600 */
[----:B------:R4:W-:Y:S01]  /*9ef90*/  @P2 STG.E.U16 desc[UR6][R4.64], R10 ;  /* 0x0000000a04002986 */ /* 0x0009e2000c101506 */
[----:B------:R-:W-:-:S02]  /*9efa0*/  ISETP.LT.AND P2, PT, R72, R12, !P1 ;  /* 0x0000000c4800720c */ /* 0x000fc40004f41270 */
[----:B-1----:R-:W-:Y:S01]  /*9efb0*/  ISETP.LT.AND P1, PT, R91, R11, !P1 ;  /* 0x0000000b5b00720c */ /* 0x002fe20004f21270 */
[----:B------:R-:W-:Y:S02]  /*9efc0*/  VIADD R12, R86, 0x10 ;  /* 0x00000010560c7836 */ /* 0x000fe40000000000 */
[----:B----4-:R-:W-:-:S04]  /*9efd0*/  IMAD.WIDE R10, R0, 0x2, R6 ;  /* 0x00000002000a7825 */ /* 0x010fc800078e0206 */
[----:B------:R-:W-:-:S04]  /*9efe0*/  IMAD.WIDE R4, R0, 0x2, R2 ;  /* 0x0000000200047825 */ /* 0x000fc800078e0202 */
[----:B------:R1:W-:Y:S01]  /*9eff0*/  @P2 STG.E.U16 desc[UR6][R10.64], R84 ;  /* 0x000000540a002986 */ /* 0x0003e2000c101506 */
[----:B------:R-:W-:Y:S01]  /*9f000*/  ISETP.GE.AND P2, PT, R12, R20, PT ;  /* 0x000000140c00720c */ /* 0x000fe20003f46270 */
[----:B------:R-:W-:Y:S02]  /*9f010*/  IMAD.IADD R0, R0, 0x1, R71 ;  /* 0x0000000100007824 */ /* 0x000fe400078e0247 */
[----:B------:R4:W-:Y:S01]  /*9f020*/  @P1 STG.E.U16 desc[UR6][R4.64], R13 ;  /* 0x0000000d04001986 */ /* 0x0009e2000c101506 */
[----:B------:R-:W-:Y:S01]  /*9f030*/  ISETP.LT.AND P1, PT, R66, R18, !P2 ;  /* 0x000000124200720c */ /* 0x000fe20005721270 */
[----:B------:R-:W0:Y:S08]  /*9f040*/  LDC R12, c[0x0][0x398] ;  /* 0x0000e600ff0c7b82 */ /* 0x000e300000000800 */
[----:B-1----:R-:W1:Y:S01]  /*9f050*/  LDC R11, c[0x0][0x398] ;  /* 0x0000e600ff0b7b82 */ /* 0x002e620000000800 */
[----:B----4-:R-:W-:-:S07]  /*9f060*/  IMAD.WIDE R4, R0, 0x2, R14 ;  /* 0x0000000200047825 */ /* 0x010fce00078e020e */
[----:B------:R-:W4:Y:S01]  /*9f070*/  LDC R20, c[0x0][0x398] ;  /* 0x0000e600ff147b82 */ /* 0x000f220000000800 */
[----:B------:R-:W-:-:S07]  /*9f080*/  PRMT R13, R85, 0x7632, R13 ;  /* 0x00007632550d7816 */ /* 0x000fce000000000d */
[----:B------:R-:W0:Y:S01]  /*9f090*/  LDC R18, c[0x0][0x398] ;  /* 0x0000e600ff127b82 */ /* 0x000e220000000800 */
[----:B--2---:R-:W-:-:S07]  /*9f0a0*/  PRMT R10, R68, 0x7610, R10 ;  /* 0x00007610440a7816 */ /* 0x004fce000000000a */
[----:B------:R-:W2:Y:S01]  /*9f0b0*/  LDC R68, c[0x0][0x39c] ;  /* 0x0000e700ff447b82 */ /* 0x000ea20000000800 */
[----:B------:R3:W-:Y:S01]  /*9f0c0*/  @P1 STG.E.U16 desc[UR6][R4.64], R10 ;  /* 0x0000000a04001986 */ /* 0x0007e2000c101506 */
[----:B0-----:R-:W-:Y:S02]  /*9f0d0*/  ISETP.LT.AND P1, PT, R74, R16, !P2 ;  /* 0x000000104a00720c */ /* 0x001fe40005721270 */
[----:B---3--:R-:W-:Y:S01]  /*9f0e0*/  PRMT R10, R76, 0x7610, R10 ;  /* 0x000076104c0a7816 */ /* 0x008fe2000000000a */
[----:B------:R-:W-:Y:S01]  /*9f0f0*/  IMAD.WIDE R4, R0, 0x2, R8 ;  /* 0x0000000200047825 */ /* 0x000fe200078e0208 */
[----:B------:R-:W3:Y:S09]  /*9f100*/  LDL.LU.S16 R76, [R1+0x24a] ;  /* 0x00024a00014c7983 */ /* 0x000ef20000300600 */
[----:B------:R0:W-:Y:S01]  /*9f110*/  @P1 STG.E.U16 desc[UR6][R4.64], R10 ;  /* 0x0000000a04001986 */ /* 0x0001e2000c101506 */
[----:B------:R-:W-:-:S02]  /*9f120*/  ISETP.LT.AND P1, PT, R72, R12, !P2 ;  /* 0x0000000c4800720c */ /* 0x000fc40005721270 */
[----:B-1----:R-:W-:Y:S01]  /*9f130*/  ISETP.LT.AND P2, PT, R91, R11, !P2 ;  /* 0x0000000b5b00720c */ /* 0x002fe20005741270 */
[----:B------:R-:W-:Y:S01]  /*9f140*/  VIADD R12, R86, 0x11 ;  /* 0x00000011560c7836 */ /* 0x000fe20000000000 */
[----:B------:R-:W-:Y:S01]  /*9f150*/  PRMT R16, R85, 0x7610, R16 ;  /* 0x0000761055107816 */ /* 0x000fe20000000010 */
[----:B0-----:R-:W-:-:S04]  /*9f160*/  IMAD.WIDE R10, R0, 0x2, R6 ;  /* 0x00000002000a7825 */ /* 0x001fc800078e0206 */
[----:B------:R-:W-:-:S04]  /*9f170*/  IMAD.WIDE R4, R0, 0x2, R2 ;  /* 0x0000000200047825 */ /* 0x000fc800078e0202 */
[----:B------:R0:W-:Y:S01]  /*9f180*/  @P1 STG.E.U16 desc[UR6][R10.64], R16 ;  /* 0x000000100a001986 */ /* 0x0001e2000c101506 */
[----:B--2---:R-:W-:Y:S01]  /*9f190*/  ISETP.GE.AND P1, PT, R12, R68, PT ;  /* 0x000000440c00720c */ /* 0x004fe20003f26270 */
[----:B------:R-:W-:Y:S02]  /*9f1a0*/  IMAD.IADD R0, R0, 0x1, R71 ;  /* 0x0000000100007824 */ /* 0x000fe400078e0247 */
[----:B------:R1:W-:Y:S01]  /*9f1b0*/  @P2 STG.E.U16 desc[UR6][R4.64], R13 ;  /* 0x0000000d04002986 */ /* 0x0003e2000c101506 */
[----:B----4-:R-:W-:Y:S01]  /*9f1c0*/  ISETP.LT.AND P2, PT, R66, R20, !P1 ;  /* 0x000000144200720c */ /* 0x010fe20004f41270 */
[----:B------:R-:W2:Y:S01]  /*9f1d0*/  LDC R12, c[0x0][0x398] ;  /* 0x0000e600ff0c7b82 */ /* 0x000ea20000000800 */
[----:B0-----:R-:W-:Y:S02]  /*9f1e0*/  PRMT R10, R70, 0x7610, R10 ;  /* 0x00007610460a7816 */ /* 0x001fe4000000000a */
[----:B------:R-:W4:Y:S05]  /*9f1f0*/  LDL.S16 R70, [R1+0x24c] ;  /* 0x00024c0001467983 */ /* 0x000f2a0000100600 */
[----:B------:R-:W0:Y:S01]  /*9f200*/  LDC R11, c[0x0][0x398] ;  /* 0x0000e600ff0b7b82 */ /* 0x000e220000000800 */
[----:B-1----:R-:W-:-:S05]  /*9f210*/  IMAD.WIDE R4, R0, 0x2, R14 ;  /* 0x0000000200047825 */ /* 0x002fca00078e020e */
[----:B------:R1:W-:Y:S02]  /*9f220*/  @P2 STG.E.U16 desc[UR6][R4.64], R10 ;  /* 0x0000000a04002986 */ /* 0x0003e4000c101506 */
[----:B------:R-:W0:Y:S08]  /*9f230*/  LDC R68, c[0x0][0x39c] ;  /* 0x0000e700ff447b82 */ /* 0x000e300000000800 */
[----:B------:R-:W0:Y:S01]  /*9f240*/  LDC R20, c[0x0][0x398] ;  /* 0x0000e600ff147b82 */ /* 0x000e220000000800 */
[----:B-1----:R-:W-:-:S02]  /*9f250*/  PRMT R10, R89, 0x7610, R10 ;  /* 0x00007610590a7816 */ /* 0x002fc4000000000a */
[----:B------:R-:W4:Y:S01]  /*9f260*/  LDL.LU.S16 R89, [R1+0x24e] ;  /* 0x00024e0001597983 */ /* 0x000f220000300600 */
[----:B------:R-:W-:Y:S01]  /*9f270*/  ISETP.LT.AND P2, PT, R74, R18, !P1 ;  /* 0x000000124a00720c */ /* 0x000fe20004f41270 */
[----:B------:R-:W-:-:S03]  /*9f280*/  IMAD.WIDE R4, R0, 0x2, R8 ;  /* 0x0000000200047825 */ /* 0x000fc600078e0208 */
[----:B------:R-:W1:Y:S01]  /*9f290*/  LDC R18, c[0x0][0x398] ;  /* 0x0000e600ff127b82 */ /* 0x000e620000000800 */
[----:B------:R-:W-:-:S08]  /*9f2a0*/  PRMT R16, R88, 0x7610, R16 ;  /* 0x0000761058107816 */ /* 0x000fd00000000010 */
[----:B------:R0:W-:Y:S01]  /*9f2b0*/  @P2 STG.E.U16 desc[UR6][R4.64], R10 ;  /* 0x0000000a04002986 */ /* 0x0001e2000c101506 */
[----:B--2---:R-:W-:Y:S02]  /*9f2c0*/  ISETP.LT.AND P2, PT, R72, R12, !P1 ;  /* 0x0000000c4800720c */ /* 0x004fe40004f41270 */
[----:B0-----:R-:W-:Y:S01]  /*9f2d0*/  ISETP.LT.AND P1, PT, R91, R11, !P1 ;  /* 0x0000000b5b00720c */ /* 0x001fe20004f21270 */
[----:B------:R-:W-:Y:S01]  /*9f2e0*/  VIADD R12, R86, 0x12 ;  /* 0x00000012560c7836 */ /* 0x000fe20000000000 */
[----:B------:R-:W-:Y:S01]  /*9f2f0*/  PRMT R13, R88, 0x7632, R13 ;  /* 0x00007632580d7816 */ /* 0x000fe2000000000d */
[----:B------:R-:W-:-:S04]  /*9f300*/  IMAD.WIDE R10, R0, 0x2, R6 ;  /* 0x00000002000a7825 */ /* 0x000fc800078e0206 */
[----:B------:R-:W-:-:S04]  /*9f310*/  IMAD.WIDE R4, R0, 0x2, R2 ;  /* 0x0000000200047825 */ /* 0x000fc800078e0202 */
[----:B------:R0:W-:Y:S01]  /*9f320*/  @P2 STG.E.U16 desc[UR6][R10.64], R16 ;  /* 0x000000100a002986 */ /* 0x0001e2000c101506 */
[----:B------:R-:W-:Y:S01]  /*9f330*/  ISETP.GE.AND P2, PT, R12, R68, PT ;  /* 0x000000440c00720c */ /* 0x000fe20003f46270 */
[----:B------:R-:W-:Y:S02]  /*9f340*/  IMAD.IADD R0, R0, 0x1, R71 ;  /* 0x0000000100007824 */ /* 0x000fe400078e0247 */
[----:B------:R2:W-:Y:S01]  /*9f350*/  @P1 STG.E.U16 desc[UR6][R4.64], R13 ;  /* 0x0000000d04001986 */ /* 0x0005e2000c101506 */
[----:B------:R-:W-:Y:S01]  /*9f360*/  ISETP.LT.AND P1, PT, R66, R20, !P2 ;  /* 0x000000144200720c */ /* 0x000fe20005721270 */
[----:B------:R-:W3:Y:S01]  /*9f370*/  LDC R12, c[0x0][0x398] ;  /* 0x0000e600ff0c7b82 */ /* 0x000ee20000000800 */
[----:B0-----:R-:W-:-:S07]  /*9f380*/  PRMT R10, R93, 0x7610, R10 ;  /* 0x000076105d0a7816 */ /* 0x001fce000000000a */
[----:B------:R-:W0:Y:S01]  /*9f390*/  LDC R11, c[0x0][0x398] ;  /* 0x0000e600ff0b7b82 */ /* 0x000e220000000800 */
[----:B------:R-:W4:Y:S01]  /*9f3a0*/  LDL.S16 R93, [R1+0x250] ;  /* 0x00025000015d7983 */ /* 0x000f220000100600 */
[----:B--2---:R-:W-:-:S05]  /*9f3b0*/  IMAD.WIDE R4, R0, 0x2, R14 ;  /* 0x0000000200047825 */ /* 0x004fca00078e020e */
[----:B------:R2:W-:Y:S01]  /*9f3c0*/  @P1 STG.E.U16 desc[UR6][R4.64], R10 ;  /* 0x0000000a04001986 */ /* 0x0005e2000c101506 */
[----:B-1----:R-:W-:Y:S01]  /*9f3d0*/  ISETP.LT.AND P1, PT, R74, R18, !P2 ;  /* 0x000000124a00720c */ /* 0x002fe20005721270 */
[----:B------:R-:W1:Y:S08]  /*9f3e0*/  LDC R68, c[0x0][0x39c] ;  /* 0x0000e700ff447b82 */ /* 0x000e700000000800 */
[----:B------:R-:W0:Y:S01]  /*9f3f0*/  LDC R20, c[0x0][0x398] ;  /* 0x0000e600ff147b82 */ /* 0x000e220000000800 */
[----:B--2---:R-:W-:Y:S01]  /*9f400*/  IMAD.WIDE R4, R0, 0x2, R8 ;  /* 0x0000000200047825 */ /* 0x004fe200078e0208 */
[----:B------:R-:W-:-:S02]  /*9f410*/  PRMT R16, R90, 0x7610, R16 ;  /* 0x000076105a107816 */ /* 0x000fc40000000010 */
[----:B------:R-:W-:-:S04]  /*9f420*/  PRMT R13, R90, 0x7632, R13 ;  /* 0x000076325a0d7816 */ /* 0x000fc8000000000d */
[----:B------:R-:W2:Y:S01]  /*9f430*/  LDC R18, c[0x0][0x398] ;  /* 0x0000e600ff127b82 */ /* 0x000ea20000000800 */
[----:B---3--:R-:W-:Y:S02]  /*9f440*/  PRMT R10, R76, 0x7610, R10 ;  /* 0x000076104c0a7816 */ /* 0x008fe4000000000a */
[----:B------:R-:W3:Y:S04]  /*9f450*/  LDL.LU.S16 R76, [R1+0x252] ;  /* 0x00025200014c7983 */ /* 0x000ee80000300600 */
[----:B------:R1:W-:Y:S01]  /*9f460*/  @P1 STG.E.U16 desc[UR6][R4.64], R10 ;  /* 0x0000000a04001986 */ /* 0x0003e2000c101506 */
[----:B------:R-:W-:Y:S02]  /*9f470*/  ISETP.LT.AND P1, PT, R72, R12, !P2 ;  /* 0x0000000c4800720c */ /* 0x000fe40005721270 */
[----:B0-----:R-:W-:Y:S01]  /*9f480*/  ISETP.LT.AND P2, PT, R91, R11, !P2 ;  /* 0x0000000b5b00720c */ /* 0x001fe20005741270 */
[----:B------:R-:W-:-:S02]  /*9f490*/  VIADD R12, R86, 0x13 ;  /* 0x00000013560c7836 */ /* 0x000fc40000000000 */
[----:B-1----:R-:W-:-:S04]  /*9f4a0*/  IMAD.WIDE R10, R0, 0x2, R6 ;  /* 0x00000002000a7825 */ /* 0x002fc800078e0206 */
[----:B------:R-:W-:-:S04]  /*9f4b0*/  IMAD.WIDE R4, R0, 0x2, R2 ;  /* 0x0000000200047825 */ /* 0x000fc800078e0202 */
[----:B------:R4:W-:Y:S01]  /*9f4c0*/  @P1 STG.E.U16 desc[UR6][R10.64], R16 ;  /* 0x000000100a001986 */ /* 0x0009e2000c101506 */
[----:B------:R-:W-:Y:S01]  /*9f4d0*/  ISETP.GE.AND P1, PT, R12, R68, PT ;  /* 0x000000440c00720c */ /* 0x000fe20003f26270 */
[----:B------:R-:W-:Y:S02]  /*9f4e0*/  IMAD.IADD R0, R0, 0x1, R71 ;  /* 0x0000000100007824 */ /* 0x000fe400078e0247 */
[----:B------:R0:W-:Y:S01]  /*9f4f0*/  @P2 STG.E.U16 desc[UR6][R4.64], R13 ;  /* 0x0000000d04002986 */ /* 0x0001e2000c101506 */
[----:B------:R-:W-:Y:S01]  /*9f500*/  ISETP.LT.AND P2, PT, R66, R20, !P1 ;  /* 0x000000144200720c */ /* 0x000fe20004f41270 */
[----:B------:R-:W1:Y:S01]  /*9f510*/  LDC R12, c[0x0][0x398] ;  /* 0x0000e600ff0c7b82 */ /* 0x000e620000000800 */
[----:B----4-:R-:W-:Y:S02]  /*9f520*/  PRMT R10, R70, 0x7610, R10 ;  /* 0x00007610460a7816 */ /* 0x010fe4000000000a */
[----:B------:R-:W4:Y:S05]  /*9f530*/  LDL.S16 R70, [R1+0x150] ;  /* 0x0001500001467983 */ /* 0x000f2a0000100600 */
[----:B------:R-:W1:Y:S01]  /*9f540*/  LDC R11, c[0x0][0x398] ;  /* 0x0000e600ff0b7b82 */ /* 0x000e620000000800 */
[----:B0-----:R-:W-:-:S05]  /*9f550*/  IMAD.WIDE R4, R0, 0x2, R14 ;  /* 0x0000000200047825 */ /* 0x001fca00078e020e */
[----:B------:R0:W-:Y:S02]  /*9f560*/  @P2 STG.E.U16 desc[UR6][R4.64], R10 ;  /* 0x0000000a04002986 */ /* 0x0001e4000c101506 */
[----:B------:R-:W0:Y:S08]  /*9f570*/  LDC R68, c[0x0][0x39c] ;  /* 0x0000e700ff447b82 */ /* 0x000e300000000800 */
[----:B------:R-:W1:Y:S01]  /*9f580*/  LDC R20, c[0x0][0x398] ;  /* 0x0000e600ff147b82 */ /* 0x000e620000000800 */
[----:B0-----:R-:W-:-:S02]  /*9f590*/  PRMT R10, R89, 0x7610, R10 ;  /* 0x00007610590a7816 */ /* 0x001fc4000000000a */
[----:B------:R-:W4:Y:S01]  /*9f5a0*/  LDL.LU.S16 R89, [R1+0x152] ;  /* 0x0001520001597983 */ /* 0x000f220000300600 */
[----:B--2---:R-:W-:Y:S01]  /*9f5b0*/  ISETP.LT.AND P2, PT, R74, R18, !P1 ;  /* 0x000000124a00720c */ /* 0x004fe20004f41270 */
[----:B------:R-:W-:Y:S01]  /*9f5c0*/  IMAD.WIDE R4, R0, 0x2, R8 ;  /* 0x0000000200047825 */ /* 0x000fe200078e0208 */
[C---:B------:R-:W-:Y:S01]  /*9f5d0*/  PRMT R16, R92.reuse, 0x7610, R16 ;  /* 0x000076105c107816 */ /* 0x040fe20000000010 */
[----:B------:R-:W2:Y:S01]  /*9f5e0*/  LDL.S16 R75, [R1+0x254] ;  /* 0x00025400014b7983 */ /* 0x000ea20000100600 */
[----:B------:R-:W-:Y:S01]  /*9f5f0*/  PRMT R13, R92, 0x7632, R13 ;  /* 0x000076325c0d7816 */ /* 0x000fe2000000000d */
[----:B------:R-:W0:Y:S02]  /*9f600*/  LDC R18, c[0x0][0x398] ;  /* 0x0000e600ff127b82 */ /* 0x000e240000000800 */
[----:B------:R-:W2:Y:S06]  /*9f610*/  LDL.LU.S16 R73, [R1+0x256] ;  /* 0x0002560001497983 */ /* 0x000eac0000300600 */
[----:B------:R1:W-:Y:S02]  /*9f620*/  @P2 STG.E.U16 desc[UR6][R4.64], R10 ;  /* 0x0000000a04002986 */ /* 0x0003e4000c101506 */
[----:B-1----:R-:W-:-:S02]  /*9f630*/  ISETP.LT.AND P2, PT, R72, R12, !P1 ;  /* 0x0000000c4800720c */ /* 0x002fc40004f41270 */
[----:B------:R-:W-:Y:S01]  /*9f640*/  ISETP.LT.AND P1, PT, R91, R11, !P1 ;  /* 0x0000000b5b00720c */ /* 0x000fe20004f21270 */
[----:B------:R-:W-:Y:S02]  /*9f650*/  VIADD R12, R86, 0x14 ;  /* 0x00000014560c7836 */ /* 0x000fe40000000000 */
[----:B------:R-:W-:-:S04]  /*9f660*/  IMAD.WIDE R10, R0, 0x2, R6 ;  /* 0x00000002000a7825 */ /* 0x000fc800078e0206 */
[----:B------:R-:W-:-:S04]  /*9f670*/  IMAD.WIDE R4, R0, 0x2, R2 ;  /* 0x0000000200047825 */ /* 0x000fc800078e0202 */
[----:B------:R1:W-:Y:S01]  /*9f680*/  @P2 STG.E.U16 desc[UR6][R10.64], R16 ;  /* 0x000000100a002986 */ /* 0x0003e2000c101506 */
[----:B------:R-:W-:Y:S01]  /*9f690*/  ISETP.GE.AND P2, PT, R12, R68, PT ;  /* 0x000000440c00720c */ /* 0x000fe20003f46270 */
[----:B------:R-:W-:Y:S02]  /*9f6a0*/  IMAD.IADD R0, R0, 0x1, R71 ;  /* 0x0000000100007824 */ /* 0x000fe400078e0247 */
[----:B------:R0:W-:Y:S01]  /*9f6b0*/  @P1 STG.E.U16 desc[UR6][R4.64], R13 ;  /* 0x0000000d04001986 */ /* 0x0001e2000c101506 */
[----:B------:R-:W-:Y:S01]  /*9f6c0*/  ISETP.LT.AND P1, PT, R66, R20, !P2 ;  /* 0x000000144200720c */ /* 0x000fe20005721270 */
[----:B------:R-:W2:Y:S01]  /*9f6d0*/  LDC R12, c[0x0][0x398] ;  /* 0x0000e600ff0c7b82 */ /* 0x000ea20000000800 */
[----:B-1----:R-:W-:-:S07]  /*9f6e0*/  PRMT R10, R93, 0x7610, R10 ;  /* 0x000076105d0a7816 */ /* 0x002fce000000000a */
[----:B------:R-:W1:Y:S01]  /*9f6f0*/  LDC R11, c[0x0][0x398] ;  /* 0x0000e600ff0b7b82 */ /* 0x000e620000000800 */
[----:B------:R-:W2:Y:S01]  /*9f700*/  LDL.S16 R93, [R1+0x154] ;  /* 0x00015400015d7983 */ /* 0x000ea20000100600 */
[----:B0-----:R-:W-:-:S05]  /*9f710*/  IMAD.WIDE R4, R0, 0x2, R14 ;  /* 0x0000000200047825 */ /* 0x001fca00078e020e */
[----:B------:R3:W-:Y:S01]  /*9f720*/  @P1 STG.E.U16 desc[UR6][R4.64], R10 ;  /* 0x0000000a04001986 */ /* 0x0007e2000c101506 */
[----:B------:R-:W0:Y:S08]  /*9f730*/  LDC R68, c[0x0][0x39c] ;  /* 0x0000e700ff447b82 */ /* 0x000e300000000800 */
[----:B------:R-:W0:Y:S01]  /*9f740*/  LDC R20, c[0x0][0x398] ;  /* 0x0000e600ff147b82 */ /* 0x000e220000000800 */
[----:B---3--:R-:W-:-:S02]  /*9f750*/  PRMT R10, R76, 0x7610, R10 ;  /* 0x000076104c0a7816 */ /* 0x008fc4000000000a */
[----:B------:R-:W3:Y:S01]  /*9f760*/  LDL.LU.S16 R76, [R1+0x156] ;  /* 0x00015600014c7983 */ /* 0x000ee20000300600 */
[----:B----4-:R-:W-:-:S03]  /*9f770*/  PRMT R16, R70, 0x7610, R16 ;  /* 0x0000761046107816 */ /* 0x010fc60000000010 */
[----:B------:R-:W4:Y:S01]  /*9f780*/  LDL.S16 R70, [R1+0x258] ;  /* 0x0002580001467983 */ /* 0x000f220000100600 */
[----:B------:R-:W-:-:S03]  /*9f790*/  PRMT R13, R89, 0x7610, R13 ;  /* 0x00007610590d7816 */ /* 0x000fc6000000000d */
[----:B------:R-:W4:Y:S01]  /*9f7a0*/  LDL.LU.S16 R89, [R1+0x25a] ;  /* 0x00025a0001597983 */ /* 0x000f220000300600 */
[----:B------:R-:W-:Y:S01]  /*9f7b0*/  ISETP.LT.AND P1, PT, R74, R18, !P2 ;  /* 0x000000124a00720c */ /* 0x000fe20005721270 */
[----:B------:R-:W-:Y:S01]  /*9f7c0*/  IMAD.WIDE R4, R0, 0x2, R8 ;  /* 0x0000000200047825 */ /* 0x000fe200078e0208 */
[----:B------:R-:W2:Y:S11]  /*9f7d0*/  LDC R18, c[0x0][0x398] ;  /* 0x0000e600ff127b82 */ /* 0x000eb60000000800 */
[----:B------:R0:W-:Y:S01]  /*9f7e0*/  @P1 STG.E.U16 desc[UR6][R4.64], R10 ;  /* 0x0000000a04001986 */ /* 0x0001e2000c101506 */
[----:B--2---:R-:W-:-:S02]  /*9f7f0*/  ISETP.LT.AND P1, PT, R72, R12, !P2 ;  /* 0x0000000c4800720c */ /* 0x004fc40005721270 */
[----:B-1----:R-:W-:Y:S01]  /*9f800*/  ISETP.LT.AND P2, PT, R91, R11, !P2 ;  /* 0x0000000b5b00720c */ /* 0x002fe20005741270 */
[----:B------:R-:W-:Y:S02]  /*9f810*/  VIADD R12, R86, 0x15 ;  /* 0x00000015560c7836 */ /* 0x000fe40000000000 */
[----:B0-----:R-:W-:-:S04]  /*9f820*/  IMAD.WIDE R10, R0, 0x2, R6 ;  /* 0x00000002000a7825 */ /* 0x001fc800078e0206 */
[----:B------:R-:W-:-:S04]  /*9f830*/  IMAD.WIDE R4, R0, 0x2, R2 ;  /* 0x0000000200047825 */ /* 0x000fc800078e0202 */
[----:B------:R0:W-:Y:S01]  /*9f840*/  @P1 STG.E.U16 desc[UR6][R10.64], R16 ;  /* 0x000000100a001986 */ /* 0x0001e2000c101506 */
[----:B------:R-:W-:Y:S01]  /*9f850*/  ISETP.GE.AND P1, PT, R12, R68, PT ;  /* 0x000000440c00720c */ /* 0x000fe20003f26270 */
[----:B------:R-:W-:Y:S02]  /*9f860*/  IMAD.IADD R0, R0, 0x1, R71 ;  /* 0x0000000100007824 */ /* 0x000fe400078e0247 */
[----:B------:R1:W-:Y:S01]  /*9f870*/  @P2 STG.E.U16 desc[UR6][R4.64], R13 ;  /* 0x0000000d04002986 */ /* 0x0003e2000c101506 */
[----:B------:R-:W-:Y:S01]  /*9f880*/  ISETP.LT.AND P2, PT, R66, R20, !P1 ;  /* 0x000000144200720c */ /* 0x000fe20004f41270 */
[----:B------:R-:W2:Y:S01]  /*9f890*/  LDC R12, c[0x0][0x398] ;  /* 0x0000e600ff0c7b82 */ /* 0x000ea20000000800 */
[----:B0-----:R-:W-:Y:S02]  /*9f8a0*/  PRMT R10, R75, 0x7610, R10 ;  /* 0x000076104b0a7816 */ /* 0x001fe4000000000a */
[----:B------:R-:W4:Y:S05]  /*9f8b0*/  LDL.S16 R75, [R1+0x158] ;  /* 0x00015800014b7983 */ /* 0x000f2a0000100600 */
[----:B------:R-:W0:Y:S01]  /*9f8c0*/  LDC R11, c[0x0][0x398] ;  /* 0x0000e600ff0b7b82 */ /* 0x000e220000000800 */
[----:B-1----:R-:W-:-:S05]  /*9f8d0*/  IMAD.WIDE R4, R0, 0x2, R14 ;  /* 0x0000000200047825 */ /* 0x002fca00078e020e */
[----:B------:R1:W-:Y:S01]  /*9f8e0*/  @P2 STG.E.U16 desc[UR6][R4.64], R10 ;  /* 0x0000000a04002986 */ /* 0x0003e2000c101506 */
[----:B------:R-:W-:Y:S01]  /*9f8f0*/  PRMT R16, R93, 0x7610, R16 ;  /* 0x000076105d107816 */ /* 0x000fe20000000010 */
[----:B------:R-:W0:Y:S08]  /*9f900*/  LDC R68, c[0x0][0x39c] ;  /* 0x0000e700ff447b82 */ /* 0x000e300000000800 */
[----:B------:R-:W3:Y:S01]  /*9f910*/  LDC R20, c[0x0][0x398] ;  /* 0x0000e600ff147b82 */ /* 0x000ee20000000800 */
[----:B-1----:R-:W-:-:S02]  /*9f920*/  PRMT R10, R73, 0x7610, R10 ;  /* 0x00007610490a7816 */ /* 0x002fc4000000000a */
[----:B------:R-:W4:Y:S04]  /*9f930*/  LDL.LU.S16 R73, [R1+0x15a] ;  /* 0x00015a0001497983 */ /* 0x000f280000300600 */
[----:B------:R-:W4:Y:S01]  /*9f940*/  LDL.S16 R93, [R1+0x25c] ;  /* 0x00025c00015d7983 */ /* 0x000f220000100600 */
[----:B------:R-:W-:Y:S01]  /*9f950*/  ISETP.LT.AND P2, PT, R74, R18, !P1 ;  /* 0x000000124a00720c */ /* 0x000fe20004f41270 */
[----:B------:R-:W-:Y:S01]  /*9f960*/  IMAD.WIDE R4, R0, 0x2, R8 ;  /* 0x0000000200047825 */ /* 0x000fe200078e0208 */
[----:B------:R-:W1:Y:S11]  /*9f970*/  LDC R18, c[0x0][0x398] ;  /* 0x0000e600ff127b82 */ /* 0x000e760000000800 */
[----:B------:R0:W-:Y:S01]  /*9f980*/  @P2 STG.E.U16 desc[UR6][R4.64], R10 ;  /* 0x0000000a04002986 */ /* 0x0001e2000c101506 */
[----:B--2---:R-:W-:-:S02]  /*9f990*/  ISETP.LT.AND P2, PT, R72, R12, !P1 ;  /* 0x0000000c4800720c */ /* 0x004fc40004f41270 */
[----:B0-----:R-:W-:Y:S01]  /*9f9a0*/  ISETP.LT.AND P1, PT, R91, R11, !P1 ;  /* 0x0000000b5b00720c */ /* 0x001fe20004f21270 */
[----:B------:R-:W-:Y:S02]  /*9f9b0*/  VIADD R12, R86, 0x16 ;  /* 0x00000016560c7836 */ /* 0x000fe40000000000 */
[----:B------:R-:W-:-:S04]  /*9f9c0*/  IMAD.WIDE R10, R0, 0x2, R6 ;  /* 0x00000002000a7825 */ /* 0x000fc800078e0206 */
[----:B------:R-:W-:-:S04]  /*9f9d0*/  IMAD.WIDE R4, R0, 0x2, R2 ;  /* 0x0000000200047825 */ /* 0x000fc800078e0202 */
[----:B------:R0:W-:Y:S01]  /*9f9e0*/  @P2 STG.E.U16 desc[UR6][R10.64], R16 ;  /* 0x000000100a002986 */ /* 0x0001e2000c101506 */
[----:B------:R-:W-:Y:S01]  /*9f9f0*/  ISETP.GE.AND P2, PT, R12, R68, PT ;  /* 0x000000440c00720c */ /* 0x000fe20003f46270 */
[----:B------:R-:W-:Y:S01]  /*9fa00*/  IMAD.IADD R0, R0, 0x1, R71 ;  /* 0x0000000100007824 */ /* 0x000fe200078e0247 */
[----:B------:R-:W2:Y:S08]  /*9fa10*/  LDC R12, c[0x0][0x398] ;  /* 0x0000e600ff0c7b82 */ /* 0x000eb00000000800 */
[----:B0-----:R-:W0:Y:S08]  /*9fa20*/  LDC R11, c[0x0][0x398] ;  /* 0x0000e600ff0b7b82 */ /* 0x001e300000000800 */
[----:B------:R-:W0:Y:S01]  /*9fa30*/  LDC R68, c[0x0][0x39c] ;  /* 0x0000e700ff447b82 */ /* 0x000e220000000800 */
[----:B---3--:R-:W-:-:S02]  /*9fa40*/  PRMT R13, R76, 0x7610, R13 ;  /* 0x000076104c0d7816 */ /* 0x008fc4000000000d */
[----:B------:R-:W3:Y:S04]  /*9fa50*/  LDL.LU.S16 R76, [R1+0x25e] ;  /* 0x00025e00014c7983 */ /* 0x000ee80000300600 */
[----:B------:R0:W-:Y:S01]  /*9fa60*/  @P1 STG.E.U16 desc[UR6][R4.64], R13 ;  /* 0x0000000d04001986 */ /* 0x0001e2000c101506 */
[----:B------:R-:W-:Y:S02]  /*9fa70*/  ISETP.LT.AND P1, PT, R66, R20, !P2 ;  /* 0x000000144200720c */ /* 0x000fe40005721270 */
[----:B------:R-:W1:Y:S01]  /*9fa80*/  LDC R20, c[0x0][0x398] ;  /* 0x0000e600ff147b82 */ /* 0x000e620000000800 */
[----:B0-----:R-:W-:Y:S01]  /*9fa90*/  IMAD.WIDE R4, R0, 0x2, R14 ;  /* 0x0000000200047825 */ /* 0x001fe200078e020e */
[----:B----4-:R-:W-:Y:S02]  /*9faa0*/  PRMT R10, R70, 0x7610, R10 ;  /* 0x00007610460a7816 */ /* 0x010fe4000000000a */
[----:B------:R-:W4:Y:S07]  /*9fab0*/  LDL.S16 R70, [R1+0x15c] ;  /* 0x00015c0001467983 */ /* 0x000f2e0000100600 */
[----:B------:R0:W-:Y:S02]  /*9fac0*/  @P1 STG.E.U16 desc[UR6][R4.64], R10 ;  /* 0x0000000a04001986 */ /* 0x0001e4000c101506 */
[----:B0-----:R-:W-:-:S02]  /*9fad0*/  PRMT R10, R89, 0x7610, R10 ;  /* 0x00007610590a7816 */ /* 0x001fc4000000000a */
[----:B------:R-:W4:Y:S01]  /*9fae0*/  LDL.LU.S16 R89, [R1+0x15e] ;  /* 0x00015e0001597983 */ /* 0x000f220000300600 */
[----:B-1----:R-:W-:Y:S01]  /*9faf0*/  ISETP.LT.AND P1, PT, R74, R18, !P2 ;  /* 0x000000124a00720c */ /* 0x002fe20005721270 */
[----:B------:R-:W-:Y:S01]  /*9fb00*/  IMAD.WIDE R4, R0, 0x2, R8 ;  /* 0x0000000200047825 */ /* 0x000fe200078e0208 */
[----:B------:R-:W0:Y:S11]  /*9fb10*/  LDC R18, c[0x0][0x398] ;  /* 0x0000e600ff127b82 */ /* 0x000e360000000800 */
[----:B------:R1:W-:Y:S01]  /*9fb20*/  @P1 STG.E.U16 desc[UR6][R4.64], R10 ;  /* 0x0000000a04001986 */ /* 0x0003e2000c101506 */
[----:B--2---:R-:W-:-:S02]  /*9fb30*/  ISETP.LT.AND P1, PT, R72, R12, !P2 ;  /* 0x0000000c4800720c */ /* 0x004fc40005721270 */
[----:B------:R-:W-:Y:S01]  /*9fb40*/  ISETP.LT.AND P2, PT, R91, R11, !P2 ;  /* 0x0000000b5b00720c */ /* 0x000fe20005741270 */
[----:B------:R-:W-:Y:S02]  /*9fb50*/  VIADD R12, R86, 0x17 ;  /* 0x00000017560c7836 */ /* 0x000fe40000000000 */
[----:B-1----:R-:W-:-:S04]  /*9fb60*/  IMAD.WIDE R10, R0, 0x2, R6 ;  /* 0x00000002000a7825 */ /* 0x002fc800078e0206 */
[----:B------:R-:W-:Y:S01]  /*9fb70*/  IMAD.WIDE R4, R0, 0x2, R2 ;  /* 0x0000000200047825 */ /* 0x000fe200078e0202 */
[----:B------:R-:W-:Y:S02]  /*9fb80*/  PRMT R16, R75, 0x7610, R16 ;  /* 0x000076104b107816 */ /* 0x000fe40000000010 */
[----:B------:R-:W2:Y:S04]  /*9fb90*/  LDL.S16 R75, [R1+0x260] ;  /* 0x00026000014b7983 */ /* 0x000ea80000100600 */
[----:B------:R1:W-:Y:S01]  /*9fba0*/  @P1 STG.E.U16 desc[UR6][R10.64], R16 ;  /* 0x000000100a001986 */ /* 0x0003e2000c101506 */
[----:B------:R-:W-:Y:S01]  /*9fbb0*/  ISETP.GE.AND P1, PT, R12, R68, PT ;  /* 0x000000440c00720c */ /* 0x000fe20003f26270 */
[----:B------:R-:W-:Y:S01]  /*9fbc0*/  IMAD.IADD R0, R0, 0x1, R71 ;  /* 0x0000000100007824 */ /* 0x000fe200078e0247 */
[----:B------:R-:W0:Y:S08]  /*9fbd0*/  LDC R12, c[0x0][0x398] ;  /* 0x0000e600ff0c7b82 */ /* 0x000e300000000800 */
[----:B------:R-:W0:Y:S01]  /*9fbe0*/  LDC R68, c[0x0][0x39c] ;  /* 0x0000e700ff447b82 */ /* 0x000e220000000800 */
[----:B------:R-:W-:-:S02]  /*9fbf0*/  PRMT R13, R73, 0x7610, R13 ;  /* 0x00007610490d7816 */ /* 0x000fc4000000000d */
[----:B------:R-:W2:Y:S01]  /*9fc00*/  LDL.LU.S16 R73, [R1+0x262] ;  /* 0x0002620001497983 */ /* 0x000ea20000300600 */
[----:B-1----:R-:W-:-:S04]  /*9fc10*/  PRMT R10, R93, 0x7610, R10 ;  /* 0x000076105d0a7816 */ /* 0x002fc8000000000a */
[----:B------:R-:W1:Y:S01]  /*9fc20*/  LDC R11, c[0x0][0x398] ;  /* 0x0000e600ff0b7b82 */ /* 0x000e620000000800 */
[----:B------:R0:W-:Y:S01]  /*9fc30*/  @P2 STG.E.U16 desc[UR6][R4.64], R13 ;  /* 0x0000000d04002986 */ /* 0x0001e2000c101506 */
[----:B------:R-:W-:-:S03]  /*9fc40*/  ISETP.LT.AND P2, PT, R66, R20, !P1 ;  /* 0x000000144200720c */ /* 0x000fc60004f41270 */
[----:B------:R-:W2:Y:S03]  /*9fc50*/  LDL.S16 R93, [R1+0x160] ;  /* 0x00016000015d7983 */ /* 0x000ea60000100600 */
[----:B------:R-:W1:Y:S01]  /*9fc60*/  LDC R20, c[0x0][0x398] ;  /* 0x0000e600ff147b82 */ /* 0x000e620000000800 */
[----:B0-----:R-:W-:-:S06]  /*9fc70*/  IMAD.WIDE R4, R0, 0x2, R14 ;  /* 0x0000000200047825 */ /* 0x001fcc00078e020e */
[----:B------:R3:W-:Y:S02]  /*9fc80*/  @P2 STG.E.U16 desc[UR6][R4.64], R10 ;  /* 0x0000000a04002986 */ /* 0x0007e4000c101506 */
[----:B---3--:R-:W-:Y:S02]  /*9fc90*/  PRMT R10, R76, 0x7610, R10 ;  /* 0x000076104c0a7816 */ /* 0x008fe4000000000a */
[----:B------:R-:W3:Y:S01]  /*9fca0*/  LDL.LU.S16 R76, [R1+0x162] ;  /* 0x00016200014c7983 */ /* 0x000ee20000300600 */
[----:B----4-:R-:W-:-:S03]  /*9fcb0*/  PRMT R16, R70, 0x7610, R16 ;  /* 0x0000761046107816 */ /* 0x010fc60000000010 */
[----:B------:R-:W4:Y:S01]  /*9fcc0*/  LDL.S16 R70, [R1+0x264] ;  /* 0x0002640001467983 */ /* 0x000f220000100600 */
[----:B------:R-:W-:-:S03]  /*9fcd0*/  PRMT R13, R89, 0x7610, R13 ;  /* 0x00007610590d7816 */ /* 0x000fc6000000000d */
[----:B------:R-:W4:Y:S01]  /*9fce0*/  LDL.LU.S16 R89, [R1+0x266] ;  /* 0x0002660001597983 */ /* 0x000f220000300600 */
[----:B------:R-:W-:Y:S01]  /*9fcf0*/  ISETP.LT.AND P2, PT, R74, R18, !P1 ;  /* 0x000000124a00720c */ /* 0x000fe20004f41270 */
[----:B------:R-:W-:Y:S01]  /*9fd00*/  IMAD.WIDE R4, R0, 0x2, R8 ;  /* 0x0000000200047825 */ /* 0x000fe200078e0208 */
[----:B------:R-:W0:Y:S11]  /*9fd10*/  LDC R18, c[0x0][0x398] ;  /* 0x0000e600ff127b82 */ /* 0x000e360000000800 */
[----:B------:R1:W-:Y:S01]  /*9fd20*/  @P2 STG.E.U16 desc[UR6][R4.64], R10 ;  /* 0x0000000a04002986 */ /* 0x0003e2000c101506 */
[----:B------:R-:W-:-:S02]  /*9fd30*/  ISETP.LT.AND P2, PT, R72, R12, !P1 ;  /* 0x0000000c4800720c */ /* 0x000fc40004f41270 */
[----:B-1----:R-:W-:Y:S01]  /*9fd40*/  ISETP.LT.AND P1, PT, R91, R11, !P1 ;  /* 0x0000000b5b00720c */ /* 0x002fe20004f21270 */
        /* <DEDUP_REMOVED lines=8> */
[----:B------:R-:W0:Y:S01]  /*9fdd0*/  LDC R12, c[0x0][0x398] ;  /* 0x0000e600ff0c7b82 */ /* 0x000e220000000800 */
[----:B--2---:R-:W-:Y:S02]  /*9fde0*/  PRMT R10, R75, 0x7610, R10 ;  /* 0x000076104b0a7816 */ /* 0x004fe4000000000a */
[----:B------:R-:W2:Y:S05]  /*9fdf0*/  LDL.S16 R75, [R1+0x164] ;  /* 0x00016400014b7983 */ /* 0x000eaa0000100600 */
[----:B------:R-:W0:Y:S01]  /*9fe00*/  LDC R11, c[0x0][0x398] ;  /* 0x0000e600ff0b7b82 */ /* 0x000e220000000800 */
[----:B-1----:R-:W-:-:S05]  /*9fe10*/  IMAD.WIDE R4, R0, 0x2, R14 ;  /* 0x0000000200047825 */ /* 0x002fca00078e020e */
[----:B------:R1:W-:Y:S02]  /*9fe20*/  @P1 STG.E.U16 desc[UR6][R4.64], R10 ;  /* 0x0000000a04001986 */ /* 0x0003e4000c101506 */
[----:B------:R-:W0:Y:S08]  /*9fe30*/  LDC R68, c[0x0][0x39c] ;  /* 0x0000e700ff447b82 */ /* 0x000e300000000800 */
[----:B------:R-:W3:Y:S01]  /*9fe40*/  LDC R20, c[0x0][0x398] ;  /* 0x0000e600ff147b82 */ /* 0x000ee20000000800 */
[----:B-1----:R-:W-:-:S02]  /*9fe50*/  PRMT R10, R73, 0x7610, R10 ;  /* 0x00007610490a7816 */ /* 0x002fc4000000000a */
[----:B------:R-:W2:Y:S01]  /*9fe60*/  LDL.LU.S16 R73, [R1+0x166] ;  /* 0x0001660001497983 */ /* 0x000ea20000300600 */
[----:B------:R-:W-:-:S03]  /*9fe70*/  PRMT R16, R93, 0x7610, R16 ;  /* 0x000076105d107816 */ /* 0x000fc60000000010 */
[----:B------:R-:W2:Y:S01]  /*9fe80*/  LDL.S16 R93, [R1+0x268] ;  /* 0x00026800015d7983 */ /* 0x000ea20000100600 */
[----:B0-----:R-:W-:Y:S01]  /*9fe90*/  ISETP.LT.AND P1, PT, R74, R18, !P2 ;  /* 0x000000124a00720c */ /* 0x001fe20005721270 */
[----:B------:R-:W-:Y:S01]  /*9fea0*/  IMAD.WIDE R4, R0, 0x2, R8 ;  /* 0x0000000200047825 */ /* 0x000fe200078e0208 */
[----:B------:R-:W0:Y:S11]  /*9feb0*/  LDC R18, c[0x0][0x398] ;  /* 0x0000e600ff127b82 */ /* 0x000e360000000800 */
[----:B------:R1:W-:Y:S01]  /*9fec0*/  @P1 STG.E.U16 desc[UR6][R4.64], R10 ;  /* 0x0000000a04001986 */ /* 0x0003e2000c101506 */
[----:B------:R-:W-:-:S02]  /*9fed0*/  ISETP.LT.AND P1, PT, R72, R12, !P2 ;  /* 0x0000000c4800720c */ /* 0x000fc40005721270 */
[----:B------:R-:W-:Y:S01]  /*9fee0*/  ISETP.LT.AND P2, PT, R91, R11, !P2 ;  /* 0x0000000b5b00720c */ /* 0x000fe20005741270 */
[----:B------:R-:W-:Y:S02]  /*9fef0*/  VIADD R12, R86, 0x19 ;  /* 0x00000019560c7836 */ /* 0x000fe40000000000 */
[----:B-1----:R-:W-:-:S04]  /*9ff00*/  IMAD.WIDE R10, R0, 0x2, R6 ;  /* 0x00000002000a7825 */ /* 0x002fc800078e0206 */
[----:B------:R-:W-:-:S04]  /*9ff10*/  IMAD.WIDE R4, R0, 0x2, R2 ;  /* 0x0000000200047825 */ /* 0x000fc800078e0202 */
[----:B------:R1:W-:Y:S01]  /*9ff20*/  @P1 STG.E.U16 desc[UR6][R10.64], R16 ;  /* 0x000000100a001986 */ /* 0x0003e2000c101506 */
[----:B------:R-:W-:Y:S01]  /*9ff30*/  ISETP.GE.AND P1, PT, R12, R68, PT ;  /* 0x000000440c00720c */ /* 0x000fe20003f26270 */
[----:B------:R-:W-:Y:S01]  /*9ff40*/  IMAD.IADD R0, R0, 0x1, R71 ;  /* 0x0000000100007824 */ /* 0x000fe200078e0247 */
[----:B------:R-:W0:Y:S08]  /*9ff50*/  LDC R12, c[0x0][0x398] ;  /* 0x0000e600ff0c7b82 */ /* 0x000e300000000800 */
[----:B-1----:R-:W1:Y:S08]  /*9ff60*/  LDC R11, c[0x0][0x398] ;  /* 0x0000e600ff0b7b82 */ /* 0x002e700000000800 */
        /* <DEDUP_REMOVED lines=20> */
[----:B------:R-:W-:Y:S01]  /*a00b0*/  IMAD.WIDE R4, R0, 0x2, R2 ;  /* 0x0000000200047825 */ /* 0x000fe200078e0202 */
[----:B--2---:R-:W-:Y:S02]  /*a00c0*/  PRMT R16, R75, 0x7610, R16 ;  /* 0x000076104b107816 */ /* 0x004fe40000000010 */
[----:B------:R-:W2:Y:S04]  /*a00d0*/  LDL.S16 R75, [R1+0x26c] ;  /* 0x00026c00014b7983 */ /* 0x000ea80000100600 */
[----:B------:R1:W-:Y:S01]  /*a00e0*/  @P2 STG.E.U16 desc[UR6][R10.64], R16 ;  /* 0x000000100a002986 */ /* 0x0003e2000c101506 */
[----:B------:R-:W-:Y:S01]  /*a00f0*/  ISETP.GE.AND P2, PT, R12, R68, PT ;  /* 0x000000440c00720c */ /* 0x000fe20003f46270 */
[----:B------:R-:W-:Y:S01]  /*a0100*/  IMAD.IADD R0, R0, 0x1, R71 ;  /* 0x0000000100007824 */ /* 0x000fe200078e0247 */
[----:B------:R-:W0:Y:S08]  /*a0110*/  LDC R12, c[0x0][0x398] ;  /* 0x0000e600ff0c7b82 */ /* 0x000e300000000800 */
[----:B------:R-:W0:Y:S01]  /*a0120*/  LDC R68, c[0x0][0x39c] ;  /* 0x0000e700ff447b82 */ /* 0x000e220000000800 */
[----:B------:R-:W-:-:S02]  /*a0130*/  PRMT R13, R73, 0x7610, R13 ;  /* 0x00007610490d7816 */ /* 0x000fc4000000000d */
[----:B------:R-:W2:Y:S05]  /*a0140*/  LDL.LU.S16 R73, [R1+0x26e] ;  /* 0x00026e0001497983 */ /* 0x000eaa0000300600 */
[----:B-1----:R-:W1:Y:S01]  /*a0150*/  LDC R11, c[0x0][0x398] ;  /* 0x0000e600ff0b7b82 */ /* 0x002e620000000800 */
[----:B------:R0:W-:Y:S01]  /*a0160*/  @P1 STG.E.U16 desc[UR6][R4.64], R13 ;  /* 0x0000000d04001986 */ /* 0x0001e2000c101506 */
[----:B------:R-:W-:Y:S02]  /*a0170*/  ISETP.LT.AND P1, PT, R66, R20, !P2 ;  /* 0x000000144200720c */ /* 0x000fe40005721270 */
[----:B------:R-:W-:Y:S02]  /*a0180*/  PRMT R10, R93, 0x7610, R10 ;  /* 0x000076105d0a7816 */ /* 0x000fe4000000000a */
[----:B------:R-:W2:Y:S02]  /*a0190*/  LDL.S16 R93, [R1+0x16c] ;  /* 0x00016c00015d7983 */ /* 0x000ea40000100600 */
        /* <DEDUP_REMOVED lines=23> */
[----:B------:R-:W2:Y:S02]  /*a0310*/  LDC R12, c[0x0][0x398] ;  /* 0x0000e600ff0c7b82 */ /* 0x000ea40000000800 */
[----:B--2---:R-:W-:Y:S02]  /*a0320*/  PRMT R10, R75, 0x7610, R10 ;  /* 0x000076104b0a7816 */ /* 0x004fe4000000000a */
[----:B------:R-:W2:Y:S04]  /*a0330*/  LDL.S16 R75, [R1+0x170] ;  /* 0x00017000014b7983 */ /* 0x000ea80000100600 */
[----:B------:R-:W0:Y:S01]  /*a0340*/  LDC R11, c[0x0][0x398] ;  /* 0x0000e600ff0b7b82 */ /* 0x000e220000000800 */
[----:B-1----:R-:W-:-:S05]  /*a0350*/  IMAD.WIDE R4, R0, 0x2, R14 ;  /* 0x0000000200047825 */ /* 0x002fca00078e020e */
[----:B------:R1:W-:Y:S02]  /*a0360*/  @P2 STG.E.U16 desc[UR6][R4.64], R10 ;  /* 0x0000000a04002986 */ /* 0x0003e4000c101506 */
[----:B------:R-:W0:Y:S08]  /*a0370*/  LDC R68, c[0x0][0x39c] ;  /* 0x0000e700ff447b82 */ /* 0x000e300000000800 */
[----:B------:R-:W3:Y:S01]  /*a0380*/  LDC R20, c[0x0][0x398] ;  /* 0x0000e600ff147b82 */ /* 0x000ee20000000800 */
[----:B-1----:R-:W-:-:S02]  /*a0390*/  PRMT R10, R73, 0x7610, R10 ;  /* 0x00007610490a7816 */ /* 0x002fc4000000000a */
[----:B------:R-:W2:Y:S01]  /*a03a0*/  LDL.LU.S16 R73, [R1+0x172] ;  /* 0x0001720001497983 */ /* 0x000ea20000300600 */
[----:B0-----:R-:W-:Y:S02]  /*a03b0*/  ISETP.LT.AND P2, PT, R74, R18, !P1 ;  /* 0x000000124a00720c */ /* 0x001fe40004f41270 */
[----:B------:R-:W-:Y:S01]  /*a03c0*/  PRMT R16, R93, 0x7610, R16 ;  /* 0x000076105d107816 */ /* 0x000fe20000000010 */
[----:B------:R-:W-:Y:S01]  /*a03d0*/  IMAD.WIDE R4, R0, 0x2, R8 ;  /* 0x0000000200047825 */ /* 0x000fe200078e0208 */
[----:B------:R-:W2:Y:S01]  /*a03e0*/  LDL.S16 R93, [R1+0x274] ;  /* 0x00027400015d7983 */ /* 0x000ea20000100600 */
[----:B------:R-:W0:Y:S08]  /*a03f0*/  LDC R18, c[0x0][0x398] ;  /* 0x0000e600ff127b82 */ /* 0x000e300000000800 */
[----:B------:R1:W-:Y:S01]  /*a0400*/  @P2 STG.E.U16 desc[UR6][R4.64], R10 ;  /* 0x0000000a04002986 */ /* 0x0003e2000c101506 */
[----:B------:R-:W-:-:S02]  /*a0410*/  ISETP.LT.AND P2, PT, R72, R12, !P1 ;  /* 0x0000000c4800720c */ /* 0x000fc40004f41270 */
[----:B------:R-:W-:Y:S01]  /*a0420*/  ISETP.LT.AND P1, PT, R91, R11, !P1 ;  /* 0x0000000b5b00720c */ /* 0x000fe20004f21270 */
[----:B------:R-:W-:Y:S02]  /*a0430*/  VIADD R12, R86, 0x1c ;  /* 0x0000001c560c7836 */ /* 0x000fe40000000000 */
[----:B-1----:R-:W-:-:S04]  /*a0440*/  IMAD.WIDE R10, R0, 0x2, R6 ;  /* 0x00000002000a7825 */ /* 0x002fc800078e0206 */
[----:B------:R-:W-:-:S04]  /*a0450*/  IMAD.WIDE R4, R0, 0x2, R2 ;  /* 0x0000000200047825 */ /* 0x000fc800078e0202 */
[----:B------:R1:W-:Y:S01]  /*a0460*/  @P2 STG.E.U16 desc[UR6][R10.64], R16 ;  /* 0x000000100a002986 */ /* 0x0003e2000c101506 */
[----:B------:R-:W-:Y:S02]  /*a0470*/  ISETP.GE.AND P2, PT, R12, R68, PT ;  /* 0x000000440c00720c */ /* 0x000fe40003f46270 */
[----:B------:R-:W-:Y:S01]  /*a0480*/  IADD3 R0, PT, PT, R0, R71, RZ ;  /* 0x0000004700007210 */ /* 0x000fe20007ffe0ff */
        /* <DEDUP_REMOVED lines=362> */
[----:B------:R-:W-:Y:S02]  /*a1b30*/  ISETP.GE.AND P1, PT, R12, R68, PT ;  /* 0x000000440c00720c */ /* 0x000fe40003f26270 */
[----:B------:R-:W-:Y:S01]  /*a1b40*/  IADD3 R0, PT, PT, R0, R71, RZ ;  /* 0x0000004700007210 */ /* 0x000fe20007ffe0ff */
[----:B------:R-:W0:Y:S08]  /*a1b50*/  LDC R12, c[0x0][0x398] ;  /* 0x0000e600ff0c7b82 */ /* 0x000e300000000800 */
[----:B-1----:R-:W1:Y:S01]  /*a1b60*/  LDC R11, c[0x0][0x398] ;  /* 0x0000e600ff0b7b82 */ /* 0x002e620000000800 */
[----:B------:R-:W-:-:S02]  /*a1b70*/  PRMT R13, R73, 0x7610, R13 ;  /* 0x00007610490d7816 */ /* 0x000fc4000000000d */
[----:B------:R-:W2:Y:S05]  /*a1b80*/  LDL.LU.S16 R73, [R1+0x2aa] ;  /* 0x0002aa0001497983 */ /* 0x000eaa0000300600 */
[----:B------:R-:W0:Y:S01]  /*a1b90*/  LDC R68, c[0x0][0x39c] ;  /* 0x0000e700ff447b82 */ /* 0x000e220000000800 */
[----:B------:R1:W-:Y:S01]  /*a1ba0*/  @P2 STG.E.U16 desc[UR6][R4.64], R13 ;  /* 0x0000000d04002986 */ /* 0x0003e2000c101506 */
[----:B------:R-:W-:Y:S02]  /*a1bb0*/  ISETP.LT.AND P2, PT, R66, R20, !P1 ;  /* 0x000000144200720c */ /* 0x000fe40004f41270 */
[----:B------:R-:W-:Y:S02]  /*a1bc0*/  PRMT R10, R93, 0x7610, R10 ;  /* 0x000076105d0a7816 */ /* 0x000fe4000000000a */
[----:B------:R-:W2:Y:S02]  /*a1bd0*/  LDL.S16 R93, [R1+0x1a8] ;  /* 0x0001a800015d7983 */ /* 0x000ea40000100600 */
[----:B------:R-:W0:Y:S01]  /*a1be0*/  LDC R20, c[0x0][0x398] ;  /* 0x0000e600ff147b82 */ /* 0x000e220000000800 */
[----:B-1----:R-:W-:-:S06]  /*a1bf0*/  IMAD.WIDE R4, R0, 0x2, R14 ;  /* 0x0000000200047825 */ /* 0x002fcc00078e020e */
[----:B------:R3:W-:Y:S02]  /*a1c00*/  @P2 STG.E.U16 desc[UR6][R4.64], R10 ;  /* 0x0000000a04002986 */ /* 0x0007e4000c101506 */
[----:B---3--:R-:W-:Y:S02]  /*a1c10*/  PRMT R10, R76, 0x7610, R10 ;  /* 0x000076104c0a7816 */ /* 0x008fe4000000000a */
[----:B------:R-:W3:Y:S01]  /*a1c20*/  LDL.LU.S16 R76, [R1+0x1aa] ;  /* 0x0001aa00014c7983 */ /* 0x000ee20000300600 */
[----:B----4-:R-:W-:-:S03]  /*a1c30*/  PRMT R16, R70, 0x7610, R16 ;  /* 0x0000761046107816 */ /* 0x010fc60000000010 */
[----:B------:R-:W4:Y:S01]  /*a1c40*/  LDL.S16 R70, [R1+0x2ac] ;  /* 0x0002ac0001467983 */ /* 0x000f220000100600 */
[----:B------:R-:W-:-:S03]  /*a1c50*/  PRMT R13, R89, 0x7610, R13 ;  /* 0x00007610590d7816 */ /* 0x000fc6000000000d */
[----:B------:R-:W4:Y:S01]  /*a1c60*/  LDL.LU.S16 R89, [R1+0x2ae] ;  /* 0x0002ae0001597983 */ /* 0x000f220000300600 */
        /* <DEDUP_REMOVED lines=346> */
[----:B------:R-:W-:Y:S02]  /*a3210*/  ISETP.GE.AND P2, PT, R12, R68, PT ;  /* 0x000000440c00720c */ /* 0x000fe40003f46270 */
[----:B------:R-:W-:Y:S01]  /*a3220*/  IADD3 R0, PT, PT, R0, R71, RZ ;  /* 0x0000004700007210 */ /* 0x000fe20007ffe0ff */
        /* <DEDUP_REMOVED lines=255> */
[----:B--2---:R-:W-:-:S06]  /*a4220*/  PRMT R10, R75, 0x7610, R10 ;  /* 0x000076104b0a7816 */ /* 0x004fcc000000000a */
[----:B------:R-:W2:Y:S01]  /*a4230*/  LDC R11, c[0x0][0x398] ;  /* 0x0000e600ff0b7b82 */ /* 0x000ea20000000800 */
[----:B-1----:R-:W-:-:S05]  /*a4240*/  IMAD.WIDE R4, R0, 0x2, R14 ;  /* 0x0000000200047825 */ /* 0x002fca00078e020e */
[----:B------:R1:W-:Y:S01]  /*a4250*/  @P2 STG.E.U16 desc[UR6][R4.64], R10 ;  /* 0x0000000a04002986 */ /* 0x0003e2000c101506 */
[----:B0-----:R-:W-:Y:S01]  /*a4260*/  ISETP.LT.AND P2, PT, R74, R18, !P1 ;  /* 0x000000124a00720c */ /* 0x001fe20004f41270 */
[----:B------:R-:W0:Y:S08]  /*a4270*/  LDC R68, c[0x0][0x39c] ;  /* 0x0000e700ff447b82 */ /* 0x000e300000000800 */
[----:B------:R-:W3:Y:S01]  /*a4280*/  LDC R20, c[0x0][0x398] ;  /* 0x0000e600ff147b82 */ /* 0x000ee20000000800 */
[----:B------:R-:W-:Y:S01]  /*a4290*/  PRMT R16, R93, 0x7610, R16 ;  /* 0x000076105d107816 */ /* 0x000fe20000000010 */
[----:B-1----:R-:W-:Y:S01]  /*a42a0*/  IMAD.WIDE R4, R0, 0x2, R8 ;  /* 0x0000000200047825 */ /* 0x002fe200078e0208 */
[----:B------:R-:W4:Y:S01]  /*a42b0*/  LDL.S16 R93, [R1+0x204] ;  /* 0x00020400015d7983 */ /* 0x000f220000100600 */
[----:B------:R-:W-:-:S04]  /*a42c0*/  PRMT R10, R73, 0x7610, R10 ;  /* 0x00007610490a7816 */ /* 0x000fc8000000000a */
[----:B------:R-:W1:Y:S01]  /*a42d0*/  LDC R18, c[0x0][0x398] ;  /* 0x0000e600ff127b82 */ /* 0x000e620000000800 */
[----:B------:R2:W-:Y:S01]  /*a42e0*/  @P2 STG.E.U16 desc[UR6][R4.64], R10 ;  /* 0x0000000a04002986 */ /* 0x0005e2000c101506 */
[----:B------:R-:W-:Y:S02]  /*a42f0*/  ISETP.LT.AND P2, PT, R72, R12, !P1 ;  /* 0x0000000c4800720c */ /* 0x000fe40004f41270 */
[----:B--2---:R-:W-:Y:S01]  /*a4300*/  ISETP.LT.AND P1, PT, R91, R11, !P1 ;  /* 0x0000000b5b00720c */ /* 0x004fe20004f21270 */
[----:B------:R-:W-:Y:S02]  /*a4310*/  VIADD R12, R86, 0x40 ;  /* 0x00000040560c7836 */ /* 0x000fe40000000000 */
[----:B------:R-:W-:-:S04]  /*a4320*/  IMAD.WIDE R10, R0, 0x2, R6 ;  /* 0x00000002000a7825 */ /* 0x000fc800078e0206 */
[----:B------:R-:W-:-:S04]  /*a4330*/  IMAD.WIDE R4, R0, 0x2, R2 ;  /* 0x0000000200047825 */ /* 0x000fc800078e0202 */
[----:B------:R2:W-:Y:S01]  /*a4340*/  @P2 STG.E.U16 desc[UR6][R10.64], R16 ;  /* 0x000000100a002986 */ /* 0x0005e2000c101506 */
[----:B0-----:R-:W-:Y:S01]  /*a4350*/  ISETP.GE.AND P2, PT, R12, R68, PT ;  /* 0x000000440c00720c */ /* 0x001fe20003f46270 */
[----:B------:R-:W-:Y:S01]  /*a4360*/  IMAD.IADD R0, R0, 0x1, R71 ;  /* 0x0000000100007824 */ /* 0x000fe200078e0247 */
[----:B------:R-:W0:Y:S08]  /*a4370*/  LDC R12, c[0x0][0x398] ;  /* 0x0000e600ff0c7b82 */ /* 0x000e300000000800 */
[----:B--2---:R-:W2:Y:S08]  /*a4380*/  LDC R11, c[0x0][0x398] ;  /* 0x0000e600ff0b7b82 */ /* 0x004eb00000000800 */
        /* <DEDUP_REMOVED lines=14> */
[----:B------:R-:W0:Y:S01]  /*a4470*/  LDC R18, c[0x0][0x398] ;  /* 0x0000e600ff127b82 */ /* 0x000e220000000800 */
[----:B------:R-:W-:-:S10]  /*a4480*/  PRMT R16, R17, 0x7610, R16 ;  /* 0x0000761011107816 */ /* 0x000fd40000000010 */
[----:B------:R1:W-:Y:S01]  /*a4490*/  @P1 STG.E.U16 desc[UR6][R4.64], R10 ;  /* 0x0000000a04001986 */ /* 0x0003e2000c101506 */
[----:B------:R-:W-:Y:S02]  /*a44a0*/  ISETP.LT.AND P1, PT, R72, R12, !P2 ;  /* 0x0000000c4800720c */ /* 0x000fe40005721270 */
[----:B--2---:R-:W-:Y:S01]  /*a44b0*/  ISETP.LT.AND P2, PT, R91, R11, !P2 ;  /* 0x0000000b5b00720c */ /* 0x004fe20005741270 */
[----:B------:R-:W-:Y:S01]  /*a44c0*/  VIADD R12, R86, 0x41 ;  /* 0x00000041560c7836 */ /* 0x000fe20000000000 */
[----:B------:R-:W-:Y:S02]  /*a44d0*/  PRMT R13, R17, 0x7632, R13 ;  /* 0x00007632110d7816 */ /* 0x000fe4000000000d */
[----:B------:R-:W2:Y:S01]  /*a44e0*/  LDC R17, c[0x0][0x398] ;  /* 0x0000e600ff117b82 */ /* 0x000ea20000000800 */
[----:B-1----:R-:W-:-:S04]  /*a44f0*/  IMAD.WIDE R10, R0, 0x2, R6 ;  /* 0x00000002000a7825 */ /* 0x002fc800078e0206 */
[----:B------:R-:W-:Y:S02]  /*a4500*/  IMAD.WIDE R4, R0, 0x2, R2 ;  /* 0x0000000200047825 */ /* 0x000fe400078e0202 */
[----:B------:R1:W-:Y:S01]  /*a4510*/  @P1 STG.E.U16 desc[UR6][R10.64], R16 ;  /* 0x000000100a001986 */ /* 0x0003e2000c101506 */
[----:B------:R-:W-:Y:S01]  /*a4520*/  ISETP.GE.AND P1, PT, R12, R68, PT ;  /* 0x000000440c00720c */ /* 0x000fe20003f26270 */
[----:B------:R-:W-:Y:S02]  /*a4530*/  IMAD.IADD R0, R0, 0x1, R71 ;  /* 0x0000000100007824 */ /* 0x000fe400078e0247 */
[----:B------:R1:W-:Y:S01]  /*a4540*/  @P2 STG.E.U16 desc[UR6][R4.64], R13 ;  /* 0x0000000d04002986 */ /* 0x0003e2000c101506 */
[----:B------:R-:W-:Y:S01]  /*a4550*/  ISETP.LT.AND P2, PT, R66, R20, !P1 ;  /* 0x000000144200720c */ /* 0x000fe20004f41270 */
[----:B------:R-:W0:Y:S08]  /*a4560*/  LDC R12, c[0x0][0x398] ;  /* 0x0000e600ff0c7b82 */ /* 0x000e300000000800 */
[----:B-1----:R-:W1:Y:S01]  /*a4570*/  LDC R11, c[0x0][0x398] ;  /* 0x0000e600ff0b7b82 */ /* 0x002e620000000800 */
[----:B------:R-:W-:-:S07]  /*a4580*/  IMAD.WIDE R4, R0, 0x2, R14 ;  /* 0x0000000200047825 */ /* 0x000fce00078e020e */
[----:B------:R-:W1:Y:S01]  /*a4590*/  LDC R20, c[0x0][0x39c] ;  /* 0x0000e700ff147b82 */ /* 0x000e620000000800 */
[----:B------:R-:W-:Y:S02]  /*a45a0*/  PRMT R10, R93, 0x7610, R10 ;  /* 0x000076105d0a7816 */ /* 0x000fe4000000000a */
[----:B------:R-:W2:Y:S04]  /*a45b0*/  LDL.S16 R93, [R1+0x20c] ;  /* 0x00020c00015d7983 */ /* 0x000ea80000100600 */
[----:B------:R1:W-:Y:S01]  /*a45c0*/  @P2 STG.E.U16 desc[UR6][R4.64], R10 ;  /* 0x0000000a04002986 */ /* 0x0003e2000c101506 */
[----:B0-----:R-:W-:Y:S02]  /*a45d0*/  ISETP.LT.AND P2, PT, R74, R18, !P1 ;  /* 0x000000124a00720c */ /* 0x001fe40004f41270 */
[----:B------:R-:W0:Y:S01]  /*a45e0*/  LDC R18, c[0x0][0x398] ;  /* 0x0000e600ff127b82 */ /* 0x000e220000000800 */
[----:B-1----:R-:W-:Y:S01]  /*a45f0*/  IMAD.WIDE R4, R0, 0x2, R8 ;  /* 0x0000000200047825 */ /* 0x002fe200078e0208 */
[----:B------:R-:W-:-:S02]  /*a4600*/  PRMT R16, R67, 0x7610, R16 ;  /* 0x0000761043107816 */ /* 0x000fc40000000010 */
[----:B------:R-:W-:Y:S02]  /*a4610*/  PRMT R13, R67, 0x7632, R13 ;  /* 0x00007632430d7816 */ /* 0x000fe4000000000d */
[----:B---3--:R-:W-:Y:S02]  /*a4620*/  PRMT R10, R76, 0x7610, R10 ;  /* 0x000076104c0a7816 */ /* 0x008fe4000000000a */
[----:B------:R-:W3:Y:S04]  /*a4630*/  LDL.LU.S16 R76, [R1+0x20e] ;  /* 0x00020e00014c7983 */ /* 0x000ee80000300600 */
[----:B------:R1:W-:Y:S01]  /*a4640*/  @P2 STG.E.U16 desc[UR6][R4.64], R10 ;  /* 0x0000000a04002986 */ /* 0x0003e2000c101506 */
[----:B------:R-:W-:Y:S02]  /*a4650*/  ISETP.LT.AND P2, PT, R72, R12, !P1 ;  /* 0x0000000c4800720c */ /* 0x000fe40004f41270 */
[----:B------:R-:W-:Y:S01]  /*a4660*/  ISETP.LT.AND P1, PT, R91, R11, !P1 ;  /* 0x0000000b5b00720c */ /* 0x000fe20004f21270 */
[----:B------:R-:W-:-:S02]  /*a4670*/  VIADD R12, R86, 0x42 ;  /* 0x00000042560c7836 */ /* 0x000fc40000000000 */
[----:B-1----:R-:W-:-:S04]  /*a4680*/  IMAD.WIDE R10, R0, 0x2, R6 ;  /* 0x00000002000a7825 */ /* 0x002fc800078e0206 */
[----:B------:R-:W-:-:S04]  /*a4690*/  IMAD.WIDE R4, R0, 0x2, R2 ;  /* 0x0000000200047825 */ /* 0x000fc800078e0202 */
[----:B------:R1:W-:Y:S01]  /*a46a0*/  @P2 STG.E.U16 desc[UR6][R10.64], R16 ;  /* 0x000000100a002986 */ /* 0x0003e2000c101506 */
[----:B------:R-:W-:Y:S01]  /*a46b0*/  ISETP.GE.AND P2, PT, R12, R20, PT ;  /* 0x000000140c00720c */ /* 0x000fe20003f46270 */
[----:B------:R-:W-:Y:S02]  /*a46c0*/  IMAD.IADD R0, R0, 0x1, R71 ;  /* 0x0000000100007824 */ /* 0x000fe400078e0247 */
[----:B------:R4:W-:Y:S01]  /*a46d0*/  @P1 STG.E.U16 desc[UR6][R4.64], R13 ;  /* 0x0000000d04001986 */ /* 0x0009e2000c101506 */
[----:B0-----:R-:W-:Y:S01]  /*a46e0*/  ISETP.LT.AND P1, PT, R66, R18, !P2 ;  /* 0x000000124200720c */ /* 0x001fe20005721270 */
[----:B------:R-:W0:Y:S01]  /*a46f0*/  LDC R12, c[0x0][0x398] ;  /* 0x0000e600ff0c7b82 */ /* 0x000e220000000800 */
[----:B-1----:R-:W-:Y:S02]  /*a4700*/  PRMT R16, R29, 0x7610, R16 ;  /* 0x000076101d107816 */ /* 0x002fe40000000010 */
[----:B------:R-:W3:Y:S01]  /*a4710*/  LDL.LU R29, [R1+0x43d8] ;  /* 0x0043d800011d7983 */ /* 0x000ee20000300800 */
[----:B----4-:R-:W-:Y:S01]  /*a4720*/  PRMT R10, R70, 0x7610, R10 ;  /* 0x00007610460a7816 */ /* 0x010fe2000000000a */
[----:B------:R-:W-:Y:S01]  /*a4730*/  IMAD.WIDE R4, R0, 0x2, R14 ;  /* 0x0000000200047825 */ /* 0x000fe200078e020e */
[----:B------:R-:W-:-:S02]  /*a4740*/  PRMT R13, R30, 0x7610, R13 ;  /* 0x000076101e0d7816 */ /* 0x000fc4000000000d */
[----:B------:R-:W1:Y:S01]  /*a4750*/  LDC R11, c[0x0][0x398] ;  /* 0x0000e600ff0b7b82 */ /* 0x000e620000000800 */
[----:B------:R-:W4:Y:S04]  /*a4760*/  LDL.LU R30, [R1+0x43d4] ;  /* 0x0043d400011e7983 */ /* 0x000f280000300800 */
[----:B------:R-:W4:Y:S03]  /*a4770*/  LDL.S16 R70, [R1+0x210] ;  /* 0x0002100001467983 */ /* 0x000f260000100600 */
[----:B------:R-:W0:Y:S01]  /*a4780*/  LDC R20, c[0x0][0x39c] ;  /* 0x0000e700ff147b82 */ /* 0x000e220000000800 */
[----:B------:R0:W-:Y:S07]  /*a4790*/  @P1 STG.E.U16 desc[UR6][R4.64], R10 ;  /* 0x0000000a04001986 */ /* 0x0001ee000c101506 */
[----:B------:R-:W0:Y:S02]  /*a47a0*/  LDC R18, c[0x0][0x398] ;  /* 0x0000e600ff127b82 */ /* 0x000e240000000800 */
[----:B0-----:R-:W-:-:S02]  /*a47b0*/  PRMT R10, R89, 0x7610, R10 ;  /* 0x00007610590a7816 */ /* 0x001fc4000000000a */
[----:B------:R-:W4:Y:S01]  /*a47c0*/  LDL.LU.S16 R89, [R1+0x212] ;  /* 0x0002120001597983 */ /* 0x000f220000300600 */
[----:B--2---:R-:W-:Y:S01]  /*a47d0*/  ISETP.LT.AND P1, PT, R74, R17, !P2 ;  /* 0x000000114a00720c */ /* 0x004fe20005721270 */
[----:B------:R-:W-:Y:S02]  /*a47e0*/  IMAD.WIDE R4, R0, 0x2, R8 ;  /* 0x0000000200047825 */ /* 0x000fe400078e0208 */
[----:B------:R-:W0:Y:S10]  /*a47f0*/  LDC R17, c[0x0][0x398] ;  /* 0x0000e600ff117b82 */ /* 0x000e340000000800 */
[----:B------:R2:W-:Y:S01]  /*a4800*/  @P1 STG.E.U16 desc[UR6][R4.64], R10 ;  /* 0x0000000a04001986 */ /* 0x0005e2000c101506 */
[----:B------:R-:W-:-:S02]  /*a4810*/  ISETP.LT.AND P1, PT, R72, R12, !P2 ;  /* 0x0000000c4800720c */ /* 0x000fc40005721270 */
[----:B-1----:R-:W-:Y:S01]  /*a4820*/  ISETP.LT.AND P2, PT, R91, R11, !P2 ;  /* 0x0000000b5b00720c */ /* 0x002fe20005741270 */
[----:B------:R-:W-:Y:S02]  /*a4830*/  VIADD R12, R86, 0x43 ;  /* 0x00000043560c7836 */ /* 0x000fe40000000000 */
[----:B--2---:R-:W-:-:S04]  /*a4840*/  IMAD.WIDE R10, R0, 0x2, R6 ;  /* 0x00000002000a7825 */ /* 0x004fc800078e0206 */
[----:B------:R-:W-:-:S04]  /*a4850*/  IMAD.WIDE R4, R0, 0x2, R2 ;  /* 0x0000000200047825 */ /* 0x000fc800078e0202 */
[----:B------:R1:W-:Y:S01]  /*a4860*/  @P1 STG.E.U16 desc[UR6][R10.64], R16 ;  /* 0x000000100a001986 */ /* 0x0003e2000c101506 */
[----:B------:R-:W-:Y:S02]  /*a4870*/  ISETP.GE.AND P1, PT, R12, R20, PT ;  /* 0x000000140c00720c */ /* 0x000fe40003f26270 */
[----:B------:R-:W-:Y:S01]  /*a4880*/  IADD3 R0, PT, PT, R0, R71, RZ ;  /* 0x0000004700007210 */ /* 0x000fe20007ffe0ff */
[----:B------:R2:W-:Y:S01]  /*a4890*/  @P2 STG.E.U16 desc[UR6][R4.64], R13 ;  /* 0x0000000d04002986 */ /* 0x0005e2000c101506 */
[----:B------:R-:W-:Y:S01]  /*a48a0*/  ISETP.LT.AND P2, PT, R66, R18, !P1 ;  /* 0x000000124200720c */ /* 0x000fe20004f41270 */
[----:B------:R-:W0:Y:S01]  /*a48b0*/  LDC R12, c[0x0][0x398] ;  /* 0x0000e600ff0c7b82 */ /* 0x000e220000000800 */
[----:B-1----:R-:W-:Y:S02]  /*a48c0*/  PRMT R16, R31, 0x7610, R16 ;  /* 0x000076101f107816 */ /* 0x002fe40000000010 */
[----:B------:R-:W4:Y:S05]  /*a48d0*/  LDL.LU R31, [R1+0x43d0] ;  /* 0x0043d000011f7983 */ /* 0x000f2a0000300800 */
[----:B------:R-:W1:Y:S01]  /*a48e0*/  LDC R11, c[0x0][0x398] ;  /* 0x0000e600ff0b7b82 */ /* 0x000e620000000800 */
[----:B--2---:R-:W-:Y:S01]  /*a48f0*/  PRMT R13, R32, 0x7610, R13 ;  /* 0x00007610200d7816 */ /* 0x004fe2000000000d */
[----:B------:R-:W-:Y:S01]  /*a4900*/  IMAD.WIDE R4, R0, 0x2, R14 ;  /* 0x0000000200047825 */ /* 0x000fe200078e020e */
[----:B------:R-:W2:Y:S05]  /*a4910*/  LDL.LU R32, [R1+0x43cc] ;  /* 0x0043cc0001207983 */ /* 0x000eaa0000300800 */
[----:B------:R-:W1:Y:S08]  /*a4920*/  LDC R20, c[0x0][0x39c] ;  /* 0x0000e700ff147b82 */ /* 0x000e700000000800 */
[----:B------:R-:W1:Y:S01]  /*a4930*/  LDC R18, c[0x0][0x398] ;  /* 0x0000e600ff127b82 */ /* 0x000e620000000800 */
[----:B------:R-:W-:-:S02]  /*a4940*/  PRMT R10, R93, 0x7610, R10 ;  /* 0x000076105d0a7816 */ /* 0x000fc4000000000a */
[----:B------:R-:W2:Y:S04]  /*a4950*/  LDL.S16 R93, [R1+0x2d4] ;  /* 0x0002d400015d7983 */ /* 0x000ea80000100600 */
[----:B------:R0:W-:Y:S02]  /*a4960*/  @P2 STG.E.U16 desc[UR6][R4.64], R10 ;  /* 0x0000000a04002986 */ /* 0x0001e4000c101506 */
[----:B0-----:R-:W-:Y:S02]  /*a4970*/  ISETP.LT.AND P2, PT, R74, R17, !P1 ;  /* 0x000000114a00720c */ /* 0x001fe40004f41270 */
[----:B------:R-:W0:Y:S01]  /*a4980*/  LDC R17, c[0x0][0x398] ;  /* 0x0000e600ff117b82 */ /* 0x000e220000000800 */
[----:B------:R-:W-:Y:S01]  /*a4990*/  IMAD.WIDE R4, R0, 0x2, R8 ;  /* 0x0000000200047825 */ /* 0x000fe200078e0208 */
[----:B---3--:R-:W-:-:S02]  /*a49a0*/  PRMT R10, R76, 0x7610, R10 ;  /* 0x000076104c0a7816 */ /* 0x008fc4000000000a */
[----:B------:R-:W3:Y:S07]  /*a49b0*/  LDL.LU.S16 R76, [R1+0x2d6] ;  /* 0x0002d600014c7983 */ /* 0x000eee0000300600 */
[----:B------:R0:W-:Y:S01]  /*a49c0*/  @P2 STG.E.U16 desc[UR6][R4.64], R10 ;  /* 0x0000000a04002986 */ /* 0x0001e2000c101506 */
[----:B------:R-:W-:Y:S02]  /*a49d0*/  ISETP.LT.AND P2, PT, R72, R12, !P1 ;  /* 0x0000000c4800720c */ /* 0x000fe40004f41270 */
[----:B-1----:R-:W-:Y:S01]  /*a49e0*/  ISETP.LT.AND P1, PT, R91, R11, !P1 ;  /* 0x0000000b5b00720c */ /* 0x002fe20004f21270 */
[----:B------:R-:W-:-:S02]  /*a49f0*/  VIADD R12, R86, 0x44 ;  /* 0x00000044560c7836 */ /* 0x000fc40000000000 */
[----:B0-----:R-:W-:-:S04]  /*a4a00*/  IMAD.WIDE R10, R0, 0x2, R6 ;  /* 0x00000002000a7825 */ /* 0x001fc800078e0206 */
[----:B------:R-:W-:-:S04]  /*a4a10*/  IMAD.WIDE R4, R0, 0x2, R2 ;  /* 0x0000000200047825 */ /* 0x000fc800078e0202 */
[----:B------:R0:W-:Y:S01]  /*a4a20*/  @P2 STG.E.U16 desc[UR6][R10.64], R16 ;  /* 0x000000100a002986 */ /* 0x0001e2000c101506 */
[----:B------:R-:W-:Y:S01]  /*a4a30*/  ISETP.GE.AND P2, PT, R12, R20, PT ;  /* 0x000000140c00720c */ /* 0x000fe20003f46270 */
[----:B------:R-:W-:Y:S02]  /*a4a40*/  IMAD.IADD R0, R0, 0x1, R71 ;  /* 0x0000000100007824 */ /* 0x000fe400078e0247 */
[----:B------:R1:W-:Y:S01]  /*a4a50*/  @P1 STG.E.U16 desc[UR6][R4.64], R13 ;  /* 0x0000000d04001986 */ /* 0x0003e2000c101506 */
[----:B------:R-:W-:Y:S01]  /*a4a60*/  ISETP.LT.AND P1, PT, R66, R18, !P2 ;  /* 0x000000124200720c */ /* 0x000fe20005721270 */
[----:B------:R-:W4:Y:S01]  /*a4a70*/  LDC R12, c[0x0][0x398] ;  /* 0x0000e600ff0c7b82 */ /* 0x000f220000000800 */
[----:B0-----:R-:W-:Y:S02]  /*a4a80*/  PRMT R16, R33, 0x7610, R16 ;  /* 0x0000761021107816 */ /* 0x001fe40000000010 */
[----:B------:R-:W3:Y:S05]  /*a4a90*/  LDL.LU R33, [R1+0x43c8] ;  /* 0x0043c80001217983 */ /* 0x000eea0000300800 */
[----:B------:R-:W0:Y:S01]  /*a4aa0*/  LDC R11, c[0x0][0x398] ;  /* 0x0000e600ff0b7b82 */ /* 0x000e220000000800 */
[----:B-1----:R-:W-:Y:S01]  /*a4ab0*/  PRMT R13, R34, 0x7610, R13 ;  /* 0x00007610220d7816 */ /* 0x002fe2000000000d */
[----:B------:R-:W-:Y:S01]  /*a4ac0*/  IMAD.WIDE R4, R0, 0x2, R14 ;  /* 0x0000000200047825 */ /* 0x000fe200078e020e */
[----:B------:R-:W3:Y:S01]  /*a4ad0*/  LDL.LU R34, [R1+0x43c4] ;  /* 0x0043c40001227983 */ /* 0x000ee20000300800 */
[----:B----4-:R-:W-:-:S03]  /*a4ae0*/  PRMT R10, R70, 0x7610, R10 ;  /* 0x00007610460a7816 */ /* 0x010fc6000000000a */
[----:B------:R-:W4:Y:S01]  /*a4af0*/  LDL.S16 R70, [R1+0x2dc] ;  /* 0x0002dc0001467983 */ /* 0x000f220000100600 */
[----:B------:R-:W1:Y:S03]  /*a4b00*/  LDC R20, c[0x0][0x39c] ;  /* 0x0000e700ff147b82 */ /* 0x000e660000000800 */
[----:B------:R0:W-:Y:S05]  /*a4b10*/  @P1 STG.E.U16 desc[UR6][R4.64], R10 ;  /* 0x0000000a04001986 */ /* 0x0001ea000c101506 */
[----:B------:R-:W0:Y:S02]  /*a4b20*/  LDC R18, c[0x0][0x398] ;  /* 0x0000e600ff127b82 */ /* 0x000e240000000800 */
[----:B0-----:R-:W-:-:S02]  /*a4b30*/  PRMT R10, R89, 0x7610, R10 ;  /* 0x00007610590a7816 */ /* 0x001fc4000000000a */
[----:B------:R-:W4:Y:S01]  /*a4b40*/  LDL.LU.S16 R89, [R1+0x2de] ;  /* 0x0002de0001597983 */ /* 0x000f220000300600 */
[----:B------:R-:W-:Y:S01]  /*a4b50*/  ISETP.LT.AND P1, PT, R74, R17, !P2 ;  /* 0x000000114a00720c */ /* 0x000fe20005721270 */
[----:B------:R-:W-:Y:S02]  /*a4b60*/  IMAD.WIDE R4, R0, 0x2, R8 ;  /* 0x0000000200047825 */ /* 0x000fe400078e0208 */
[----:B------:R-:W0:Y:S10]  /*a4b70*/  LDC R17, c[0x0][0x398] ;  /* 0x0000e600ff117b82 */ /* 0x000e340000000800 */
        /* <DEDUP_REMOVED lines=11> */
[----:B------:R-:W3:Y:S01]  /*a4c30*/  LDC R12, c[0x0][0x398] ;  /* 0x0000e600ff0c7b82 */ /* 0x000ee20000000800 */
[----:B-1----:R-:W-:Y:S02]  /*a4c40*/  PRMT R16, R35, 0x7610, R16 ;  /* 0x0000761023107816 */ /* 0x002fe40000000010 */
[----:B------:R-:W4:Y:S05]  /*a4c50*/  LDL.LU R35, [R1+0x43c0] ;  /* 0x0043c00001237983 */ /* 0x000f2a0000300800 */
[----:B------:R-:W1:Y:S01]  /*a4c60*/  LDC R11, c[0x0][0x398] ;  /* 0x0000e600ff0b7b82 */ /* 0x000e620000000800 */
[----:B0-----:R-:W-:Y:S01]  /*a4c70*/  PRMT R13, R36, 0x7610, R13 ;  /* 0x00007610240d7816 */ /* 0x001fe2000000000d */
[----:B------:R-:W-:Y:S01]  /*a4c80*/  IMAD.WIDE R4, R0, 0x2, R14 ;  /* 0x0000000200047825 */ /* 0x000fe200078e020e */
[----:B------:R-:W4:Y:S05]  /*a4c90*/  LDL.LU R36, [R1+0x43bc] ;  /* 0x0043bc0001247983 */ /* 0x000f2a0000300800 */
[----:B------:R-:W0:Y:S08]  /*a4ca0*/  LDC R20, c[0x0][0x39c] ;  /* 0x0000e700ff147b82 */ /* 0x000e300000000800 */
[----:B------:R-:W0:Y:S01]  /*a4cb0*/  LDC R18, c[0x0][0x398] ;  /* 0x0000e600ff127b82 */ /* 0x000e220000000800 */
[----:B--2---:R-:W-:-:S02]  /*a4cc0*/  PRMT R10, R93, 0x7610, R10 ;  /* 0x000076105d0a7816 */ /* 0x004fc4000000000a */
[----:B------:R-:W2:Y:S04]  /*a4cd0*/  LDL.S16 R93, [R1+0x2e4] ;  /* 0x0002e400015d7983 */ /* 0x000ea80000100600 */
[----:B------:R1:W-:Y:S01]  /*a4ce0*/  @P2 STG.E.U16 desc[UR6][R4.64], R10 ;  /* 0x0000000a04002986 */ /* 0x0003e2000c101506 */
[----:B------:R-:W-:Y:S02]  /*a4cf0*/  ISETP.LT.AND P2, PT, R74, R17, !P1 ;  /* 0x000000114a00720c */ /* 0x000fe40004f41270 */
[----:B------:R-:W0:Y:S01]  /*a4d00*/  LDC R17, c[0x0][0x398] ;  /* 0x0000e600ff117b82 */ /* 0x000e220000000800 */
[----:B-1----:R-:W-:Y:S01]  /*a4d10*/  IMAD.WIDE R4, R0, 0x2, R8 ;  /* 0x0000000200047825 */ /* 0x002fe200078e0208 */
[----:B---3--:R-:W-:Y:S02]  /*a4d20*/  PRMT R10, R76, 0x7610, R10 ;  /* 0x000076104c0a7816 */ /* 0x008fe4000000000a */
[----:B------:R-:W3:Y:S07]  /*a4d30*/  LDL.LU.S16 R76, [R1+0x2e6] ;  /* 0x0002e600014c7983 */ /* 0x000eee0000300600 */
[----:B------:R1:W-:Y:S01]  /*a4d40*/  @P2 STG.E.U16 desc[UR6][R4.64], R10 ;  /* 0x0000000a04002986 */ /* 0x0003e2000c101506 */
[----:B------:R-:W-:-:S02]  /*a4d50*/  ISETP.LT.AND P2, PT, R72, R12, !P1 ;  /* 0x0000000c4800720c */ /* 0x000fc40004f41270 */
[----:B------:R-:W-:Y:S01]  /*a4d60*/  ISETP.LT.AND P1, PT, R91, R11, !P1 ;  /* 0x0000000b5b00720c */ /* 0x000fe20004f21270 */
[----:B------:R-:W-:Y:S02]  /*a4d70*/  VIADD R12, R86, 0x46 ;  /* 0x00000046560c7836 */ /* 0x000fe40000000000 */
[----:B-1----:R-:W-:-:S04]  /*a4d80*/  IMAD.WIDE R10, R0, 0x2, R6 ;  /* 0x00000002000a7825 */ /* 0x002fc800078e0206 */
[----:B------:R-:W-:-:S04]  /*a4d90*/  IMAD.WIDE R4, R0, 0x2, R2 ;  /* 0x0000000200047825 */ /* 0x000fc800078e0202 */
[----:B------:R1:W-:Y:S01]  /*a4da0*/  @P2 STG.E.U16 desc[UR6][R10.64], R16 ;  /* 0x000000100a002986 */ /* 0x0003e2000c101506 */
[----:B0-----:R-:W-:Y:S01]  /*a4db0*/  ISETP.GE.AND P2, PT, R12, R20, PT ;  /* 0x000000140c00720c */ /* 0x001fe20003f46270 */
[----:B------:R-:W-:Y:S02]  /*a4dc0*/  IMAD.IADD R0, R0, 0x1, R71 ;  /* 0x0000000100007824 */ /* 0x000fe400078e0247 */
[----:B------:R0:W-:Y:S01]  /*a4dd0*/  @P1 STG.E.U16 desc[UR6][R4.64], R13 ;  /* 0x0000000d04001986 */ /* 0x0001e2000c101506 */
[----:B------:R-:W-:Y:S01]  /*a4de0*/  ISETP.LT.AND P1, PT, R66, R18, !P2 ;  /* 0x000000124200720c */ /* 0x000fe20005721270 */
[----:B------:R-:W4:Y:S01]  /*a4df0*/  LDC R12, c[0x0][0x398] ;  /* 0x0000e600ff0c7b82 */ /* 0x000f220000000800 */
[----:B-1----:R-:W-:Y:S02]  /*a4e00*/  PRMT R16, R37, 0x7610, R16 ;  /* 0x0000761025107816 */ /* 0x002fe40000000010 */
[----:B------:R-:W3:Y:S05]  /*a4e10*/  LDL.LU R37, [R1+0x43b8] ;  /* 0x0043b80001257983 */ /* 0x000eea0000300800 */
[----:B------:R-:W1:Y:S01]  /*a4e20*/  LDC R11, c[0x0][0x398] ;  /* 0x0000e600ff0b7b82 */ /* 0x000e620000000800 */
[----:B0-----:R-:W-:Y:S01]  /*a4e30*/  PRMT R13, R38, 0x7610, R13 ;  /* 0x00007610260d7816 */ /* 0x001fe2000000000d */
[----:B------:R-:W-:Y:S01]  /*a4e40*/  IMAD.WIDE R4, R0, 0x2, R14 ;  /* 0x0000000200047825 */ /* 0x000fe200078e020e */
[----:B------:R-:W3:Y:S01]  /*a4e50*/  LDL.LU R38, [R1+0x43b4] ;  /* 0x0043b40001267983 */ /* 0x000ee20000300800 */
[----:B----4-:R-:W-:-:S03]  /*a4e60*/  PRMT R10, R70, 0x7610, R10 ;  /* 0x00007610460a7816 */ /* 0x010fc6000000000a */
[----:B------:R-:W4:Y:S01]  /*a4e70*/  LDL.S16 R70, [R1+0x2ec] ;  /* 0x0002ec0001467983 */ /* 0x000f220000100600 */
[----:B------:R-:W0:Y:S03]  /*a4e80*/  LDC R20, c[0x0][0x39c] ;  /* 0x0000e700ff147b82 */ /* 0x000e260000000800 */
        /* <DEDUP_REMOVED lines=57> */
[----:B------:R-:W1:Y:S01]  /*a5220*/  LDC R18, c[0x0][0x398] ;  /* 0x0000e600ff127b82 */ /* 0x000e620000000800 */
[----:B0-----:R-:W-:-:S02]  /*a5230*/  PRMT R10, R89, 0x7610, R10 ;  /* 0x00007610590a7816 */ /* 0x001fc4000000000a */
[----:B------:R-:W4:Y:S01]  /*a5240*/  LDL.LU.S16 R89, [R1+0x2fe] ;  /* 0x0002fe0001597983 */ /* 0x000f220000300600 */
[----:B------:R-:W-:Y:S01]  /*a5250*/  ISETP.LT.AND P1, PT, R74, R17, !P2 ;  /* 0x000000114a00720c */ /* 0x000fe20005721270 */
[----:B------:R-:W-:-:S03]  /*a5260*/  IMAD.WIDE R4, R0, 0x2, R8 ;  /* 0x0000000200047825 */ /* 0x000fc600078e0208 */
[----:B------:R-:W0:Y:S09]  /*a5270*/  LDC R17, c[0x0][0x398] ;  /* 0x0000e600ff117b82 */ /* 0x000e320000000800 */
        /* <DEDUP_REMOVED lines=203> */
[----:B0-----:R-:W-:Y:S02]  /*a5f30*/  ISETP.GE.AND P2, PT, R12, R20, PT ;  /* 0x000000140c00720c */ /* 0x001fe40003f46270 */
[----:B------:R-:W-:Y:S01]  /*a5f40*/  IADD3 R0, PT, PT, R0, R71, RZ ;  /* 0x0000004700007210 */ /* 0x000fe20007ffe0ff */
        /* <DEDUP_REMOVED lines=18> */
[----:B------:R-:W0:Y:S01]  /*a6070*/  LDC R17, c[0x0][0x398] ;  /* 0x0000e600ff117b82 */ /* 0x000e220000000800 */
[----:B------:R-:W4:Y:S08]  /*a6080*/  LDL.LU R75, [R1+0x48] ;  /* 0x00004800014b7983 */ /* 0x000f300000300800 */
        /* <DEDUP_REMOVED lines=31> */
[----:B------:R-:W-:Y:S01]  /*a6280*/  VIADD R12, R86, 0x52 ;  /* 0x00000052560c7836 */ /* 0x000fe20000000000 */
[----:B------:R-:W3:Y:S01]  /*a6290*/  LDL.LU R73, [R1+0x4c] ;  /* 0x00004c0001497983 */ /* 0x000ee20000300800 */
[----:B-1----:R-:W-:-:S04]  /*a62a0*/  IMAD.WIDE R10, R0, 0x2, R6 ;  /* 0x00000002000a7825 */ /* 0x002fc800078e0206 */
[----:B------:R-:W-:-:S04]  /*a62b0*/  IMAD.WIDE R4, R0, 0x2, R2 ;  /* 0x0000000200047825 */ /* 0x000fc800078e0202 */
[----:B------:R1:W-:Y:S01]  /*a62c0*/  @P2 STG.E.U16 desc[UR6][R10.64], R16 ;  /* 0x000000100a002986 */ /* 0x0003e2000c101506 */
[----:B0-----:R-:W-:Y:S01]  /*a62d0*/  ISETP.GE.AND P2, PT, R12, R20, PT ;  /* 0x000000140c00720c */ /* 0x001fe20003f46270 */
[----:B------:R-:W-:Y:S02]  /*a62e0*/  IMAD.IADD R0, R0, 0x1, R71 ;  /* 0x0000000100007824 */ /* 0x000fe400078e0247 */
[----:B------:R0:W-:Y:S01]  /*a62f0*/  @P1 STG.E.U16 desc[UR6][R4.64], R13 ;  /* 0x0000000d04001986 */ /* 0x0001e2000c101506 */
[----:B------:R-:W-:Y:S01]  /*a6300*/  ISETP.LT.AND P1, PT, R66, R18, !P2 ;  /* 0x000000124200720c */ /* 0x000fe20005721270 */
[----:B------:R-:W4:Y:S08]  /*a6310*/  LDC R12, c[0x0][0x398] ;  /* 0x0000e600ff0c7b82 */ /* 0x000f300000000800 */
[----:B-1----:R-:W1:Y:S01]  /*a6320*/  LDC R11, c[0x0][0x398] ;  /* 0x0000e600ff0b7b82 */ /* 0x002e620000000800 */
[----:B0-----:R-:W-:Y:S01]  /*a6330*/  IMAD.WIDE R4, R0, 0x2, R14 ;  /* 0x0000000200047825 */ /* 0x001fe200078e020e */
[----:B----4-:R-:W-:-:S06]  /*a6340*/  PRMT R10, R70, 0x7610, R10 ;  /* 0x00007610460a7816 */ /* 0x010fcc000000000a */
[----:B------:R-:W0:Y:S01]  /*a6350*/  LDC R18, c[0x0][0x39c] ;  /* 0x0000e700ff127b82 */ /* 0x000e220000000800 */
[----:B------:R-:W4:Y:S04]  /*a6360*/  LDL.S16 R70, [R1+0x33c] ;  /* 0x00033c0001467983 */ /* 0x000f280000100600 */
[----:B------:R0:W-:Y:S03]  /*a6370*/  @P1 STG.E.U16 desc[UR6][R4.64], R10 ;  /* 0x0000000a04001986 */ /* 0x0001e6000c101506 */
[----:B------:R-:W1:Y:S08]  /*a6380*/  LDC R16, c[0x0][0x398] ;  /* 0x0000e600ff107b82 */ /* 0x000e700000000800 */
[----:B------:R-:W1:Y:S01]  /*a6390*/  LDC R20, c[0x0][0x39c] ;  /* 0x0000e700ff147b82 */ /* 0x000e620000000800 */
[----:B0-----:R-:W-:-:S02]  /*a63a0*/  PRMT R10, R89, 0x7610, R10 ;  /* 0x00007610590a7816 */ /* 0x001fc4000000000a */
[----:B------:R-:W4:Y:S01]  /*a63b0*/  LDL.LU.S16 R89, [R1+0x33e] ;  /* 0x00033e0001597983 */ /* 0x000f220000300600 */
[----:B------:R-:W-:Y:S01]  /*a63c0*/  ISETP.LT.AND P1, PT, R74, R17, !P2 ;  /* 0x000000114a00720c */ /* 0x000fe20005721270 */
[----:B------:R-:W-:-:S03]  /*a63d0*/  IMAD.WIDE R4, R0, 0x2, R8 ;  /* 0x0000000200047825 */ /* 0x000fc600078e0208 */
[----:B------:R-:W0:Y:S01]  /*a63e0*/  LDC R17, c[0x0][0x398] ;  /* 0x0000e600ff117b82 */ /* 0x000e220000000800 */
[----:B------:R-:W-:Y:S02]  /*a63f0*/  F2FP.F16.F32.PACK_AB R22, R22, R75 ;  /* 0x0000004b1616723e */ /* 0x000fe400000000ff */
[----:B------:R-:W4:Y:S06]  /*a6400*/  LDL.LU R75, [R1+0x50] ;  /* 0x00005000014b7983 */ /* 0x000f2c0000300800 */
[----:B------:R1:W-:Y:S02]  /*a6410*/  @P1 STG.E.U16 desc[UR6][R4.64], R10 ;  /* 0x0000000a04001986 */ /* 0x0003e4000c101506 */
[----:B-1----:R-:W-:-:S02]  /*a6420*/  ISETP.LT.AND P1, PT, R72, R11, !P2 ;  /* 0x0000000b4800720c */ /* 0x002fc40005721270 */
[----:B------:R-:W-:Y:S01]  /*a6430*/  ISETP.LT.AND P2, PT, R91, R12, !P2 ;  /* 0x0000000c5b00720c */ /* 0x000fe20005741270 */
[----:B------:R-:W-:Y:S01]  /*a6440*/  VIADD R12, R86, 0x53 ;  /* 0x00000053560c7836 */ /* 0x000fe20000000000 */
[----:B------:R-:W-:Y:S01]  /*a6450*/  PRMT R13, R22, 0x7632, R13 ;  /* 0x00007632160d7816 */ /* 0x000fe2000000000d */
[----:B------:R-:W-:-:S04]  /*a6460*/  IMAD.WIDE R10, R0, 0x2, R6 ;  /* 0x00000002000a7825 */ /* 0x000fc800078e0206 */
[----:B------:R-:W-:-:S04]  /*a6470*/  IMAD.WIDE R4, R0, 0x2, R2 ;  /* 0x0000000200047825 */ /* 0x000fc800078e0202 */
[----:B------:R1:W-:Y:S01]  /*a6480*/  @P1 STG.E.U16 desc[UR6][R10.64], R22 ;  /* 0x000000160a001986 */ /* 0x0003e2000c101506 */
[----:B------:R-:W-:Y:S01]  /*a6490*/  ISETP.GE.AND P1, PT, R12, R18, PT ;  /* 0x000000120c00720c */ /* 0x000fe20003f26270 */
[----:B------:R-:W-:Y:S02]  /*a64a0*/  IMAD.IADD R0, R0, 0x1, R71 ;  /* 0x0000000100007824 */ /* 0x000fe400078e0247 */
[----:B------:R0:W-:Y:S02]  /*a64b0*/  @P2 STG.E.U16 desc[UR6][R4.64], R13 ;  /* 0x0000000d04002986 */ /* 0x0001e4000c101506 */
[----:B0-----:R-:W-:Y:S01]  /*a64c0*/  ISETP.LT.AND P2, PT, R66, R17, !P1 ;  /* 0x000000114200720c */ /* 0x001fe20004f41270 */
[----:B------:R-:W0:Y:S08]  /*a64d0*/  LDC R12, c[0x0][0x398] ;  /* 0x0000e600ff0c7b82 */ /* 0x000e300000000800 */
[----:B-1----:R-:W1:Y:S01]  /*a64e0*/  LDC R11, c[0x0][0x398] ;  /* 0x0000e600ff0b7b82 */ /* 0x002e620000000800 */
[----:B------:R-:W-:-:S07]  /*a64f0*/  IMAD.WIDE R4, R0, 0x2, R14 ;  /* 0x0000000200047825 */ /* 0x000fce00078e020e */
[----:B------:R-:W0:Y:S08]  /*a6500*/  LDC R18, c[0x0][0x39c] ;  /* 0x0000e700ff127b82 */ /* 0x000e300000000800 */
[----:B------:R-:W0:Y:S01]  /*a6510*/  LDC R17, c[0x0][0x398] ;  /* 0x0000e600ff117b82 */ /* 0x000e220000000800 */
[----:B--2---:R-:W-:Y:S02]  /*a6520*/  PRMT R10, R93, 0x7610, R10 ;  /* 0x000076105d0a7816 */ /* 0x004fe4000000000a */
[----:B------:R-:W2:Y:S04]  /*a6530*/  LDL.S16 R93, [R1+0x340] ;  /* 0x00034000015d7983 */ /* 0x000ea80000100600 */
[----:B------:R1:W-:Y:S01]  /*a6540*/  @P2 STG.E.U16 desc[UR6][R4.64], R10 ;  /* 0x0000000a04002986 */ /* 0x0003e2000c101506 */
[----:B------:R-:W-:-:S02]  /*a6550*/  ISETP.LT.AND P2, PT, R74, R16, !P1 ;  /* 0x000000104a00720c */ /* 0x000fc40004f41270 */
[----:B------:R-:W0:Y:S01]  /*a6560*/  LDC R16, c[0x0][0x398] ;  /* 0x0000e600ff107b82 */ /* 0x000e220000000800 */
[----:B-1----:R-:W-:Y:S01]  /*a6570*/  IMAD.WIDE R4, R0, 0x2, R8 ;  /* 0x0000000200047825 */ /* 0x002fe200078e0208 */
[----:B---3--:R-:W-:Y:S02]  /*a6580*/  PRMT R10, R76, 0x7610, R10 ;  /* 0x000076104c0a7816 */ /* 0x008fe4000000000a */
[----:B------:R-:W3:Y:S07]  /*a6590*/  LDL.LU.S16 R76, [R1+0x342] ;  /* 0x00034200014c7983 */ /* 0x000eee0000300600 */
[----:B------:R1:W-:Y:S01]  /*a65a0*/  @P2 STG.E.U16 desc[UR6][R4.64], R10 ;  /* 0x0000000a04002986 */ /* 0x0003e2000c101506 */
[----:B------:R-:W-:-:S02]  /*a65b0*/  ISETP.LT.AND P2, PT, R72, R11, !P1 ;  /* 0x0000000b4800720c */ /* 0x000fc40004f41270 */
[----:B0-----:R-:W-:Y:S01]  /*a65c0*/  ISETP.LT.AND P1, PT, R91, R12, !P1 ;  /* 0x0000000c5b00720c */ /* 0x001fe20004f21270 */
[----:B------:R-:W-:Y:S01]  /*a65d0*/  VIADD R12, R86, 0x54 ;  /* 0x00000054560c7836 */ /* 0x000fe20000000000 */
[----:B------:R-:W-:Y:S02]  /*a65e0*/  F2FP.F16.F32.PACK_AB R23, R23, R73 ;  /* 0x000000491717723e */ /* 0x000fe400000000ff */
[----:B------:R-:W3:Y:S01]  /*a65f0*/  LDL.LU R73, [R1+0x54] ;  /* 0x0000540001497983 */ /* 0x000ee20000300800 */
[----:B-1----:R-:W-:Y:S01]  /*a6600*/  IMAD.WIDE R10, R0, 0x2, R6 ;  /* 0x00000002000a7825 */ /* 0x002fe200078e0206 */
[----:B------:R-:W-:-:S03]  /*a6610*/  PRMT R13, R23, 0x7632, R13 ;  /* 0x00007632170d7816 */ /* 0x000fc6000000000d */
[----:B------:R-:W-:Y:S02]  /*a6620*/  IMAD.WIDE R4, R0, 0x2, R2 ;  /* 0x0000000200047825 */ /* 0x000fe400078e0202 */
[----:B------:R0:W-:Y:S01]  /*a6630*/  @P2 STG.E.U16 desc[UR6][R10.64], R23 ;  /* 0x000000170a002986 */ /* 0x0001e2000c101506 */
[----:B------:R-:W-:Y:S01]  /*a6640*/  ISETP.GE.AND P2, PT, R12, R18, PT ;  /* 0x000000120c00720c */ /* 0x000fe20003f46270 */
[----:B------:R-:W-:Y:S02]  /*a6650*/  IMAD.IADD R0, R0, 0x1, R71 ;  /* 0x0000000100007824 */ /* 0x000fe400078e0247 */
[----:B------:R1:W-:Y:S01]  /*a6660*/  @P1 STG.E.U16 desc[UR6][R4.64], R13 ;  /* 0x0000000d04001986 */ /* 0x0003e2000c101506 */
[----:B------:R-:W-:Y:S01]  /*a6670*/  ISETP.LT.AND P1, PT, R66, R17, !P2 ;  /* 0x000000114200720c */ /* 0x000fe20005721270 */
[----:B------:R-:W4:Y:S08]  /*a6680*/  LDC R12, c[0x0][0x398] ;  /* 0x0000e600ff0c7b82 */ /* 0x000f300000000800 */
[----:B0-----:R-:W0:Y:S01]  /*a6690*/  LDC R11, c[0x0][0x398] ;  /* 0x0000e600ff0b7b82 */ /* 0x001e220000000800 */
[----:B-1----:R-:W-:Y:S01]  /*a66a0*/  IMAD.WIDE R4, R0, 0x2, R14 ;  /* 0x0000000200047825 */ /* 0x002fe200078e020e */
[----:B----4-:R-:W-:-:S06]  /*a66b0*/  PRMT R10, R70, 0x7610, R10 ;  /* 0x00007610460a7816 */ /* 0x010fcc000000000a */
[----:B------:R-:W1:Y:S01]  /*a66c0*/  LDC R18, c[0x0][0x39c] ;  /* 0x0000e700ff127b82 */ /* 0x000e620000000800 */
[----:B------:R-:W4:Y:S04]  /*a66d0*/  LDL.S16 R70, [R1+0x344] ;  /* 0x0003440001467983 */ /* 0x000f280000100600 */
[----:B------:R0:W-:Y:S03]  /*a66e0*/  @P1 STG.E.U16 desc[UR6][R4.64], R10 ;  /* 0x0000000a04001986 */ /* 0x0001e6000c101506 */
[----:B------:R-:W1:Y:S01]  /*a66f0*/  LDC R17, c[0x0][0x398] ;  /* 0x0000e600ff117b82 */ /* 0x000e620000000800 */
[----:B0-----:R-:W-:Y:S02]  /*a6700*/  PRMT R10, R89, 0x7610, R10 ;  /* 0x00007610590a7816 */ /* 0x001fe4000000000a */
[----:B------:R-:W4:Y:S01]  /*a6710*/  LDL.LU.S16 R89, [R1+0x346] ;  /* 0x0003460001597983 */ /* 0x000f220000300600 */
[----:B------:R-:W-:Y:S01]  /*a6720*/  ISETP.LT.AND P1, PT, R74, R16, !P2 ;  /* 0x000000104a00720c */ /* 0x000fe20005721270 */
[----:B------:R-:W-:-:S03]  /*a6730*/  IMAD.WIDE R4, R0, 0x2, R8 ;  /* 0x0000000200047825 */ /* 0x000fc600078e0208 */
[----:B------:R-:W0:Y:S01]  /*a6740*/  LDC R16, c[0x0][0x398] ;  /* 0x0000e600ff107b82 */ /* 0x000e220000000800 */
[----:B------:R-:W-:Y:S02]  /*a6750*/  F2FP.F16.F32.PACK_AB R24, R24, R75 ;  /* 0x0000004b1818723e */ /* 0x000fe400000000ff */
[----:B------:R-:W4:Y:S06]  /*a6760*/  LDL.LU R75, [R1+0x58] ;  /* 0x00005800014b7983 */ /* 0x000f2c0000300800 */
[----:B------:R1:W-:Y:S01]  /*a6770*/  @P1 STG.E.U16 desc[UR6][R4.64], R10 ;  /* 0x0000000a04001986 */ /* 0x0003e2000c101506 */
[----:B------:R-:W-:-:S02]  /*a6780*/  ISETP.LT.AND P1, PT, R72, R11, !P2 ;  /* 0x0000000b4800720c */ /* 0x000fc40005721270 */
[----:B------:R-:W-:Y:S01]  /*a6790*/  ISETP.LT.AND P2, PT, R91, R12, !P2 ;  /* 0x0000000c5b00720c */ /* 0x000fe20005741270 */
[----:B------:R-:W-:Y:S01]  /*a67a0*/  VIADD R12, R86, 0x55 ;  /* 0x00000055560c7836 */ /* 0x000fe20000000000 */
[----:B------:R-:W-:Y:S01]  /*a67b0*/  PRMT R13, R24, 0x7632, R13 ;  /* 0x00007632180d7816 */ /* 0x000fe2000000000d */
[----:B-1----:R-:W-:-:S04]  /*a67c0*/  IMAD.WIDE R10, R0, 0x2, R6 ;  /* 0x00000002000a7825 */ /* 0x002fc800078e0206 */
        /* <DEDUP_REMOVED lines=9> */
[----:B------:R-:W1:Y:S08]  /*a6860*/  LDC R18, c[0x0][0x39c] ;  /* 0x0000e700ff127b82 */ /* 0x000e700000000800 */
[----:B------:R-:W1:Y:S01]  /*a6870*/  LDC R17, c[0x0][0x398] ;  /* 0x0000e600ff117b82 */ /* 0x000e620000000800 */
[----:B--2---:R-:W-:Y:S02]  /*a6880*/  PRMT R10, R93, 0x7610, R10 ;  /* 0x000076105d0a7816 */ /* 0x004fe4000000000a */
[----:B------:R-:W2:Y:S04]  /*a6890*/  LDL.S16 R93, [R1+0x348] ;  /* 0x00034800015d7983 */ /* 0x000ea80000100600 */
[----:B------:R0:W-:Y:S02]  /*a68a0*/  @P2 STG.E.U16 desc[UR6][R4.64], R10 ;  /* 0x0000000a04002986 */ /* 0x0001e4000c101506 */
[----:B0-----:R-:W-:-:S02]  /*a68b0*/  ISETP.LT.AND P2, PT, R74, R16, !P1 ;  /* 0x000000104a00720c */ /* 0x001fc40004f41270 */
[----:B------:R-:W0:Y:S01]  /*a68c0*/  LDC R16, c[0x0][0x398] ;  /* 0x0000e600ff107b82 */ /* 0x000e220000000800 */
[----:B------:R-:W-:Y:S01]  /*a68d0*/  IMAD.WIDE R4, R0, 0x2, R8 ;  /* 0x0000000200047825 */ /* 0x000fe200078e0208 */
[----:B---3--:R-:W-:Y:S02]  /*a68e0*/  PRMT R10, R76, 0x7610, R10 ;  /* 0x000076104c0a7816 */ /* 0x008fe4000000000a */
[----:B------:R-:W3:Y:S07]  /*a68f0*/  LDL.LU.S16 R76, [R1+0x34a] ;  /* 0x00034a00014c7983 */ /* 0x000eee0000300600 */
[----:B------:R0:W-:Y:S01]  /*a6900*/  @P2 STG.E.U16 desc[UR6][R4.64], R10 ;  /* 0x0000000a04002986 */ /* 0x0001e2000c101506 */
[----:B-1----:R-:W-:-:S02]  /*a6910*/  ISETP.LT.AND P2, PT, R72, R11, !P1 ;  /* 0x0000000b4800720c */ /* 0x002fc40004f41270 */
[----:B------:R-:W-:Y:S01]  /*a6920*/  ISETP.LT.AND P1, PT, R91, R12, !P1 ;  /* 0x0000000c5b00720c */ /* 0x000fe20004f21270 */
[----:B------:R-:W-:Y:S01]  /*a6930*/  VIADD R12, R86, 0x56 ;  /* 0x00000056560c7836 */ /* 0x000fe20000000000 */
[----:B------:R-:W-:Y:S02]  /*a6940*/  F2FP.F16.F32.PACK_AB R25, R25, R73 ;  /* 0x000000491919723e */ /* 0x000fe400000000ff */
[----:B------:R-:W3:Y:S01]  /*a6950*/  LDL.LU R73, [R1+0x5c] ;  /* 0x00005c0001497983 */ /* 0x000ee20000300800 */
[----:B0-----:R-:W-:Y:S01]  /*a6960*/  IMAD.WIDE R10, R0, 0x2, R6 ;  /* 0x00000002000a7825 */ /* 0x001fe200078e0206 */
        /* <DEDUP_REMOVED lines=96> */
[----:B0-----:R-:W-:Y:S01]  /*a6f70*/  ISETP.LT.AND P2, PT, R74, R16, !P1 ;  /* 0x000000104a00720c */ /* 0x001fe20004f41270 */
[----:B------:R-:W-:Y:S01]  /*a6f80*/  IMAD.WIDE R4, R0, 0x2, R8 ;  /* 0x0000000200047825 */ /* 0x000fe200078e0208 */
[----:B---3--:R-:W-:-:S02]  /*a6f90*/  PRMT R10, R76, 0x7610, R10 ;  /* 0x000076104c0a7816 */ /* 0x008fc4000000000a */
[----:B------:R-:W3:Y:S09]  /*a6fa0*/  LDL.LU.S16 R76, [R1+0x35a] ;  /* 0x00035a00014c7983 */ /* 0x000ef20000300600 */
        /* <DEDUP_REMOVED lines=14> */
[----:B------:R-:W1:Y:S01]  /*a7090*/  LDC R20, c[0x0][0x39c] ;  /* 0x0000e700ff147b82 */ /* 0x000e620000000800 */
[----:B0-----:R-:W-:-:S07]  /*a70a0*/  IMAD.WIDE R4, R0, 0x2, R14 ;  /* 0x0000000200047825 */ /* 0x001fce00078e020e */
[----:B------:R-:W0:Y:S01]  /*a70b0*/  LDC R18, c[0x0][0x398] ;  /* 0x0000e600ff127b82 */ /* 0x000e220000000800 */
[----:B----4-:R-:W-:-:S07]  /*a70c0*/  PRMT R10, R70, 0x7610, R10 ;  /* 0x00007610460a7816 */ /* 0x010fce000000000a */
[----:B------:R-:W4:Y:S01]  /*a70d0*/  LDC R11, c[0x0][0x398] ;  /* 0x0000e600ff0b7b82 */ /* 0x000f220000000800 */
[----:B------:R-:W3:Y:S04]  /*a70e0*/  LDL.S16 R70, [R1+0x35c] ;  /* 0x00035c0001467983 */ /* 0x000ee80000100600 */
[----:B------:R0:W-:Y:S03]  /*a70f0*/  @P1 STG.E.U16 desc[UR6][R4.64], R10 ;  /* 0x0000000a04001986 */ /* 0x0001e6000c101506 */
[----:B------:R-:W1:Y:S01]  /*a7100*/  LDC R13, c[0x0][0x398] ;  /* 0x0000e600ff0d7b82 */ /* 0x000e620000000800 */
[----:B0-----:R-:W-:Y:S02]  /*a7110*/  PRMT R10, R89, 0x7610, R10 ;  /* 0x00007610590a7816 */ /* 0x001fe4000000000a */
[----:B------:R-:W3:Y:S01]  /*a7120*/  LDL.LU.S16 R89, [R1+0x35e] ;  /* 0x00035e0001597983 */ /* 0x000ee20000300600 */
[----:B------:R-:W-:Y:S01]  /*a7130*/  ISETP.LT.AND P1, PT, R74, R17, !P2 ;  /* 0x000000114a00720c */ /* 0x000fe20005721270 */
[----:B------:R-:W-:-:S03]  /*a7140*/  IMAD.WIDE R4, R0, 0x2, R8 ;  /* 0x0000000200047825 */ /* 0x000fc600078e0208 */
[----:B------:R-:W0:Y:S01]  /*a7150*/  LDC R17, c[0x0][0x398] ;  /* 0x0000e600ff117b82 */ /* 0x000e220000000800 */
[----:B------:R-:W-:Y:S02]  /*a7160*/  F2FP.F16.F32.PACK_AB R12, R30, R75 ;  /* 0x0000004b1e0c723e */ /* 0x000fe400000000ff */
[----:B------:R-:W3:Y:S06]  /*a7170*/  LDL.LU R75, [R1+0x70] ;  /* 0x00007000014b7983 */ /* 0x000eec0000300800 */
[----:B------:R1:W-:Y:S01]  /*a7180*/  @P1 STG.E.U16 desc[UR6][R4.64], R10 ;  /* 0x0000000a04001986 */ /* 0x0003e2000c101506 */
[----:B----4-:R-:W-:-:S02]  /*a7190*/  ISETP.LT.AND P1, PT, R72, R11, !P2 ;  /* 0x0000000b4800720c */ /* 0x010fc40005721270 */
[----:B-1----:R-:W-:Y:S01]  /*a71a0*/  ISETP.LT.AND P2, PT, R91, R13, !P2 ;  /* 0x0000000d5b00720c */ /* 0x002fe20005741270 */
        /* <DEDUP_REMOVED lines=10> */
[----:B-1----:R-:W-:-:S07]  /*a7250*/  IMAD.WIDE R4, R0, 0x2, R14 ;  /* 0x0000000200047825 */ /* 0x002fce00078e020e */
[----:B------:R-:W1:Y:S08]  /*a7260*/  LDC R20, c[0x0][0x39c] ;  /* 0x0000e700ff147b82 */ /* 0x000e700000000800 */
[----:B----4-:R-:W4:Y:S08]  /*a7270*/  LDC R11, c[0x0][0x398] ;  /* 0x0000e600ff0b7b82 */ /* 0x010f300000000800 */
[----:B------:R-:W1:Y:S01]  /*a7280*/  LDC R18, c[0x0][0x398] ;  /* 0x0000e600ff127b82 */ /* 0x000e620000000800 */
[----:B--2---:R-:W-:-:S02]  /*a7290*/  PRMT R10, R93, 0x7610, R10 ;  /* 0x000076105d0a7816 */ /* 0x004fc4000000000a */
        /* <DEDUP_REMOVED lines=8> */
[----:B----4-:R-:W-:Y:S02]  /*a7320*/  ISETP.LT.AND P2, PT, R72, R11, !P1 ;  /* 0x0000000b4800720c */ /* 0x010fe40004f41270 */
[----:B------:R-:W-:Y:S01]  /*a7330*/  ISETP.LT.AND P1, PT, R91, R13, !P1 ;  /* 0x0000000d5b00720c */ /* 0x000fe20004f21270 */
[----:B------:R-:W-:Y:S01]  /*a7340*/  VIADD R13, R86, 0x5c ;  /* 0x0000005c560d7836 */ /* 0x000fe20000000000 */
[----:B------:R-:W-:-:S02]  /*a7350*/  F2FP.F16.F32.PACK_AB R12, R31, R73 ;  /* 0x000000491f0c723e */ /* 0x000fc400000000ff */
[----:B------:R-:W4:Y:S01]  /*a7360*/  LDL.LU R73, [R1+0x74] ;  /* 0x0000740001497983 */ /* 0x000f220000300800 */
[----:B0-----:R-:W-:Y:S01]  /*a7370*/  IMAD.WIDE R4, R0, 0x2, R6 ;  /* 0x0000000200047825 */ /* 0x001fe200078e0206 */
[----:B------:R-:W-:-:S03]  /*a7380*/  PRMT R16, R12, 0x7632, R16 ;  /* 0x000076320c107816 */ /* 0x000fc60000000010 */
[C---:B------:R-:W-:Y:S02]  /*a7390*/  IMAD.WIDE R10, R0.reuse, 0x2, R2 ;  /* 0x00000002000a7825 */ /* 0x040fe400078e0202 */
[----:B------:R0:W-:Y:S01]  /*a73a0*/  @P2 STG.E.U16 desc[UR6][R4.64], R12 ;  /* 0x0000000c04002986 */ /* 0x0001e2000c101506 */
[----:B-1----:R-:W-:Y:S01]  /*a73b0*/  ISETP.GE.AND P2, PT, R13, R20, PT ;  /* 0x000000140d00720c */ /* 0x002fe20003f46270 */
[----:B------:R-:W-:Y:S02]  /*a73c0*/  IMAD.IADD R0, R0, 0x1, R71 ;  /* 0x0000000100007824 */ /* 0x000fe400078e0247 */
[----:B------:R1:W-:Y:S01]  /*a73d0*/  @P1 STG.E.U16 desc[UR6][R10.64], R16 ;  /* 0x000000100a001986 */ /* 0x0003e2000c101506 */
[----:B------:R-:W-:Y:S01]  /*a73e0*/  ISETP.LT.AND P1, PT, R66, R18, !P2 ;  /* 0x000000124200720c */ /* 0x000fe20005721270 */
[----:B------:R-:W1:Y:S01]  /*a73f0*/  LDC R13, c[0x0][0x398] ;  /* 0x0000e600ff0d7b82 */ /* 0x000e620000000800 */
[----:B0-----:R-:W-:-:S07]  /*a7400*/  IMAD.WIDE R4, R0, 0x2, R14 ;  /* 0x0000000200047825 */ /* 0x001fce00078e020e */
[----:B------:R-:W0:Y:S01]  /*a7410*/  LDC R20, c[0x0][0x39c] ;  /* 0x0000e700ff147b82 */ /* 0x000e220000000800 */
[----:B-1----:R-:W-:-:S07]  /*a7420*/  PRMT R10, R70, 0x7610, R10 ;  /* 0x00007610460a7816 */ /* 0x002fce000000000a */
        /* <DEDUP_REMOVED lines=19> */
[----:B------:R-:W-:Y:S02]  /*a7560*/  ISETP.GE.AND P1, PT, R13, R20, PT ;  /* 0x000000140d00720c */ /* 0x000fe40003f26270 */
[----:B------:R-:W-:Y:S01]  /*a7570*/  IADD3 R0, PT, PT, R0, R71, RZ ;  /* 0x0000004700007210 */ /* 0x000fe20007ffe0ff */
[----:B------:R0:W-:Y:S01]  /*a7580*/  @P2 STG.E.U16 desc[UR6][R10.64], R16 ;  /* 0x000000100a002986 */ /* 0x0001e2000c101506 */
[----:B------:R-:W-:Y:S01]  /*a7590*/  ISETP.LT.AND P2, PT, R66, R18, !P1 ;  /* 0x000000124200720c */ /* 0x000fe20004f41270 */
[----:B------:R-:W3:Y:S02]  /*a75a0*/  LDC R13, c[0x0][0x398] ;  /* 0x0000e600ff0d7b82 */ /* 0x000ee40000000800 */
[----:B-1----:R-:W-:-:S06]  /*a75b0*/  IMAD.WIDE R4, R0, 0x2, R14 ;  /* 0x0000000200047825 */ /* 0x002fcc00078e020e */
[----:B------:R-:W1:Y:S08]  /*a75c0*/  LDC R20, c[0x0][0x39c] ;  /* 0x0000e700ff147b82 */ /* 0x000e700000000800 */
[----:B0-----:R-:W0:Y:S08]  /*a75d0*/  LDC R11, c[0x0][0x398] ;  /* 0x0000e600ff0b7b82 */ /* 0x001e300000000800 */
        /* <DEDUP_REMOVED lines=10> */
[----:B0-----:R-:W-:-:S02]  /*a7680*/  ISETP.LT.AND P2, PT, R72, R11, !P1 ;  /* 0x0000000b4800720c */ /* 0x001fc40004f41270 */
[----:B------:R-:W-:Y:S01]  /*a7690*/  ISETP.LT.AND P1, PT, R91, R13, !P1 ;  /* 0x0000000d5b00720c */ /* 0x000fe20004f21270 */
[----:B------:R-:W-:Y:S01]  /*a76a0*/  VIADD R13, R86, 0x5e ;  /* 0x0000005e560d7836 */ /* 0x000fe20000000000 */
[----:B----4-:R-:W-:Y:S02]  /*a76b0*/  F2FP.F16.F32.PACK_AB R12, R33, R73 ;  /* 0x00000049210c723e */ /* 0x010fe400000000ff */
[----:B------:R-:W4:Y:S01]  /*a76c0*/  LDL.LU R73, [R1+0x7c] ;  /* 0x00007c0001497983 */ /* 0x000f220000300800 */
[----:B-1----:R-:W-:Y:S01]  /*a76d0*/  IMAD.WIDE R4, R0, 0x2, R6 ;  /* 0x0000000200047825 */ /* 0x002fe200078e0206 */
[----:B------:R-:W-:-:S03]  /*a76e0*/  PRMT R16, R12, 0x7632, R16 ;  /* 0x000076320c107816 */ /* 0x000fc60000000010 */
[C---:B------:R-:W-:Y:S02]  /*a76f0*/  IMAD.WIDE R10, R0.reuse, 0x2, R2 ;  /* 0x00000002000a7825 */ /* 0x040fe400078e0202 */
        /* <DEDUP_REMOVED lines=325> */
[----:B------:R-:W-:Y:S02]  /*a8b50*/  ISETP.GE.AND P2, PT, R13, R20, PT ;  /* 0x000000140d00720c */ /* 0x000fe40003f46270 */
[----:B------:R-:W-:Y:S01]  /*a8b60*/  IADD3 R0, PT, PT, R0, R71, RZ ;  /* 0x0000004700007210 */ /* 0x000fe20007ffe0ff */
[----:B------:R1:W-:Y:S01]  /*a8b70*/  @P1 STG.E.U16 desc[UR6][R10.64], R16 ;  /* 0x000000100a001986 */ /* 0x0003e2000c101506 */
[----:B------:R-:W-:Y:S01]  /*a8b80*/  ISETP.LT.AND P1, PT, R66, R18, !P2 ;  /* 0x000000124200720c */ /* 0x000fe20005721270 */
[----:B------:R-:W1:Y:S02]  /*a8b90*/  LDC R20, c[0x0][0x39c] ;  /* 0x0000e700ff147b82 */ /* 0x000e640000000800 */
[----:B0-----:R-:W-:-:S06]  /*a8ba0*/  IMAD.WIDE R4, R0, 0x2, R14 ;  /* 0x0000000200047825 */ /* 0x001fcc00078e020e */
[----:B------:R-:W0:Y:S01]  /*a8bb0*/  LDC R18, c[0x0][0x398] ;  /* 0x0000e600ff127b82 */ /* 0x000e220000000800 */
[----:B------:R-:W-:-:S07]  /*a8bc0*/  PRMT R12, R70, 0x7610, R12 ;  /* 0x00007610460c7816 */ /* 0x000fce000000000c */
[----:B-1----:R-:W1:Y:S01]  /*a8bd0*/  LDC R11, c[0x0][0x398] ;  /* 0x0000e600ff0b7b82 */ /* 0x002e620000000800 */
[----:B------:R-:W4:Y:S04]  /*a8be0*/  LDL.S16 R70, [R1+0x39c] ;  /* 0x00039c0001467983 */ /* 0x000f280000100600 */
[----:B------:R0:W-:Y:S03]  /*a8bf0*/  @P1 STG.E.U16 desc[UR6][R4.64], R12 ;  /* 0x0000000c04001986 */ /* 0x0001e6000c101506 */
[----:B------:R-:W1:Y:S01]  /*a8c00*/  LDC R10, c[0x0][0x398] ;  /* 0x0000e600ff0a7b82 */ /* 0x000e620000000800 */
[----:B0-----:R-:W-:Y:S02]  /*a8c10*/  PRMT R12, R89, 0x7610, R12 ;  /* 0x00007610590c7816 */ /* 0x001fe4000000000c */
[----:B------:R-:W4:Y:S01]  /*a8c20*/  LDL.LU.S16 R89, [R1+0x39e] ;  /* 0x00039e0001597983 */ /* 0x000f220000300600 */
[----:B------:R-:W-:Y:S01]  /*a8c30*/  ISETP.LT.AND P1, PT, R74, R17, !P2 ;  /* 0x000000114a00720c */ /* 0x000fe20005721270 */
[----:B------:R-:W-:-:S03]  /*a8c40*/  IMAD.WIDE R4, R0, 0x2, R8 ;  /* 0x0000000200047825 */ /* 0x000fc600078e0208 */
[----:B------:R-:W0:Y:S09]  /*a8c50*/  LDC R17, c[0x0][0x398] ;  /* 0x0000e600ff117b82 */ /* 0x000e320000000800 */
[----:B------:R1:W-:Y:S02]  /*a8c60*/  @P1 STG.E.U16 desc[UR6][R4.64], R12 ;  /* 0x0000000c04001986 */ /* 0x0003e4000c101506 */
[----:B-1----:R-:W-:-:S02]  /*a8c70*/  ISETP.LT.AND P1, PT, R72, R11, !P2 ;  /* 0x0000000b4800720c */ /* 0x002fc40005721270 */
[----:B------:R-:W-:Y:S01]  /*a8c80*/  ISETP.LT.AND P2, PT, R91, R10, !P2 ;  /* 0x0000000a5b00720c */ /* 0x000fe20005741270 */
[----:B------:R-:W-:Y:S02]  /*a8c90*/  VIADD R13, R86, 0x6b ;  /* 0x0000006b560d7836 */ /* 0x000fe40000000000 */
[----:B------:R-:W-:Y:S01]  /*a8ca0*/  IMAD.WIDE R10, R0, 0x2, R2 ;  /* 0x00000002000a7825 */ /* 0x000fe200078e0202 */
[----:B------:R-:W-:-:S03]  /*a8cb0*/  F2FP.F16.F32.PACK_AB R12, R46, R75 ;  /* 0x0000004b2e0c723e */ /* 0x000fc600000000ff */
[----:B------:R-:W-:Y:S01]  /*a8cc0*/  IMAD.WIDE R4, R0, 0x2, R6 ;  /* 0x0000000200047825 */ /* 0x000fe200078e0206 */
[----:B------:R-:W4:Y:S01]  /*a8cd0*/  LDL.LU R75, [R1+0xb0] ;  /* 0x0000b000014b7983 */ /* 0x000f220000300800 */
[----:B------:R-:W-:-:S03]  /*a8ce0*/  PRMT R16, R12, 0x7632, R16 ;  /* 0x000076320c107816 */ /* 0x000fc60000000010 */
[----:B------:R1:W-:Y:S01]  /*a8cf0*/  @P1 STG.E.U16 desc[UR6][R4.64], R12 ;  /* 0x0000000c04001986 */ /* 0x0003e2000c101506 */
[----:B------:R-:W-:Y:S01]  /*a8d00*/  ISETP.GE.AND P1, PT, R13, R20, PT ;  /* 0x000000140d00720c */ /* 0x000fe20003f26270 */
[----:B------:R-:W-:Y:S01]  /*a8d10*/  IMAD.IADD R0, R0, 0x1, R71 ;  /* 0x0000000100007824 */ /* 0x000fe200078e0247 */
[----:B------:R-:W3:Y:S01]  /*a8d20*/  LDC R13, c[0x0][0x39c] ;  /* 0x0000e700ff0d7b82 */ /* 0x000ee20000000800 */
[----:B------:R0:W-:Y:S01]  /*a8d30*/  @P2 STG.E.U16 desc[UR6][R10.64], R16 ;  /* 0x000000100a002986 */ /* 0x0001e2000c101506 */
[----:B------:R-:W-:Y:S01]  /*a8d40*/  ISETP.LT.AND P2, PT, R66, R18, !P1 ;  /* 0x000000124200720c */ /* 0x000fe20004f41270 */
[----:B-1----:R-:W-:-:S05]  /*a8d50*/  IMAD.WIDE R4, R0, 0x2, R14 ;  /* 0x0000000200047825 */ /* 0x002fca00078e020e */
[----:B------:R-:W1:Y:S08]  /*a8d60*/  LDC R12, c[0x0][0x398] ;  /* 0x0000e600ff0c7b82 */ /* 0x000e700000000800 */
[----:B0-----:R-:W0:Y:S08]  /*a8d70*/  LDC R11, c[0x0][0x398] ;  /* 0x0000e600ff0b7b82 */ /* 0x001e300000000800 */
[----:B------:R-:W0:Y:S08]  /*a8d80*/  LDC R10, c[0x0][0x398] ;  /* 0x0000e600ff0a7b82 */ /* 0x000e300000000800 */
[----:B------:R-:W0:Y:S01]  /*a8d90*/  LDC R16, c[0x0][0x398] ;  /* 0x0000e600ff107b82 */ /* 0x000e220000000800 */
[----:B--2---:R-:W-:-:S02]  /*a8da0*/  PRMT R18, R93, 0x7610, R18 ;  /* 0x000076105d127816 */ /* 0x004fc40000000012 */
[----:B------:R-:W2:Y:S04]  /*a8db0*/  LDL.S16 R93, [R1+0x3a0] ;  /* 0x0003a000015d7983 */ /* 0x000ea80000100600 */
[----:B------:R1:W-:Y:S01]  /*a8dc0*/  @P2 STG.E.U16 desc[UR6][R4.64], R18 ;  /* 0x0000001204002986 */ /* 0x0003e2000c101506 */
[----:B------:R-:W-:Y:S01]  /*a8dd0*/  ISETP.LT.AND P2, PT, R74, R17, !P1 ;  /* 0x000000114a00720c */ /* 0x000fe20004f41270 */
[----:B-1----:R-:W-:Y:S01]  /*a8de0*/  IMAD.WIDE R4, R0, 0x2, R8 ;  /* 0x0000000200047825 */ /* 0x002fe200078e0208 */
[----:B---3--:R-:W-:Y:S02]  /*a8df0*/  PRMT R22, R76, 0x7610, R22 ;  /* 0x000076104c167816 */ /* 0x008fe40000000016 */
[----:B------:R-:W3:Y:S09]  /*a8e00*/  LDL.LU.S16 R76, [R1+0x3a2] ;  /* 0x0003a200014c7983 */ /* 0x000ef20000300600 */
[----:B------:R1:W-:Y:S01]  /*a8e10*/  @P2 STG.E.U16 desc[UR6][R4.64], R22 ;  /* 0x0000001604002986 */ /* 0x0003e2000c101506 */
[----:B0-----:R-:W-:-:S02]  /*a8e20*/  ISETP.LT.AND P2, PT, R72, R11, !P1 ;  /* 0x0000000b4800720c */ /* 0x001fc40004f41270 */
[----:B------:R-:W-:Y:S02]  /*a8e30*/  ISETP.LT.AND P1, PT, R91, R10, !P1 ;  /* 0x0000000a5b00720c */ /* 0x000fe40004f21270 */
[----:B----4-:R-:W-:Y:S02]  /*a8e40*/  F2FP.F16.F32.PACK_AB R17, R47, R73 ;  /* 0x000000492f11723e */ /* 0x010fe400000000ff */
[----:B------:R-:W4:Y:S01]  /*a8e50*/  LDL.LU R73, [R1+0xb4] ;  /* 0x0000b40001497983 */ /* 0x000f220000300800 */
[----:B------:R-:W-:Y:S01]  /*a8e60*/  IMAD.WIDE R10, R0, 0x2, R2 ;  /* 0x00000002000a7825 */ /* 0x000fe200078e0202 */
[----:B------:R-:W-:-:S03]  /*a8e70*/  PRMT R20, R17, 0x7632, R20 ;  /* 0x0000763211147816 */ /* 0x000fc60000000014 */
[----:B-1----:R-:W-:Y:S01]  /*a8e80*/  IMAD.WIDE R4, R0, 0x2, R6 ;  /* 0x0000000200047825 */ /* 0x002fe200078e0206 */
[----:B------:R-:W0:Y:S04]  /*a8e90*/  LDC R22, c[0x0][0x398] ;  /* 0x0000e600ff167b82 */ /* 0x000e280000000800 */
[----:B------:R-:W-:Y:S04]  /*a8ea0*/  @P2 STG.E.U16 desc[UR6][R4.64], R17 ;  /* 0x0000001104002986 */ /* 0x000fe8000c101506 */
[----:B------:R1:W-:Y:S02]  /*a8eb0*/  @P1 STG.E.U16 desc[UR6][R10.64], R20 ;  /* 0x000000140a001986 */ /* 0x0003e4000c101506 */
[----:B-1----:R-:W-:-:S02]  /*a8ec0*/  PRMT R11, R70, 0x7610, R11 ;  /* 0x00007610460b7816 */ /* 0x002fc4000000000b */
[----:B------:R-:W4:Y:S01]  /*a8ed0*/  LDL.S16 R70, [R1+0x3a4] ;  /* 0x0003a40001467983 */ /* 0x000f220000100600 */
[----:B------:R-:W-:-:S03]  /*a8ee0*/  PRMT R20, R89, 0x7610, R20 ;  /* 0x0000761059147816 */ /* 0x000fc60000000014 */
[----:B------:R-:W4:Y:S01]  /*a8ef0*/  LDL.LU.S16 R89, [R1+0x3a6] ;  /* 0x0003a60001597983 */ /* 0x000f220000300600 */
[----:B------:R-:W-:-:S05]  /*a8f00*/  VIADD R18, R86, 0x6c ;  /* 0x0000006c56127836 */ /* 0x000fca0000000000 */
[----:B------:R-:W-:Y:S02]  /*a8f10*/  ISETP.GE.AND P2, PT, R18, R13, PT ;  /* 0x0000000d1200720c */ /* 0x000fe40003f46270 */
[----:B------:R-:W1:Y:S02]  /*a8f20*/  LDC R18, c[0x0][0x398] ;  /* 0x0000e600ff127b82 */ /* 0x000e640000000800 */
[----:B------:R-:W-:Y:S01]  /*a8f30*/  ISETP.LT.AND P1, PT, R66, R12, !P2 ;  /* 0x0000000c4200720c */ /* 0x000fe20005721270 */
[----:B------:R-:W-:-:S04]  /*a8f40*/  IMAD.IADD R13, R0, 0x1, R71 ;  /* 0x00000001000d7824 */ /* 0x000fc800078e0247 */
[C---:B------:R-:W-:Y:S01]  /*a8f50*/  IMAD.WIDE R4, R13.reuse, 0x2, R14 ;  /* 0x000000020d047825 */ /* 0x040fe200078e020e */
[----:B------:R-:W1:Y:S07]  /*a8f60*/  LDC R12, c[0x0][0x39c] ;  /* 0x0000e700ff0c7b82 */ /* 0x000e6e0000000800 */
[----:B------:R0:W-:Y:S01]  /*a8f70*/  @P1 STG.E.U16 desc[UR6][R4.64], R11 ;  /* 0x0000000b04001986 */ /* 0x0001e2000c101506 */
[----:B------:R-:W-:Y:S01]  /*a8f80*/  ISETP.LT.AND P1, PT, R74, R16, !P2 ;  /* 0x000000104a00720c */ /* 0x000fe20005721270 */
[----:B------:R-:W1:Y:S01]  /*a8f90*/  LDC R0, c[0x0][0x398] ;  /* 0x0000e600ff007b82 */ /* 0x000e620000000800 */
[----:B------:R-:W-:Y:S01]  /*a8fa0*/  F2FP.F16.F32.PACK_AB R48, R48, R75 ;  /* 0x0000004b3030723e */ /* 0x000fe200000000ff */
[----:B------:R-:W-:Y:S01]  /*a8fb0*/  VIADD R17, R86, 0x6d ;  /* 0x0000006d56117836 */ /* 0x000fe20000000000 */
[----:B------:R-:W4:Y:S05]  /*a8fc0*/  LDL.LU R75, [R1+0xb8] ;  /* 0x0000b800014b7983 */ /* 0x000f2a0000300800 */
[----:B------:R-:W2:Y:S01]  /*a8fd0*/  LDC R16, c[0x0][0x398] ;  /* 0x0000e600ff107b82 */ /* 0x000ea20000000800 */
[----:B0-----:R-:W-:-:S05]  /*a8fe0*/  IMAD.WIDE R4, R13, 0x2, R8 ;  /* 0x000000020d047825 */ /* 0x001fca00078e0208 */
[----:B------:R0:W-:Y:S01]  /*a8ff0*/  @P1 STG.E.U16 desc[UR6][R4.64], R20 ;  /* 0x0000001404001986 */ /* 0x0001e2000c101506 */
[----:B------:R-:W-:Y:S02]  /*a9000*/  ISETP.LT.AND P1, PT, R72, R22, !P2 ;  /* 0x000000164800720c */ /* 0x000fe40005721270 */
[----:B-1----:R-:W-:Y:S01]  /*a9010*/  ISETP.LT.AND P2, PT, R91, R18, !P2 ;  /* 0x000000125b00720c */ /* 0x002fe20005741270 */
[C---:B------:R-:W-:Y:S01]  /*a9020*/  IMAD.WIDE R10, R13.reuse, 0x2, R2 ;  /* 0x000000020d0a7825 */ /* 0x040fe200078e0202 */
[----:B------:R-:W-:Y:S01]  /*a9030*/  PRMT R22, R48, 0x7632, R22 ;  /* 0x0000763230167816 */ /* 0x000fe20000000016 */
[----:B------:R-:W1:Y:S02]  /*a9040*/  LDC R18, c[0x0][0x398] ;  /* 0x0000e600ff127b82 */ /* 0x000e640000000800 */
[----:B0-----:R-:W-:-:S06]  /*a9050*/  IMAD.WIDE R4, R13, 0x2, R6 ;  /* 0x000000020d047825 */ /* 0x001fcc00078e0206 */
[----:B------:R0:W-:Y:S01]  /*a9060*/  @P1 STG.E.U16 desc[UR6][R4.64], R48 ;  /* 0x0000003004001986 */ /* 0x0001e2000c101506 */
[----:B------:R-:W-:Y:S01]  /*a9070*/  ISETP.GE.AND P1, PT, R17, R12, PT ;  /* 0x0000000c1100720c */ /* 0x000fe20003f26270 */
[----:B------:R-:W-:Y:S01]  /*a9080*/  IMAD.IADD R13, R13, 0x1, R71 ;  /* 0x000000010d0d7824 */ /* 0x000fe200078e0247 */
[----:B------:R-:W1:Y:S01]  /*a9090*/  LDC R17, c[0x0][0x398] ;  /* 0x0000e600ff117b82 */ /* 0x000e620000000800 */
[----:B------:R2:W-:Y:S01]  /*a90a0*/  @P2 STG.E.U16 desc[UR6][R10.64], R22 ;  /* 0x000000160a002986 */ /* 0x0005e2000c101506 */
[----:B------:R-:W-:-:S06]  /*a90b0*/  ISETP.LT.AND P2, PT, R66, R0, !P1 ;  /* 0x000000004200720c */ /* 0x000fcc0004f41270 */
[----:B------:R-:W1:Y:S01]  /*a90c0*/  LDC R12, c[0x0][0x39c] ;  /* 0x0000e700ff0c7b82 */ /* 0x000e620000000800 */
[----:B0-----:R-:W-:Y:S01]  /*a90d0*/  IMAD.WIDE R4, R13, 0x2, R14 ;  /* 0x000000020d047825 */ /* 0x001fe200078e020e */
[----:B--2---:R-:W-:Y:S02]  /*a90e0*/  PRMT R11, R93, 0x7610, R11 ;  /* 0x000076105d0b7816 */ /* 0x004fe4000000000b */
[----:B------:R-:W2:Y:S04]  /*a90f0*/  LDL.S16 R93, [R1+0x3a8] ;  /* 0x0003a800015d7983 */ /* 0x000ea80000100600 */
[----:B------:R-:W0:Y:S01]  /*a9100*/  LDC R0, c[0x0][0x398] ;  /* 0x0000e600ff007b82 */ /* 0x000e220000000800 */
[----:B------:R1:W-:Y:S01]  /*a9110*/  @P2 STG.E.U16 desc[UR6][R4.64], R11 ;  /* 0x0000000b04002986 */ /* 0x0003e2000c101506 */
[----:B------:R-:W-:-:S06]  /*a9120*/  ISETP.LT.AND P2, PT, R74, R16, !P1 ;  /* 0x000000104a00720c */ /* 0x000fcc0004f41270 */
[----:B------:R-:W0:Y:S01]  /*a9130*/  LDC R16, c[0x0][0x398] ;  /* 0x0000e600ff107b82 */ /* 0x000e220000000800 */
[----:B-1----:R-:W-:-:S04]  /*a9140*/  IMAD.WIDE R4, R13, 0x2, R8 ;  /* 0x000000020d047825 */ /* 0x002fc800078e0208 */
[----:B------:R-:W-:Y:S01]  /*a9150*/  IMAD.WIDE R10, R13, 0x2, R2 ;  /* 0x000000020d0a7825 */ /* 0x000fe200078e0202 */
[----:B---3--:R-:W-:Y:S02]  /*a9160*/  PRMT R20, R76, 0x7610, R20 ;  /* 0x000076104c147816 */ /* 0x008fe40000000014 */
[----:B------:R-:W3:Y:S04]  /*a9170*/  LDL.LU.S16 R76, [R1+0x3aa] ;  /* 0x0003aa00014c7983 */ /* 0x000ee80000300600 */
[----:B------:R1:W-:Y:S01]  /*a9180*/  @P2 STG.E.U16 desc[UR6][R4.64], R20 ;  /* 0x0000001404002986 */ /* 0x0003e2000c101506 */
[----:B------:R-:W-:Y:S02]  /*a9190*/  ISETP.LT.AND P2, PT, R72, R17, !P1 ;  /* 0x000000114800720c */ /* 0x000fe40004f41270 */
[----:B------:R-:W-:-:S02]  /*a91a0*/  ISETP.LT.AND P1, PT, R91, R18, !P1 ;  /* 0x000000125b00720c */ /* 0x000fc40004f21270 */
[----:B----4-:R-:W-:Y:S01]  /*a91b0*/  F2FP.F16.F32.PACK_AB R49, R49, R73 ;  /* 0x000000493131723e */ /* 0x010fe200000000ff */
[----:B-1----:R-:W-:Y:S01]  /*a91c0*/  IMAD.WIDE R4, R13, 0x2, R6 ;  /* 0x000000020d047825 */ /* 0x002fe200078e0206 */
[----:B------:R-:W4:Y:S02]  /*a91d0*/  LDL.LU R73, [R1+0xbc] ;  /* 0x0000bc0001497983 */ /* 0x000f240000300800 */
[----:B------:R-:W-:Y:S01]  /*a91e0*/  PRMT R22, R49, 0x7632, R22 ;  /* 0x0000763231167816 */ /* 0x000fe20000000016 */
[----:B------:R-:W1:Y:S04]  /*a91f0*/  LDC R18, c[0x0][0x398] ;  /* 0x0000e600ff127b82 */ /* 0x000e680000000800 */
[----:B------:R-:W-:Y:S04]  /*a9200*/  @P2 STG.E.U16 desc[UR6][R4.64], R49 ;  /* 0x0000003104002986 */ /* 0x000fe8000c101506 */
[----:B------:R0:W-:Y:S01]  /*a9210*/  @P1 STG.E.U16 desc[UR6][R10.64], R22 ;  /* 0x000000160a001986 */ /* 0x0001e2000c101506 */
[----:B------:R-:W-:Y:S01]  /*a9220*/  PRMT R20, R89, 0x7610, R20 ;  /* 0x0000761059147816 */ /* 0x000fe20000000014 */
[----:B------:R-:W-:Y:S01]  /*a9230*/  VIADD R17, R86, 0x6e ;  /* 0x0000006e56117836 */ /* 0x000fe20000000000 */
[----:B0-----:R-:W-:Y:S01]  /*a9240*/  PRMT R11, R70, 0x7610, R11 ;  /* 0x00007610460b7816 */ /* 0x001fe2000000000b */
[----:B------:R-:W-:Y:S01]  /*a9250*/  IMAD.IADD R13, R13, 0x1, R71 ;  /* 0x000000010d0d7824 */ /* 0x000fe200078e0247 */
[----:B------:R-:W4:Y:S01]  /*a9260*/  LDL.S16 R70, [R1+0x3ac] ;  /* 0x0003ac0001467983 */ /* 0x000f220000100600 */
[----:B------:R-:W-:Y:S01]  /*a9270*/  VIADD R23, R86, 0x74 ;  /* 0x0000007456177836 */ /* 0x000fe20000000000 */
[----:B------:R-:W0:Y:S02]  /*a9280*/  LDC R22, c[0x0][0x398] ;  /* 0x0000e600ff167b82 */ /* 0x000e240000000800 */
[----:B------:R-:W4:Y:S01]  /*a9290*/  LDL.LU.S16 R89, [R1+0x3ae] ;  /* 0x0003ae0001597983 */ /* 0x000f220000300600 */
[----:B------:R-:W-:-:S04]  /*a92a0*/  ISETP.GE.AND P2, PT, R17, R12, PT ;  /* 0x0000000c1100720c */ /* 0x000fc80003f46270 */
[----:B------:R-:W-:Y:S01]  /*a92b0*/  ISETP.LT.AND P1, PT, R66, R0, !P2 ;  /* 0x000000004200720c */ /* 0x000fe20005721270 */
[----:B------:R-:W0:Y:S01]  /*a92c0*/  LDC R17, c[0x0][0x398] ;  /* 0x0000e600ff117b82 */ /* 0x000e220000000800 */
[----:B------:R-:W-:-:S07]  /*a92d0*/  IMAD.WIDE R4, R13, 0x2, R14 ;  /* 0x000000020d047825 */ /* 0x000fce00078e020e */
[----:B------:R-:W1:Y:S04]  /*a92e0*/  LDC R12, c[0x0][0x39c] ;  /* 0x0000e700ff0c7b82 */ /* 0x000e680000000800 */
[----:B------:R0:W-:Y:S01]  /*a92f0*/  @P1 STG.E.U16 desc[UR6][R4.64], R11 ;  /* 0x0000000b04001986 */ /* 0x0001e2000c101506 */
[----:B------:R-:W-:-:S03]  /*a9300*/  ISETP.LT.AND P1, PT, R74, R16, !P2 ;  /* 0x000000104a00720c */ /* 0x000fc60005721270 */
[----:B------:R-:W1:Y:S01]  /*a9310*/  LDC R0, c[0x0][0x398] ;  /* 0x0000e600ff007b82 */ /* 0x000e620000000800 */
[----:B0-----:R-:W-:Y:S01]  /*a9320*/  IMAD.WIDE R4, R13, 0x2, R8 ;  /* 0x000000020d047825 */ /* 0x001fe200078e0208 */
[----:B------:R-:W-:-:S06]  /*a9330*/  F2FP.F16.F32.PACK_AB R50, R50, R75 ;  /* 0x0000004b3232723e */ /* 0x000fcc00000000ff */
[----:B------:R-:W0:Y:S01]  /*a9340*/  LDC R16, c[0x0][0x398] ;  /* 0x0000e600ff107b82 */ /* 0x000e220000000800 */
[----:B------:R-:W4:Y:S04]  /*a9350*/  LDL.LU R75, [R1+0xc0] ;  /* 0x0000c000014b7983 */ /* 0x000f280000300800 */
[----:B------:R1:W-:Y:S01]  /*a9360*/  @P1 STG.E.U16 desc[UR6][R4.64], R20 ;  /* 0x0000001404001986 */ /* 0x0003e2000c101506 */
[----:B------:R-:W-:Y:S02]  /*a9370*/  ISETP.LT.AND P1, PT, R72, R17, !P2 ;  /* 0x000000114800720c */ /* 0x000fe40005721270 */
[----:B-1----:R-:W-:Y:S01]  /*a9380*/  ISETP.LT.AND P2, PT, R91, R18, !P2 ;  /* 0x000000125b00720c */ /* 0x002fe20005741270 */
[----:B------:R-:W-:Y:S01]  /*a9390*/  VIADD R17, R86, 0x6f ;  /* 0x0000006f56117836 */ /* 0x000fe20000000000 */
[----:B------:R-:W-:Y:S01]  /*a93a0*/  PRMT R18, R50, 0x7632, R18 ;  /* 0x0000763232127816 */ /* 0x000fe20000000012 */
[----:B------:R-:W-:-:S04]  /*a93b0*/  IMAD.WIDE R10, R13, 0x2, R2 ;  /* 0x000000020d0a7825 */ /* 0x000fc800078e0202 */
[----:B------:R-:W-:-:S05]  /*a93c0*/  IMAD.WIDE R4, R13, 0x2, R6 ;  /* 0x000000020d047825 */ /* 0x000fca00078e0206 */
[----:B------:R1:W-:Y:S01]  /*a93d0*/  @P1 STG.E.U16 desc[UR6][R4.64], R50 ;  /* 0x0000003204001986 */ /* 0x0003e2000c101506 */
[----:B------:R-:W-:Y:S01]  /*a93e0*/  ISETP.GE.AND P1, PT, R17, R12, PT ;  /* 0x0000000c1100720c */ /* 0x000fe20003f26270 */
[----:B------:R-:W-:Y:S01]  /*a93f0*/  IMAD.IADD R13, R13, 0x1, R71 ;  /* 0x000000010d0d7824 */ /* 0x000fe200078e0247 */
[----:B------:R-:W3:Y:S01]  /*a9400*/  LDC R12, c[0x0][0x398] ;  /* 0x0000e600ff0c7b82 */ /* 0x000ee20000000800 */
[----:B------:R2:W-:Y:S01]  /*a9410*/  @P2 STG.E.U16 desc[UR6][R10.64], R18 ;  /* 0x000000120a002986 */ /* 0x0005e2000c101506 */
[----:B------:R-:W-:-:S06]  /*a9420*/  ISETP.LT.AND P2, PT, R66, R0, !P1 ;  /* 0x000000004200720c */ /* 0x000fcc0004f41270 */
[----:B------:R-:W3:Y:S01]  /*a9430*/  LDC R17, c[0x0][0x398] ;  /* 0x0000e600ff117b82 */ /* 0x000ee20000000800 */
[----:B-1----:R-:W-:Y:S01]  /*a9440*/  IMAD.WIDE R4, R13, 0x2, R14 ;  /* 0x000000020d047825 */ /* 0x002fe200078e020e */
[----:B--2---:R-:W-:Y:S02]  /*a9450*/  PRMT R11, R93, 0x7610, R11 ;  /* 0x000076105d0b7816 */ /* 0x004fe4000000000b */
[----:B------:R-:W2:Y:S04]  /*a9460*/  LDL.S16 R93, [R1+0x3b0] ;  /* 0x0003b000015d7983 */ /* 0x000ea80000100600 */
[----:B------:R-:W1:Y:S01]  /*a9470*/  LDC R0, c[0x0][0x39c] ;  /* 0x0000e700ff007b82 */ /* 0x000e620000000800 */
[----:B------:R0:W-:Y:S02]  /*a9480*/  @P2 STG.E.U16 desc[UR6][R4.64], R11 ;  /* 0x0000000b04002986 */ /* 0x0001e4000c101506 */
[----:B0-----:R-:W-:-:S05]  /*a9490*/  ISETP.LT.AND P2, PT, R74, R16, !P1 ;  /* 0x000000104a00720c */ /* 0x001fca0004f41270 */
[----:B------:R-:W0:Y:S01]  /*a94a0*/  LDC R16, c[0x0][0x398] ;  /* 0x0000e600ff107b82 */ /* 0x000e220000000800 */
[----:B------:R-:W-:-:S04]  /*a94b0*/  IMAD.WIDE R4, R13, 0x2, R8 ;  /* 0x000000020d047825 */ /* 0x000fc800078e0208 */
[----:B------:R-:W-:Y:S01]  /*a94c0*/  IMAD.WIDE R10, R13, 0x2, R2 ;  /* 0x000000020d0a7825 */ /* 0x000fe200078e0202 */
[----:B---3--:R-:W-:Y:S02]  /*a94d0*/  PRMT R18, R76, 0x7610, R18 ;  /* 0x000076104c127816 */ /* 0x008fe40000000012 */
[----:B------:R-:W3:Y:S04]  /*a94e0*/  LDL.LU.S16 R76, [R1+0x3b2] ;  /* 0x0003b200014c7983 */ /* 0x000ee80000300600 */
[----:B------:R0:W-:Y:S01]  /*a94f0*/  @P2 STG.E.U16 desc[UR6][R4.64], R18 ;  /* 0x0000001204002986 */ /* 0x0001e2000c101506 */
[----:B------:R-:W-:Y:S02]  /*a9500*/  ISETP.LT.AND P2, PT, R72, R12, !P1 ;  /* 0x0000000c4800720c */ /* 0x000fe40004f41270 */
[----:B------:R-:W-:Y:S01]  /*a9510*/  ISETP.LT.AND P1, PT, R91, R17, !P1 ;  /* 0x000000115b00720c */ /* 0x000fe20004f21270 */
[----:B------:R-:W1:Y:S01]  /*a9520*/  LDC R12, c[0x0][0x398] ;  /* 0x0000e600ff0c7b82 */ /* 0x000e620000000800 */
[----:B----4-:R-:W-:-:S02]  /*a9530*/  F2FP.F16.F32.PACK_AB R51, R51, R73 ;  /* 0x000000493333723e */ /* 0x010fc400000000ff */
[----:B------:R-:W4:Y:S01]  /*a9540*/  LDL.LU R73, [R1+0xc4] ;  /* 0x0000c40001497983 */ /* 0x000f220000300800 */
[----:B0-----:R-:W-:Y:S01]  /*a9550*/  IMAD.WIDE R4, R13, 0x2, R6 ;  /* 0x000000020d047825 */ /* 0x001fe200078e0206 */
[----:B------:R-:W-:-:S05]  /*a9560*/  PRMT R20, R51, 0x7632, R20 ;  /* 0x0000763233147816 */ /* 0x000fca0000000014 */
[----:B------:R-:W-:Y:S04]  /*a9570*/  @P2 STG.E.U16 desc[UR6][R4.64], R51 ;  /* 0x0000003304002986 */ /* 0x000fe8000c101506 */
[----:B------:R0:W-:Y:S02]  /*a9580*/  @P1 STG.E.U16 desc[UR6][R10.64], R20 ;  /* 0x000000140a001986 */ /* 0x0001e4000c101506 */
[----:B0-----:R-:W-:Y:S02]  /*a9590*/  PRMT R11, R70, 0x7610, R11 ;  /* 0x00007610460b7816 */ /* 0x001fe4000000000b */
[----:B------:R-:W4:Y:S01]  /*a95a0*/  LDL.S16 R70, [R1+0x3b4] ;  /* 0x0003b40001467983 */ /* 0x000f220000100600 */
[----:B------:R-:W-:-:S03]  /*a95b0*/  PRMT R18, R89, 0x7610, R18 ;  /* 0x0000761059127816 */ /* 0x000fc60000000012 */
[----:B------:R-:W4:Y:S01]  /*a95c0*/  LDL.LU.S16 R89, [R1+0x3b6] ;  /* 0x0003b60001597983 */ /* 0x000f220000300600 */
[----:B------:R-:W-:-:S05]  /*a95d0*/  VIADD R17, R86, 0x70 ;  /* 0x0000007056117836 */ /* 0x000fca0000000000 */
[----:B-1----:R-:W-:Y:S01]  /*a95e0*/  ISETP.GE.AND P2, PT, R17, R0, PT ;  /* 0x000000001100720c */ /* 0x002fe20003f46270 */
[----:B------:R-:W-:Y:S01]  /*a95f0*/  IMAD.IADD R13, R13, 0x1, R71 ;  /* 0x000000010d0d7824 */ /* 0x000fe200078e0247 */
[----:B------:R-:W0:Y:S02]  /*a9600*/  LDC R17, c[0x0][0x398] ;  /* 0x0000e600ff117b82 */ /* 0x000e240000000800 */
[----:B------:R-:W-:Y:S01]  /*a9610*/  ISETP.LT.AND P1, PT, R66, R16, !P2 ;  /* 0x000000104200720c */ /* 0x000fe20005721270 */
[----:B------:R-:W-:-:S05]  /*a9620*/  IMAD.WIDE R4, R13, 0x2, R14 ;  /* 0x000000020d047825 */ /* 0x000fca00078e020e */
[----:B------:R-:W1:Y:S07]  /*a9630*/  LDC R16, c[0x0][0x398] ;  /* 0x0000e600ff107b82 */ /* 0x000e6e0000000800 */
[----:B------:R0:W-:Y:S01]  /*a9640*/  @P1 STG.E.U16 desc[UR6][R4.64], R11 ;  /* 0x0000000b04001986 */ /* 0x0001e2000c101506 */
[----:B------:R-:W-:Y:S01]  /*a9650*/  ISETP.LT.AND P1, PT, R74, R12, !P2 ;  /* 0x0000000c4a00720c */ /* 0x000fe20005721270 */
[----:B------:R-:W2:Y:S08]  /*a9660*/  LDC R0, c[0x0][0x39c] ;  /* 0x0000e700ff007b82 */ /* 0x000eb00000000800 */
[----:B------:R-:W2:Y:S01]  /*a9670*/  LDC R12, c[0x0][0x398] ;  /* 0x0000e600ff0c7b82 */ /* 0x000ea20000000800 */
[----:B0-----:R-:W-:-:S05]  /*a9680*/  IMAD.WIDE R4, R13, 0x2, R8 ;  /* 0x000000020d047825 */ /* 0x001fca00078e0208 */
[----:B------:R0:W-:Y:S01]  /*a9690*/  @P1 STG.E.U16 desc[UR6][R4.64], R18 ;  /* 0x0000001204001986 */ /* 0x0001e2000c101506 */
[----:B-1----:R-:W-:Y:S02]  /*a96a0*/  ISETP.LT.AND P1, PT, R72, R16, !P2 ;  /* 0x000000104800720c */ /* 0x002fe40005721270 */
[----:B------:R-:W-:Y:S01]  /*a96b0*/  ISETP.LT.AND P2, PT, R91, R17, !P2 ;  /* 0x000000115b00720c */ /* 0x000fe20005741270 */
[----:B------:R-:W1:Y:S01]  /*a96c0*/  LDC R16, c[0x0][0x398] ;  /* 0x0000e600ff107b82 */ /* 0x000e620000000800 */
[----:B------:R-:W-:Y:S01]  /*a96d0*/  F2FP.F16.F32.PACK_AB R52, R52, R75 ;  /* 0x0000004b3434723e */ /* 0x000fe200000000ff */
[----:B------:R-:W-:Y:S01]  /*a96e0*/  VIADD R17, R86, 0x71 ;  /* 0x0000007156117836 */ /* 0x000fe20000000000 */
[----:B------:R-:W4:Y:S01]  /*a96f0*/  LDL.LU R75, [R1+0xc8] ;  /* 0x0000c800014b7983 */ /* 0x000f220000300800 */
[----:B------:R-:W-:-:S04]  /*a9700*/  IMAD.WIDE R10, R13, 0x2, R2 ;  /* 0x000000020d0a7825 */ /* 0x000fc800078e0202 */
[----:B0-----:R-:W-:Y:S01]  /*a9710*/  IMAD.WIDE R4, R13, 0x2, R6 ;  /* 0x000000020d047825 */ /* 0x001fe200078e0206 */
[----:B------:R-:W-:-:S04]  /*a9720*/  PRMT R20, R52, 0x7632, R20 ;  /* 0x0000763234147816 */ /* 0x000fc80000000014 */
[----:B------:R0:W-:Y:S01]  /*a9730*/  @P1 STG.E.U16 desc[UR6][R4.64], R52 ;  /* 0x0000003404001986 */ /* 0x0001e2000c101506 */
[----:B--2---:R-:W-:Y:S01]  /*a9740*/  ISETP.GE.AND P1, PT, R17, R0, PT ;  /* 0x000000001100720c */ /* 0x004fe20003f26270 */
[----:B------:R-:W-:Y:S01]  /*a9750*/  IMAD.IADD R13, R13, 0x1, R71 ;  /* 0x000000010d0d7824 */ /* 0x000fe200078e0247 */
[----:B------:R-:W2:Y:S01]  /*a9760*/  LDC R17, c[0x0][0x398] ;  /* 0x0000e600ff117b82 */ /* 0x000ea20000000800 */
[----:B------:R0:W-:Y:S01]  /*a9770*/  @P2 STG.E.U16 desc[UR6][R10.64], R20 ;  /* 0x000000140a002986 */ /* 0x0001e2000c101506 */
[----:B------:R-:W-:-:S06]  /*a9780*/  ISETP.LT.AND P2, PT, R66, R12, !P1 ;  /* 0x0000000c4200720c */ /* 0x000fcc0004f41270 */
[----:B------:R-:W2:Y:S01]  /*a9790*/  LDC R12, c[0x0][0x398] ;  /* 0x0000e600ff0c7b82 */ /* 0x000ea20000000800 */
[----:B0-----:R-:W-:Y:S01]  /*a97a0*/  IMAD.WIDE R4, R13, 0x2, R14 ;  /* 0x000000020d047825 */ /* 0x001fe200078e020e */
[----:B------:R-:W-:Y:S02]  /*a97b0*/  PRMT R11, R93, 0x7610, R11 ;  /* 0x000076105d0b7816 */ /* 0x000fe4000000000b */
[----:B------:R-:W4:Y:S04]  /*a97c0*/  LDL.S16 R93, [R1+0x3b8] ;  /* 0x0003b800015d7983 */ /* 0x000f280000100600 */
[----:B------:R-:W0:Y:S01]  /*a97d0*/  LDC R0, c[0x0][0x39c] ;  /* 0x0000e700ff007b82 */ /* 0x000e220000000800 */
[----:B------:R1:W-:Y:S02]  /*a97e0*/  @P2 STG.E.U16 desc[UR6][R4.64], R11 ;  /* 0x0000000b04002986 */ /* 0x0003e4000c101506 */
[----:B-1----:R-:W-:-:S05]  /*a97f0*/  ISETP.LT.AND P2, PT, R74, R16, !P1 ;  /* 0x000000104a00720c */ /* 0x002fca0004f41270 */
[----:B------:R-:W1:Y:S01]  /*a9800*/  LDC R16, c[0x0][0x398] ;  /* 0x0000e600ff107b82 */ /* 0x000e620000000800 */
[----:B------:R-:W-:-:S04]  /*a9810*/  IMAD.WIDE R4, R13, 0x2, R8 ;  /* 0x000000020d047825 */ /* 0x000fc800078e0208 */
[----:B------:R-:W-:Y:S01]  /*a9820*/  IMAD.WIDE R10, R13, 0x2, R2 ;  /* 0x000000020d0a7825 */ /* 0x000fe200078e0202 */
[----:B---3--:R-:W-:Y:S02]  /*a9830*/  PRMT R18, R76, 0x7610, R18 ;  /* 0x000076104c127816 */ /* 0x008fe40000000012 */
[----:B------:R-:W3:Y:S04]  /*a9840*/  LDL.LU.S16 R76, [R1+0x3ba] ;  /* 0x0003ba00014c7983 */ /* 0x000ee80000300600 */
[----:B------:R4:W-:Y:S01]  /*a9850*/  @P2 STG.E.U16 desc[UR6][R4.64], R18 ;  /* 0x0000001204002986 */ /* 0x0009e2000c101506 */
[----:B--2---:R-:W-:Y:S02]  /*a9860*/  ISETP.LT.AND P2, PT, R72, R12, !P1 ;  /* 0x0000000c4800720c */ /* 0x004fe40004f41270 */
[----:B------:R-:W-:Y:S01]  /*a9870*/  ISETP.LT.AND P1, PT, R91, R17, !P1 ;  /* 0x000000115b00720c */ /* 0x000fe20004f21270 */
[----:B------:R-:W2:Y:S01]  /*a9880*/  LDC R12, c[0x0][0x398] ;  /* 0x0000e600ff0c7b82 */ /* 0x000ea20000000800 */
[----:B----4-:R-:W-:Y:S01]  /*a9890*/  F2FP.F16.F32.PACK_AB R53, R53, R73 ;  /* 0x000000493535723e */ /* 0x010fe200000000ff */
[----:B------:R-:W-:Y:S01]  /*a98a0*/  IMAD.WIDE R4, R13, 0x2, R6 ;  /* 0x000000020d047825 */ /* 0x000fe200078e0206 */
[----:B------:R-:W4:Y:S02]  /*a98b0*/  LDL.LU R73, [R1+0xcc] ;  /* 0x0000cc0001497983 */ /* 0x000f240000300800 */
        /* <DEDUP_REMOVED lines=8> */
[----:B------:R-:W-:Y:S01]  /*a9940*/  ISETP.GE.AND P2, PT, R17, R0, PT ;  /* 0x000000001100720c */ /* 0x000fe20003f46270 */
[----:B------:R-:W-:Y:S01]  /*a9950*/  IMAD.IADD R13, R13, 0x1, R71 ;  /* 0x000000010d0d7824 */ /* 0x000fe200078e0247 */
[----:B------:R-:W0:Y:S02]  /*a9960*/  LDC R17, c[0x0][0x398] ;  /* 0x0000e600ff117b82 */ /* 0x000e240000000800 */
[----:B-1----:R-:W-:Y:S01]  /*a9970*/  ISETP.LT.AND P1, PT, R66, R16, !P2 ;  /* 0x000000104200720c */ /* 0x002fe20005721270 */
[----:B------:R-:W-:-:S05]  /*a9980*/  IMAD.WIDE R4, R13, 0x2, R14 ;  /* 0x000000020d047825 */ /* 0x000fca00078e020e */
[----:B------:R-:W1:Y:S07]  /*a9990*/  LDC R16, c[0x0][0x398] ;  /* 0x0000e600ff107b82 */ /* 0x000e6e0000000800 */
[----:B------:R2:W-:Y:S02]  /*a99a0*/  @P1 STG.E.U16 desc[UR6][R4.64], R11 ;  /* 0x0000000b04001986 */ /* 0x0005e4000c101506 */
[----:B--2---:R-:W-:Y:S01]  /*a99b0*/  ISETP.LT.AND P1, PT, R74, R12, !P2 ;  /* 0x0000000c4a00720c */ /* 0x004fe20005721270 */
[----:B------:R-:W2:Y:S08]  /*a99c0*/  LDC R0, c[0x0][0x39c] ;  /* 0x0000e700ff007b82 */ /* 0x000eb00000000800 */
[----:B------:R-:W2:Y:S01]  /*a99d0*/  LDC R12, c[0x0][0x398] ;  /* 0x0000e600ff0c7b82 */ /* 0x000ea20000000800 */
[----:B------:R-:W-:-:S05]  /*a99e0*/  IMAD.WIDE R4, R13, 0x2, R8 ;  /* 0x000000020d047825 */ /* 0x000fca00078e0208 */
[----:B------:R0:W-:Y:S01]  /*a99f0*/  @P1 STG.E.U16 desc[UR6][R4.64], R18 ;  /* 0x0000001204001986 */ /* 0x0001e2000c101506 */
[----:B-1----:R-:W-:Y:S02]  /*a9a00*/  ISETP.LT.AND P1, PT, R72, R16, !P2 ;  /* 0x000000104800720c */ /* 0x002fe40005721270 */
[----:B0-----:R-:W-:Y:S01]  /*a9a10*/  ISETP.LT.AND P2, PT, R91, R17, !P2 ;  /* 0x000000115b00720c */ /* 0x001fe20005741270 */
[----:B------:R-:W0:Y:S01]  /*a9a20*/  LDC R16, c[0x0][0x398] ;  /* 0x0000e600ff107b82 */ /* 0x000e220000000800 */
[----:B------:R-:W-:Y:S01]  /*a9a30*/  F2FP.F16.F32.PACK_AB R54, R54, R75 ;  /* 0x0000004b3636723e */ /* 0x000fe200000000ff */
[----:B------:R-:W-:Y:S01]  /*a9a40*/  VIADD R17, R86, 0x73 ;  /* 0x0000007356117836 */ /* 0x000fe20000000000 */
[----:B------:R-:W4:Y:S01]  /*a9a50*/  LDL.LU R75, [R1+0xd0] ;  /* 0x0000d000014b7983 */ /* 0x000f220000300800 */
[----:B------:R-:W-:-:S04]  /*a9a60*/  IMAD.WIDE R10, R13, 0x2, R2 ;  /* 0x000000020d0a7825 */ /* 0x000fc800078e0202 */
[----:B------:R-:W-:Y:S01]  /*a9a70*/  IMAD.WIDE R4, R13, 0x2, R6 ;  /* 0x000000020d047825 */ /* 0x000fe200078e0206 */
        /* <DEDUP_REMOVED lines=8> */
[----:B-1----:R-:W-:Y:S01]  /*a9b00*/  IMAD.WIDE R4, R13, 0x2, R14 ;  /* 0x000000020d047825 */ /* 0x002fe200078e020e */
[----:B------:R-:W-:Y:S02]  /*a9b10*/  PRMT R11, R93, 0x7610, R11 ;  /* 0x000076105d0b7816 */ /* 0x000fe4000000000b */
[----:B------:R-:W4:Y:S04]  /*a9b20*/  LDL.S16 R93, [R1+0x3c0] ;  /* 0x0003c000015d7983 */ /* 0x000f280000100600 */
[----:B------:R-:W1:Y:S01]  /*a9b30*/  LDC R0, c[0x0][0x39c] ;  /* 0x0000e700ff007b82 */ /* 0x000e620000000800 */
[----:B------:R0:W-:Y:S02]  /*a9b40*/  @P2 STG.E.U16 desc[UR6][R4.64], R11 ;  /* 0x0000000b04002986 */ /* 0x0001e4000c101506 */
[----:B0-----:R-:W-:-:S05]  /*a9b50*/  ISETP.LT.AND P2, PT, R74, R16, !P1 ;  /* 0x000000104a00720c */ /* 0x001fca0004f41270 */
[----:B------:R-:W0:Y:S01]  /*a9b60*/  LDC R16, c[0x0][0x398] ;  /* 0x0000e600ff107b82 */ /* 0x000e220000000800 */
[----:B------:R-:W-:-:S07]  /*a9b70*/  IMAD.WIDE R4, R13, 0x2, R8 ;  /* 0x000000020d047825 */ /* 0x000fce00078e0208 */
[----:B------:R-:W0:Y:S01]  /*a9b80*/  LDC R20, c[0x0][0x398] ;  /* 0x0000e600ff147b82 */ /* 0x000e220000000800 */
[----:B------:R-:W-:Y:S01]  /*a9b90*/  IMAD.WIDE R10, R13, 0x2, R2 ;  /* 0x000000020d0a7825 */ /* 0x000fe200078e0202 */
[----:B---3--:R-:W-:Y:S02]  /*a9ba0*/  PRMT R18, R76, 0x7610, R18 ;  /* 0x000076104c127816 */ /* 0x008fe40000000012 */
[----:B------:R-:W3:Y:S04]  /*a9bb0*/  LDL.LU.S16 R76, [R1+0x3c2] ;  /* 0x0003c200014c7983 */ /* 0x000ee80000300600 */
[----:B------:R4:W-:Y:S01]  /*a9bc0*/  @P2 STG.E.U16 desc[UR6][R4.64], R18 ;  /* 0x0000001204002986 */ /* 0x0009e2000c101506 */
[----:B--2---:R-:W-:Y:S02]  /*a9bd0*/  ISETP.LT.AND P2, PT, R72, R12, !P1 ;  /* 0x0000000c4800720c */ /* 0x004fe40004f41270 */
[----:B------:R-:W-:-:S02]  /*a9be0*/  ISETP.LT.AND P1, PT, R91, R17, !P1 ;  /* 0x000000115b00720c */ /* 0x000fc40004f21270 */
[----:B------:R-:W2:Y:S01]  /*a9bf0*/  LDC R17, c[0x0][0x398] ;  /* 0x0000e600ff117b82 */ /* 0x000ea20000000800 */
[----:B----4-:R-:W-:Y:S01]  /*a9c00*/  F2FP.F16.F32.PACK_AB R55, R55, R73 ;  /* 0x000000493737723e */ /* 0x010fe200000000ff */
[----:B------:R-:W-:-:S06]  /*a9c10*/  IMAD.WIDE R4, R13, 0x2, R6 ;  /* 0x000000020d047825 */ /* 0x000fcc00078e0206 */
[----:B------:R-:W4:Y:S01]  /*a9c20*/  LDC R18, c[0x0][0x398] ;  /* 0x0000e600ff127b82 */ /* 0x000f220000000800 */
[----:B------:R-:W-:Y:S01]  /*a9c30*/  PRMT R24, R55, 0x7632, R24 ;  /* 0x0000763237187816 */ /* 0x000fe20000000018 */
[----:B------:R-:W-:Y:S04]  /*a9c40*/  @P2 STG.E.U16 desc[UR6][R4.64], R55 ;  /* 0x0000003704002986 */ /* 0x000fe8000c101506 */
[----:B------:R0:W-:Y:S02]  /*a9c50*/  @P1 STG.E.U16 desc[UR6][R10.64], R24 ;  /* 0x000000180a001986 */ /* 0x0001e4000c101506 */
[----:B0-----:R-:W-:Y:S02]  /*a9c60*/  PRMT R11, R89, 0x7610, R11 ;  /* 0x00007610590b7816 */ /* 0x001fe4000000000b */
[----:B------:R-:W3:Y:S01]  /*a9c70*/  LDL.LU R89, [R1+0xd4] ;  /* 0x0000d40001597983 */ /* 0x000ee20000300800 */
[----:B-1----:R-:W-:Y:S01]  /*a9c80*/  ISETP.GE.AND P2, PT, R23, R0, PT ;  /* 0x000000001700720c */ /* 0x002fe20003f46270 */
[----:B------:R-:W-:Y:S01]  /*a9c90*/  IMAD.IADD R23, R13, 0x1, R71 ;  /* 0x000000010d177824 */ /* 0x000fe200078e0247 */
[----:B------:R-:W-:Y:S01]  /*a9ca0*/  PRMT R5, R70, 0x7610, R5 ;  /* 0x0000761046057816 */ /* 0x000fe20000000005 */
[----:B------:R-:W0:Y:S01]  /*a9cb0*/  LDC R0, c[0x0][0x39c] ;  /* 0x0000e700ff007b82 */ /* 0x000e220000000800 */
[----:B------:R-:W-:Y:S01]  /*a9cc0*/  ISETP.LT.AND P1, PT, R66, R16, !P2 ;  /* 0x000000104200720c */ /* 0x000fe20005721270 */
[C---:B------:R-:W-:Y:S01]  /*a9cd0*/  IMAD.WIDE R12, R23.reuse, 0x2, R14 ;  /* 0x00000002170c7825 */ /* 0x040fe200078e020e */
[----:B------:R-:W3:Y:S04]  /*a9ce0*/  LDL.S16 R73, [R1+0x3c4] ;  /* 0x0003c40001497983 */ /* 0x000ee80000100600 */
[----:B------:R-:W3:Y:S07]  /*a9cf0*/  LDL.LU.S16 R70, [R1+0x3c6] ;  /* 0x0003c60001467983 */ /* 0x000eee0000300600 */
[----:B------:R1:W-:Y:S01]  /*a9d00*/  @P1 STG.E.U16 desc[UR6][R12.64], R5 ;  /* 0x000000050c001986 */ /* 0x0003e2000c101506 */
[----:B--2---:R-:W-:Y:S01]  /*a9d10*/  ISETP.LT.AND P1, PT, R74, R17, !P2 ;  /* 0x000000114a00720c */ /* 0x004fe20005721270 */
[----:B------:R-:W-:-:S12]  /*a9d20*/  IMAD.WIDE R16, R23, 0x2, R8 ;  /* 0x0000000217107825 */ /* 0x000fd800078e0208 */
[----:B------:R2:W-:Y:S01]  /*a9d30*/  @P1 STG.E.U16 desc[UR6][R16.64], R11 ;  /* 0x0000000b10001986 */ /* 0x0005e2000c101506 */
[----:B----4-:R-:W-:Y:S02]  /*a9d40*/  ISETP.LT.AND P1, PT, R72, R18, !P2 ;  /* 0x000000124800720c */ /* 0x010fe40005721270 */
[----:B------:R-:W-:Y:S01]  /*a9d50*/  ISETP.LT.AND P2, PT, R91, R20, !P2 ;  /* 0x000000145b00720c */ /* 0x000fe20005741270 */
[----:B------:R-:W4:Y:S01]  /*a9d60*/  LDC R18, c[0x0][0x398] ;  /* 0x0000e600ff127b82 */ /* 0x000f220000000800 */
[----:B-1----:R-:W-:-:S04]  /*a9d70*/  IMAD.WIDE R4, R23, 0x2, R6 ;  /* 0x0000000217047825 */ /* 0x002fc800078e0206 */
[----:B------:R-:W-:Y:S01]  /*a9d80*/  VIADD R13, R86, 0x75 ;  /* 0x00000075560d7836 */ /* 0x000fe20000000000 */
[----:B------:R-:W-:Y:S01]  /*a9d90*/  F2FP.F16.F32.PACK_AB R56, R56, R75 ;  /* 0x0000004b3838723e */ /* 0x000fe200000000ff */
[----:B--2---:R-:W-:Y:S01]  /*a9da0*/  IMAD.WIDE R10, R23, 0x2, R2 ;  /* 0x00000002170a7825 */ /* 0x004fe200078e0202 */
[----:B------:R-:W1:Y:S02]  /*a9db0*/  LDC R16, c[0x0][0x398] ;  /* 0x0000e600ff107b82 */ /* 0x000e640000000800 */
[----:B------:R-:W-:Y:S01]  /*a9dc0*/  PRMT R20, R56, 0x7632, R20 ;  /* 0x0000763238147816 */ /* 0x000fe20000000014 */
[----:B------:R2:W-:Y:S01]  /*a9dd0*/  @P1 STG.E.U16 desc[UR6][R4.64], R56 ;  /* 0x0000003804001986 */ /* 0x0005e2000c101506 */
[----:B0-----:R-:W-:-:S03]  /*a9de0*/  ISETP.GE.AND P1, PT, R13, R0, PT ;  /* 0x000000000d00720c */ /* 0x001fc60003f26270 */
[----:B------:R-:W-:Y:S01]  /*a9df0*/  @P2 STG.E.U16 desc[UR6][R10.64], R20 ;  /* 0x000000140a002986 */ /* 0x000fe2000c101506 */
[----:B------:R-:W-:Y:S01]  /*a9e00*/  ISETP.LT.AND P2, PT, R66, R22, !P1 ;  /* 0x000000164200720c */ /* 0x000fe20004f41270 */
[----:B------:R-:W-:Y:S01]  /*a9e10*/  IMAD.IADD R23, R23, 0x1, R71 ;  /* 0x0000000117177824 */ /* 0x000fe200078e0247 */
[----:B------:R-:W0:Y:S03]  /*a9e20*/  LDC R0, c[0x0][0x398] ;  /* 0x0000e600ff007b82 */ /* 0x000e260000000800 */
[----:B------:R-:W-:-:S05]  /*a9e30*/  IMAD.WIDE R12, R23, 0x2, R14 ;  /* 0x00000002170c7825 */ /* 0x000fca00078e020e */
[----:B------:R-:W0:Y:S01]  /*a9e40*/  LDC R17, c[0x0][0x398] ;  /* 0x0000e600ff117b82 */ /* 0x000e220000000800 */
[----:B--2---:R-:W-:-:S05]  /*a9e50*/  PRMT R5, R93, 0x7610, R5 ;  /* 0x000076105d057816 */ /* 0x004fca0000000005 */
[----:B------:R2:W-:Y:S01]  /*a9e60*/  @P2 STG.E.U16 desc[UR6][R12.64], R5 ;  /* 0x000000050c002986 */ /* 0x0005e2000c101506 */
[----:B----4-:R-:W-:Y:S01]  /*a9e70*/  ISETP.LT.AND P2, PT, R74, R18, !P1 ;  /* 0x000000124a00720c */ /* 0x010fe20004f41270 */
[----:B--2---:R-:W-:Y:S01]  /*a9e80*/  IMAD.WIDE R4, R23, 0x2, R8 ;  /* 0x0000000217047825 */ /* 0x004fe200078e0208 */
[----:B---3--:R-:W-:Y:S02]  /*a9e90*/  PRMT R11, R76, 0x7610, R11 ;  /* 0x000076104c0b7816 */ /* 0x008fe4000000000b */
[----:B------:R-:W2:Y:S09]  /*a9ea0*/  LDL.LU R76, [R1+0xd8] ;  /* 0x0000d800014c7983 */ /* 0x000eb20000300800 */
[----:B------:R3:W-:Y:S01]  /*a9eb0*/  @P2 STG.E.U16 desc[UR6][R4.64], R11 ;  /* 0x0000000b04002986 */ /* 0x0007e2000c101506 */
[----:B0-----:R-:W-:-:S02]  /*a9ec0*/  ISETP.LT.AND P2, PT, R72, R0, !P1 ;  /* 0x000000004800720c */ /* 0x001fc40004f41270 */
[----:B-1----:R-:W-:Y:S01]  /*a9ed0*/  ISETP.LT.AND P1, PT, R91, R16, !P1 ;  /* 0x000000105b00720c */ /* 0x002fe20004f21270 */
[----:B------:R-:W-:Y:S01]  /*a9ee0*/  VIADD R16, R86, 0x76 ;  /* 0x0000007656107836 */ /* 0x000fe20000000000 */
[----:B------:R-:W0:Y:S01]  /*a9ef0*/  LDC R0, c[0x0][0x398] ;  /* 0x0000e600ff007b82 */ /* 0x000e220000000800 */
[----:B---3--:R-:W-:Y:S01]  /*a9f00*/  IMAD.WIDE R10, R23, 0x2, R6 ;  /* 0x00000002170a7825 */ /* 0x008fe200078e0206 */
[----:B------:R-:W-:-:S07]  /*a9f10*/  F2FP.F16.F32.PACK_AB R57, R57, R89 ;  /* 0x000000593939723e */ /* 0x000fce00000000ff */
[----:B------:R1:W-:Y:S01]  /*a9f20*/  @P2 STG.E.U16 desc[UR6][R10.64], R57 ;  /* 0x000000390a002986 */ /* 0x0003e2000c101506 */
[----:B------:R-:W-:Y:S01]  /*a9f30*/  ISETP.GE.AND P2, PT, R16, R61, PT ;  /* 0x0000003d1000720c */ /* 0x000fe20003f46270 */
[----:B------:R-:W-:Y:S01]  /*a9f40*/  IMAD.WIDE R12, R23, 0x2, R2 ;  /* 0x00000002170c7825 */ /* 0x000fe200078e0202 */
[----:B------:R-:W-:Y:S01]  /*a9f50*/  PRMT R5, R57, 0x7632, R5 ;  /* 0x0000763239057816 */ /* 0x000fe20000000005 */
[----:B------:R-:W3:Y:S01]  /*a9f60*/  LDL.LU R61, [R1+0x4358] ;  /* 0x00435800013d7983 */ /* 0x000ee20000300800 */
[----:B------:R-:W4:Y:S03]  /*a9f70*/  LDC R16, c[0x0][0x398] ;  /* 0x0000e600ff107b82 */ /* 0x000f260000000800 */
[----:B------:R-:W3:Y:S04]  /*a9f80*/  LDL.S16 R93, [R1+0x3c8] ;  /* 0x0003c800015d7983 */ /* 0x000ee80000100600 */
[----:B------:R-:W3:Y:S04]  /*a9f90*/  LDL.LU.S16 R89, [R1+0x3ca] ;  /* 0x0003ca0001597983 */ /* 0x000ee80000300600 */
[----:B------:R0:W-:Y:S01]  /*a9fa0*/  @P1 STG.E.U16 desc[UR6][R12.64], R5 ;  /* 0x000000050c001986 */ /* 0x0001e2000c101506 */
[----:B------:R-:W-:Y:S01]  /*a9fb0*/  ISETP.LT.AND P1, PT, R66, R17, !P2 ;  /* 0x000000114200720c */ /* 0x000fe20005721270 */
[----:B------:R-:W-:Y:S01]  /*a9fc0*/  IMAD.IADD R23, R23, 0x1, R71 ;  /* 0x0000000117177824 */ /* 0x000fe200078e0247 */
[----:B-1----:R-:W-:Y:S01]  /*a9fd0*/  PRMT R11, R73, 0x7610, R11 ;  /* 0x00007610490b7816 */ /* 0x002fe2000000000b */
[----:B------:R-:W1:Y:S01]  /*a9fe0*/  LDC R17, c[0x0][0x398] ;  /* 0x0000e600ff117b82 */ /* 0x000e620000000800 */
[----:B------:R-:W-:-:S02]  /*a9ff0*/  PRMT R18, R70, 0x7610, R18 ;  /* 0x0000761046127816 */ /* 0x000fc40000000012 */
[----:B------:R-:W3:Y:S01]  /*aa000*/  LDL.LU R70, [R1+0xdc] ;  /* 0x0000dc0001467983 */ /* 0x000ee20000300800 */
[----:B0-----:R-:W-:-:S06]  /*aa010*/  IMAD.WIDE R4, R23, 0x2, R14 ;  /* 0x0000000217047825 */ /* 0x001fcc00078e020e */
[----:B------:R0:W-:Y:S01]  /*aa020*/  @P1 STG.E.U16 desc[UR6][R4.64], R11 ;  /* 0x0000000b04001986 */ /* 0x0001e2000c101506 */
[----:B------:R-:W-:Y:S01]  /*aa030*/  ISETP.LT.AND P1, PT, R74, R0, !P2 ;  /* 0x000000004a00720c */ /* 0x000fe20005721270 */
[C---:B------:R-:W-:Y:S01]  /*aa040*/  IMAD.WIDE R12, R23.reuse, 0x2, R8 ;  /* 0x00000002170c7825 */ /* 0x040fe200078e0208 */
[----:B------:R-:W2:Y:S11]  /*aa050*/  LDC R0, c[0x0][0x398] ;  /* 0x0000e600ff007b82 */ /* 0x000eb60000000800 */
[----:B------:R1:W-:Y:S01]  /*aa060*/  @P1 STG.E.U16 desc[UR6][R12.64], R18 ;  /* 0x000000120c001986 */ /* 0x0003e2000c101506 */
[----:B----4-:R-:W-:Y:S01]  /*aa070*/  ISETP.LT.AND P1, PT, R72, R16, !P2 ;  /* 0x000000104800720c */ /* 0x010fe20005721270 */
[----:B0-----:R-:W-:Y:S01]  /*aa080*/  IMAD.WIDE R4, R23, 0x2, R6 ;  /* 0x0000000217047825 */ /* 0x001fe200078e0206 */
[----:B-1----:R-:W-:Y:S01]  /*aa090*/  ISETP.LT.AND P2, PT, R91, R17, !P2 ;  /* 0x000000115b00720c */ /* 0x002fe20005741270 */
[----:B------:R-:W0:Y:S02]  /*aa0a0*/  LDC R16, c[0x0][0x398] ;  /* 0x0000e600ff107b82 */ /* 0x000e240000000800 */
[----:B------:R-:W-:-:S02]  /*aa0b0*/  VIADD R17, R86, 0x77 ;  /* 0x0000007756117836 */ /* 0x000fc40000000000 */
[----:B------:R-:W-:Y:S01]  /*aa0c0*/  IMAD.WIDE R10, R23, 0x2, R2 ;  /* 0x00000002170a7825 */ /* 0x000fe200078e0202 */
[----:B--2---:R-:W-:-:S05]  /*aa0d0*/  F2FP.F16.F32.PACK_AB R58, R58, R76 ;  /* 0x0000004c3a3a723e */ /* 0x004fca00000000ff */
[----:B------:R-:W-:Y:S01]  /*aa0e0*/  @P1 STG.E.U16 desc[UR6][R4.64], R58 ;  /* 0x0000003a04001986 */ /* 0x000fe2000c101506 */
[----:B------:R-:W-:Y:S02]  /*aa0f0*/  ISETP.GE.AND P1, PT, R17, R62, PT ;  /* 0x0000003e1100720c */ /* 0x000fe40003f26270 */
[----:B------:R-:W-:Y:S01]  /*aa100*/  PRMT R13, R58, 0x7632, R13 ;  /* 0x000076323a0d7816 */ /* 0x000fe2000000000d */
[----:B------:R-:W2:Y:S01]  /*aa110*/  LDL.LU R62, [R1+0x4354] ;  /* 0x00435400013e7983 */ /* 0x000ea20000300800 */
[----:B------:R-:W-:Y:S01]  /*aa120*/  IADD3 R23, PT, PT, R23, R71, RZ ;  /* 0x0000004717177210 */ /* 0x000fe20007ffe0ff */
[----:B------:R-:W1:Y:S02]  /*aa130*/  LDC R17, c[0x0][0x398] ;  /* 0x0000e600ff117b82 */ /* 0x000e640000000800 */
[----:B------:R-:W4:Y:S04]  /*aa140*/  LDL.S16 R73, [R1+0x3cc] ;  /* 0x0003cc0001497983 */ /* 0x000f280000100600 */
[----:B------:R-:W2:Y:S04]  /*aa150*/  LDL.LU.S16 R76, [R1+0x3ce] ;  /* 0x0003ce00014c7983 */ /* 0x000ea80000300600 */
[----:B------:R3:W-:Y:S02]  /*aa160*/  @P2 STG.E.U16 desc[UR6][R10.64], R13 ;  /* 0x0000000d0a002986 */ /* 0x0007e4000c101506 */
[----:B---3--:R-:W-:-:S02]  /*aa170*/  PRMT R11, R89, 0x7610, R11 ;  /* 0x00007610590b7816 */ /* 0x008fc4000000000b */
[----:B------:R-:W3:Y:S01]  /*aa180*/  LDL.LU R89, [R1+0xe0] ;  /* 0x0000e00001597983 */ /* 0x000ee20000300800 */
[----:B------:R-:W-:Y:S02]  /*aa190*/  ISETP.LT.AND P2, PT, R66, R0, !P1 ;  /* 0x000000004200720c */ /* 0x000fe40004f41270 */
[----:B------:R-:W1:Y:S01]  /*aa1a0*/  LDC R0, c[0x0][0x398] ;  /* 0x0000e600ff007b82 */ /* 0x000e620000000800 */
[----:B------:R-:W-:Y:S01]  /*aa1b0*/  PRMT R5, R93, 0x7610, R5 ;  /* 0x000076105d057816 */ /* 0x000fe20000000005 */
[----:B------:R-:W-:-:S09]  /*aa1c0*/  IMAD.WIDE R12, R23, 0x2, R14 ;  /* 0x00000002170c7825 */ /* 0x000fd200078e020e */
[----:B------:R0:W-:Y:S02]  /*aa1d0*/  @P2 STG.E.U16 desc[UR6][R12.64], R5 ;  /* 0x000000050c002986 */ /* 0x0001e4000c101506 */
[----:B0-----:R-:W-:Y:S02]  /*aa1e0*/  ISETP.LT.AND P2, PT, R74, R16, !P1 ;  /* 0x000000104a00720c */ /* 0x001fe40004f41270 */
[----:B------:R-:W-:Y:S01]  /*aa1f0*/  F2FP.F16.F32.PACK_AB R59, R59, R70 ;  /* 0x000000463b3b723e */ /* 0x000fe200000000ff */
[----:B------:R-:W0:Y:S01]  /*aa200*/  LDC R16, c[0x0][0x398] ;  /* 0x0000e600ff107b82 */ /* 0x000e220000000800 */
[----:B------:R-:W-:-:S09]  /*aa210*/  IMAD.WIDE R4, R23, 0x2, R8 ;  /* 0x0000000217047825 */ /* 0x000fd200078e0208 */
[----:B------:R1:W-:Y:S02]  /*aa220*/  @P2 STG.E.U16 desc[UR6][R4.64], R11 ;  /* 0x0000000b04002986 */ /* 0x0003e4000c101506 */
[----:B-1----:R-:W-:Y:S02]  /*aa230*/  ISETP.LT.AND P2, PT, R72, R0, !P1 ;  /* 0x000000004800720c */ /* 0x002fe40004f41270 */
[----:B------:R-:W-:Y:S01]  /*aa240*/  ISETP.LT.AND P1, PT, R91, R17, !P1 ;  /* 0x000000115b00720c */ /* 0x000fe20004f21270 */
[----:B------:R-:W-:Y:S01]  /*aa250*/  VIADD R17, R86, 0x78 ;  /* 0x0000007856117836 */ /* 0x000fe20000000000 */
[----:B------:R-:W1:Y:S01]  /*aa260*/  LDC R0, c[0x0][0x398] ;  /* 0x0000e600ff007b82 */ /* 0x000e620000000800 */
[----:B------:R-:W-:-:S08]  /*aa270*/  IMAD.WIDE R10, R23, 0x2, R6 ;  /* 0x00000002170a7825 */ /* 0x000fd000078e0206 */
[----:B------:R-:W-:Y:S01]  /*aa280*/  @P2 STG.E.U16 desc[UR6][R10.64], R59 ;  /* 0x0000003b0a002986 */ /* 0x000fe2000c101506 */
[----:B------:R-:W-:Y:S01]  /*aa290*/  ISETP.GE.AND P2, PT, R17, R63, PT ;  /* 0x0000003f1100720c */ /* 0x000fe20003f46270 */
[----:B------:R-:W-:Y:S01]  /*aa2a0*/  IMAD.WIDE R12, R23, 0x2, R2 ;  /* 0x00000002170c7825 */ /* 0x000fe200078e0202 */
[----:B------:R-:W-:Y:S01]  /*aa2b0*/  PRMT R5, R59, 0x7632, R5 ;  /* 0x000076323b057816 */ /* 0x000fe20000000005 */
[----:B------:R-:W3:Y:S01]  /*aa2c0*/  LDL.LU R63, [R1+0x4350] ;  /* 0x00435000013f7983 */ /* 0x000ee20000300800 */
[----:B------:R-:W1:Y:S03]  /*aa2d0*/  LDC R17, c[0x0][0x398] ;  /* 0x0000e600ff117b82 */ /* 0x000e660000000800 */
[----:B------:R-:W3:Y:S04]  /*aa2e0*/  LDL.S16 R93, [R1+0x3d0] ;  /* 0x0003d000015d7983 */ /* 0x000ee80000100600 */
[----:B------:R-:W3:Y:S04]  /*aa2f0*/  LDL.LU.S16 R70, [R1+0x3d2] ;  /* 0x0003d20001467983 */ /* 0x000ee80000300600 */
[----:B------:R0:W-:Y:S02]  /*aa300*/  @P1 STG.E.U16 desc[UR6][R12.64], R5 ;  /* 0x000000050c001986 */ /* 0x0001e4000c101506 */
[----:B0-----:R-:W-:Y:S01]  /*aa310*/  ISETP.LT.AND P1, PT, R66, R16, !P2 ;  /* 0x000000104200720c */ /* 0x001fe20005721270 */
[----:B------:R-:W-:Y:S01]  /*aa320*/  IMAD.IADD R23, R23, 0x1, R71 ;  /* 0x0000000117177824 */ /* 0x000fe200078e0247 */
[----:B------:R-:W0:Y:S03]  /*aa330*/  LDC R16, c[0x0][0x398] ;  /* 0x0000e600ff107b82 */ /* 0x000e260000000800 */
[----:B------:R-:W-:Y:S01]  /*aa340*/  IMAD.WIDE R4, R23, 0x2, R14 ;  /* 0x0000000217047825 */ /* 0x000fe200078e020e */
[----:B--2---:R-:W-:-:S02]  /*aa350*/  PRMT R13, R76, 0x7610, R13 ;  /* 0x000076104c0d7816 */ /* 0x004fc4000000000d */
[----:B------:R-:W2:Y:S01]  /*aa360*/  LDL.LU R76, [R1+0xe4] ;  /* 0x0000e400014c7983 */ /* 0x000ea20000300800 */
[----:B----4-:R-:W-:-:S05]  /*aa370*/  PRMT R11, R73, 0x7610, R11 ;  /* 0x00007610490b7816 */ /* 0x010fca000000000b */
[----:B------:R4:W-:Y:S01]  /*aa380*/  @P1 STG.E.U16 desc[UR6][R4.64], R11 ;  /* 0x0000000b04001986 */ /* 0x0009e2000c101506 */
[----:B-1----:R-:W-:Y:S02]  /*aa390*/  ISETP.LT.AND P1, PT, R74, R0, !P2 ;  /* 0x000000004a00720c */ /* 0x002fe40005721270 */
[----:B------:R-:W1:Y:S01]  /*aa3a0*/  LDC R0, c[0x0][0x398] ;  /* 0x0000e600ff007b82 */ /* 0x000e620000000800 */
[----:B----4-:R-:W-:-:S10]  /*aa3b0*/  IMAD.WIDE R10, R23, 0x2, R8 ;  /* 0x00000002170a7825 */ /* 0x010fd400078e0208 */
[----:B------:R4:W-:Y:S01]  /*aa3c0*/  @P1 STG.E.U16 desc[UR6][R10.64], R13 ;  /* 0x0000000d0a001986 */ /* 0x0009e2000c101506 */
[----:B0-----:R-:W-:Y:S01]  /*aa3d0*/  ISETP.LT.AND P1, PT, R72, R16, !P2 ;  /* 0x000000104800720c */ /* 0x001fe20005721270 */
[----:B------:R-:W-:Y:S01]  /*aa3e0*/  IMAD.WIDE R4, R23, 0x2, R6 ;  /* 0x0000000217047825 */ /* 0x000fe200078e0206 */
[----:B------:R-:W-:Y:S01]  /*aa3f0*/  ISETP.LT.AND P2, PT, R91, R17, !P2 ;  /* 0x000000115b00720c */ /* 0x000fe20005741270 */
[----:B------:R-:W0:Y:S02]  /*aa400*/  LDC R16, c[0x0][0x398] ;  /* 0x0000e600ff107b82 */ /* 0x000e240000000800 */
[----:B------:R-:W-:Y:S01]  /*aa410*/  VIADD R17, R86, 0x79 ;  /* 0x0000007956117836 */ /* 0x000fe20000000000 */
[----:B---3--:R-:W-:-:S07]  /*aa420*/  F2FP.F16.F32.PACK_AB R60, R60, R89 ;  /* 0x000000593c3c723e */ /* 0x008fce00000000ff */
[----:B------:R-:W-:Y:S01]  /*aa430*/  @P1 STG.E.U16 desc[UR6][R4.64], R60 ;  /* 0x0000003c04001986 */ /* 0x000fe2000c101506 */
[----:B------:R-:W-:Y:S01]  /*aa440*/  ISETP.GE.AND P1, PT, R17, R64, PT ;  /* 0x000000401100720c */ /* 0x000fe20003f26270 */
[C---:B----4-:R-:W-:Y:S01]  /*aa450*/  IMAD.WIDE R12, R23.reuse, 0x2, R2 ;  /* 0x00000002170c7825 */ /* 0x050fe200078e0202 */
[----:B------:R-:W-:Y:S01]  /*aa460*/  PRMT R11, R60, 0x7632, R11 ;  /* 0x000076323c0b7816 */ /* 0x000fe2000000000b */
[----:B------:R-:W3:Y:S01]  /*aa470*/  LDL.LU R64, [R1+0x434c] ;  /* 0x00434c0001407983 */ /* 0x000ee20000300800 */
[----:B------:R-:W4:Y:S03]  /*aa480*/  LDC R17, c[0x0][0x398] ;  /* 0x0000e600ff117b82 */ /* 0x000f260000000800 */
[----:B------:R-:W3:Y:S04]  /*aa490*/  LDL.S16 R73, [R1+0x3d4] ;  /* 0x0003d40001497983 */ /* 0x000ee80000100600 */
[----:B------:R-:W3:Y:S04]  /*aa4a0*/  LDL.LU.S16 R89, [R1+0x3d6] ;  /* 0x0003d60001597983 */ /* 0x000ee80000300600 */
[----:B------:R0:W-:Y:S01]  /*aa4b0*/  @P2 STG.E.U16 desc[UR6][R12.64], R11 ;  /* 0x0000000b0c002986 */ /* 0x0001e2000c101506 */
[----:B-1----:R-:W-:Y:S01]  /*aa4c0*/  ISETP.LT.AND P2, PT, R66, R0, !P1 ;  /* 0x000000004200720c */ /* 0x002fe20004f41270 */
[----:B------:R-:W-:Y:S01]  /*aa4d0*/  IMAD.IADD R23, R23, 0x1, R71 ;  /* 0x0000000117177824 */ /* 0x000fe200078e0247 */
[----:B------:R-:W1:Y:S03]  /*aa4e0*/  LDC R0, c[0x0][0x398] ;  /* 0x0000e600ff007b82 */ /* 0x000e660000000800 */
[----:B0-----:R-:W-:Y:S01]  /*aa4f0*/  IMAD.WIDE R10, R23, 0x2, R14 ;  /* 0x00000002170a7825 */ /* 0x001fe200078e020e */
[----:B------:R-:W-:-:S02]  /*aa500*/  PRMT R5, R93, 0x7610, R5 ;  /* 0x000076105d057816 */ /* 0x000fc40000000005 */
[----:B------:R-:W3:Y:S05]  /*aa510*/  LDL.LU R93, [R1+0xe8] ;  /* 0x0000e800015d7983 */ /* 0x000eea0000300800 */
[----:B------:R0:W-:Y:S01]  /*aa520*/  @P2 STG.E.U16 desc[UR6][R10.64], R5 ;  /* 0x000000050a002986 */ /* 0x0001e2000c101506 */
[----:B------:R-:W-:Y:S02]  /*aa530*/  ISETP.LT.AND P2, PT, R74, R16, !P1 ;  /* 0x000000104a00720c */ /* 0x000fe40004f41270 */
[----:B------:R-:W-:Y:S01]  /*aa540*/  PRMT R13, R70, 0x7610, R13 ;  /* 0x00007610460d7816 */ /* 0x000fe2000000000d */
[----:B------:R-:W2:Y:S01]  /*aa550*/  LDC R16, c[0x0][0x398] ;  /* 0x0000e600ff107b82 */ /* 0x000ea20000000800 */
[----:B0-----:R-:W-:-:S09]  /*aa560*/  IMAD.WIDE R4, R23, 0x2, R8 ;  /* 0x0000000217047825 */ /* 0x001fd200078e0208 */
[----:B------:R0:W-:Y:S01]  /*aa570*/  @P2 STG.E.U16 desc[UR6][R4.64], R13 ;  /* 0x0000000d04002986 */ /* 0x0001e2000c101506 */
[----:B-1----:R-:W-:Y:S01]  /*aa580*/  ISETP.LT.AND P2, PT, R72, R0, !P1 ;  /* 0x000000004800720c */ /* 0x002fe20004f41270 */
[----:B------:R-:W-:Y:S01]  /*aa590*/  IMAD.WIDE R10, R23, 0x2, R6 ;  /* 0x00000002170a7825 */ /* 0x000fe200078e0206 */
[----:B----4-:R-:W-:Y:S01]  /*aa5a0*/  ISETP.LT.AND P1, PT, R91, R17, !P1 ;  /* 0x000000115b00720c */ /* 0x010fe20004f21270 */
[----:B------:R-:W1:Y:S02]  /*aa5b0*/  LDC R0, c[0x0][0x398] ;  /* 0x0000e600ff007b82 */ /* 0x000e640000000800 */
[----:B------:R-:W-:Y:S02]  /*aa5c0*/  VIADD R17, R86, 0x7a ;  /* 0x0000007a56117836 */ /* 0x000fe40000000000 */
[----:B0-----:R-:W-:Y:S01]  /*aa5d0*/  IMAD.WIDE R12, R23, 0x2, R2 ;  /* 0x00000002170c7825 */ /* 0x001fe200078e0202 */
[----:B--2---:R-:W-:-:S05]  /*aa5e0*/  F2FP.F16.F32.PACK_AB R61, R61, R76 ;  /* 0x0000004c3d3d723e */ /* 0x004fca00000000ff */
[----:B------:R3:W-:Y:S01]  /*aa5f0*/  @P2 STG.E.U16 desc[UR6][R10.64], R61 ;  /* 0x0000003d0a002986 */ /* 0x0007e2000c101506 */
[----:B------:R-:W-:Y:S02]  /*aa600*/  ISETP.GE.AND P2, PT, R17, R65, PT ;  /* 0x000000411100720c */ /* 0x000fe40003f46270 */
[----:B------:R-:W-:Y:S01]  /*aa610*/  PRMT R5, R61, 0x7632, R5 ;  /* 0x000076323d057816 */ /* 0x000fe20000000005 */
[----:B------:R-:W2:Y:S01]  /*aa620*/  LDL.LU R65, [R1+0x4348] ;  /* 0x0043480001417983 */ /* 0x000ea20000300800 */
[----:B------:R-:W-:Y:S01]  /*aa630*/  IMAD.IADD R23, R23, 0x1, R71 ;  /* 0x0000000117177824 */ /* 0x000fe200078e0247 */
[----:B------:R-:W0:Y:S02]  /*aa640*/  LDC R17, c[0x0][0x398] ;  /* 0x0000e600ff117b82 */ /* 0x000e240000000800 */
[----:B------:R-:W4:Y:S04]  /*aa650*/  LDL.S16 R70, [R1+0x3d8] ;  /* 0x0003d80001467983 */ /* 0x000f280000100600 */
[----:B------:R-:W2:Y:S04]  /*aa660*/  LDL.LU.S16 R76, [R1+0x3da] ;  /* 0x0003da00014c7983 */ /* 0x000ea80000300600 */
[----:B------:R-:W2:Y:S04]  /*aa670*/  LDL.LU R75, [R1+0xec] ;  /* 0x0000ec00014b7983 */ /* 0x000ea80000300800 */
[----:B------:R0:W-:Y:S01]  /*aa680*/  @P1 STG.E.U16 desc[UR6][R12.64], R5 ;  /* 0x000000050c001986 */ /* 0x0001e2000c101506 */
[----:B---3--:R-:W-:-:S03]  /*aa690*/  PRMT R11, R73, 0x7610, R11 ;  /* 0x00007610490b7816 */ /* 0x008fc6000000000b */
[----:B------:R-:W3:Y:S01]  /*aa6a0*/  LDL.S16 R73, [R1+0x3dc] ;  /* 0x0003dc0001497983 */ /* 0x000ee20000100600 */
[----:B0-----:R-:W-:-:S03]  /*aa6b0*/  PRMT R13, R89, 0x7610, R13 ;  /* 0x00007610590d7816 */ /* 0x001fc6000000000d */
[----:B------:R-:W3:Y:S01]  /*aa6c0*/  LDL.LU.S16 R89, [R1+0x3de] ;  /* 0x0003de0001597983 */ /* 0x000ee20000300600 */
[----:B------:R-:W-:Y:S02]  /*aa6d0*/  ISETP.LT.AND P1, PT, R66, R16, !P2 ;  /* 0x000000104200720c */ /* 0x000fe40005721270 */
[----:B------:R-:W0:Y:S01]  /*aa6e0*/  LDC R16, c[0x0][0x398] ;  /* 0x0000e600ff107b82 */ /* 0x000e220000000800 */
[----:B------:R-:W-:-:S10]  /*aa6f0*/  IMAD.WIDE R4, R23, 0x2, R14 ;  /* 0x0000000217047825 */ /* 0x000fd400078e020e */
[----:B------:R1:W-:Y:S02]  /*aa700*/  @P1 STG.E.U16 desc[UR6][R4.64], R11 ;  /* 0x0000000b04001986 */ /* 0x0003e4000c101506 */
[----:B-1----:R-:W-:Y:S02]  /*aa710*/  ISETP.LT.AND P1, PT, R74, R0, !P2 ;  /* 0x000000004a00720c */ /* 0x002fe40005721270 */
[----:B------:R-:W1:Y:S01]  /*aa720*/  LDC R0, c[0x0][0x398] ;  /* 0x0000e600ff007b82 */ /* 0x000e620000000800 */
[----:B------:R-:W-:-:S10]  /*aa730*/  IMAD.WIDE R10, R23, 0x2, R8 ;  /* 0x00000002170a7825 */ /* 0x000fd400078e0208 */
[----:B------:R0:W-:Y:S02]  /*aa740*/  @P1 STG.E.U16 desc[UR6][R10.64], R13 ;  /* 0x0000000d0a001986 */ /* 0x0001e4000c101506 */
[----:B0-----:R-:W-:Y:S02]  /*aa750*/  ISETP.LT.AND P1, PT, R72, R16, !P2 ;  /* 0x000000104800720c */ /* 0x001fe40005721270 */
[----:B------:R-:W-:Y:S01]  /*aa760*/  ISETP.LT.AND P2, PT, R91, R17, !P2 ;  /* 0x000000115b00720c */ /* 0x000fe20005741270 */
[----:B------:R-:W0:Y:S01]  /*aa770*/  LDC R16, c[0x0][0x398] ;  /* 0x0000e600ff107b82 */ /* 0x000e220000000800 */
[----:B------:R-:W-:Y:S01]  /*aa780*/  IMAD.WIDE R4, R23, 0x2, R6 ;  /* 0x0000000217047825 */ /* 0x000fe200078e0206 */
[----:B------:R-:W-:-:S03]  /*aa790*/  F2FP.F16.F32.PACK_AB R62, R62, R93 ;  /* 0x0000005d3e3e723e */ /* 0x000fc600000000ff */
[----:B------:R-:W-:Y:S01]  /*aa7a0*/  VIADD R18, R86, 0x7b ;  /* 0x0000007b56127836 */ /* 0x000fe20000000000 */
[----:B------:R-:W3:Y:S01]  /*aa7b0*/  LDL.LU R93, [R1+0xf0] ;  /* 0x0000f000015d7983 */ /* 0x000ee20000300800 */
[----:B------:R-:W-:Y:S01]  /*aa7c0*/  PRMT R11, R62, 0x7632, R11 ;  /* 0x000076323e0b7816 */ /* 0x000fe2000000000b */
[C---:B------:R-:W-:Y:S02]  /*aa7d0*/  IMAD.WIDE R12, R23.reuse, 0x2, R2 ;  /* 0x00000002170c7825 */ /* 0x040fe400078e0202 */
[----:B------:R-:W-:Y:S01]  /*aa7e0*/  @P1 STG.E.U16 desc[UR6][R4.64], R62 ;  /* 0x0000003e04001986 */ /* 0x000fe2000c101506 */
[----:B------:R-:W-:Y:S01]  /*aa7f0*/  ISETP.GE.AND P1, PT, R18, R87, PT ;  /* 0x000000571200720c */ /* 0x000fe20003f26270 */
[----:B------:R-:W0:Y:S02]  /*aa800*/  LDC R17, c[0x0][0x398] ;  /* 0x0000e600ff117b82 */ /* 0x000e240000000800 */
[----:B------:R1:W-:Y:S02]  /*aa810*/  @P2 STG.E.U16 desc[UR6][R12.64], R11 ;  /* 0x0000000b0c002986 */ /* 0x0003e4000c101506 */
[----:B-1----:R-:W-:Y:S01]  /*aa820*/  ISETP.LT.AND P2, PT, R66, R0, !P1 ;  /* 0x000000004200720c */ /* 0x002fe20004f41270 */
[----:B------:R-:W-:-:S03]  /*aa830*/  IMAD.IADD R23, R23, 0x1, R71 ;  /* 0x0000000117177824 */ /* 0x000fc600078e0247 */
[----:B------:R-:W1:Y:S01]  /*aa840*/  LDC R0, c[0x0][0x398] ;  /* 0x0000e600ff007b82 */ /* 0x000e620000000800 */
[----:B------:R-:W-:Y:S01]  /*aa850*/  IMAD.WIDE R10, R23, 0x2, R14 ;  /* 0x00000002170a7825 */ /* 0x000fe200078e020e */
[----:B----4-:R-:W-:Y:S02]  /*aa860*/  PRMT R5, R70, 0x7610, R5 ;  /* 0x0000761046057816 */ /* 0x010fe40000000005 */
[----:B------:R-:W4:Y:S05]  /*aa870*/  LDL.S16 R70, [R1+0x3e0] ;  /* 0x0003e00001467983 */ /* 0x000f2a0000100600 */
[----:B------:R1:W-:Y:S01]  /*aa880*/  @P2 STG.E.U16 desc[UR6][R10.64], R5 ;  /* 0x000000050a002986 */ /* 0x0003e2000c101506 */
[----:B0-----:R-:W-:-:S02]  /*aa890*/  ISETP.LT.AND P2, PT, R74, R16, !P1 ;  /* 0x000000104a00720c */ /* 0x001fc40004f41270 */
[----:B--2---:R-:W-:Y:S01]  /*aa8a0*/  PRMT R13, R76, 0x7610, R13 ;  /* 0x000076104c0d7816 */ /* 0x004fe2000000000d */
[----:B------:R-:W0:Y:S01]  /*aa8b0*/  LDC R16, c[0x0][0x398] ;  /* 0x0000e600ff107b82 */ /* 0x000e220000000800 */
[----:B------:R-:W2:Y:S01]  /*aa8c0*/  LDL.LU.S16 R76, [R1+0x3e2] ;  /* 0x0003e200014c7983 */ /* 0x000ea20000300600 */
[----:B-1----:R-:W-:-:S08]  /*aa8d0*/  IMAD.WIDE R4, R23, 0x2, R8 ;  /* 0x0000000217047825 */ /* 0x002fd000078e0208 */
[----:B------:R1:W-:Y:S01]  /*aa8e0*/  @P2 STG.E.U16 desc[UR6][R4.64], R13 ;  /* 0x0000000d04002986 */ /* 0x0003e2000c101506 */
[----:B------:R-:W-:Y:S02]  /*aa8f0*/  ISETP.LT.AND P2, PT, R72, R0, !P1 ;  /* 0x000000004800720c */ /* 0x000fe40004f41270 */
[----:B------:R-:W-:Y:S02]  /*aa900*/  ISETP.LT.AND P1, PT, R91, R17, !P1 ;  /* 0x000000115b00720c */ /* 0x000fe40004f21270 */
[----:B------:R-:W-:Y:S01]  /*aa910*/  F2FP.F16.F32.PACK_AB R63, R63, R75 ;  /* 0x0000004b3f3f723e */ /* 0x000fe200000000ff */
[----:B------:R-:W-:Y:S01]  /*aa920*/  IMAD.WIDE R10, R23, 0x2, R6 ;  /* 0x00000002170a7825 */ /* 0x000fe200078e0206 */
[----:B------:R-:W0:Y:S02]  /*aa930*/  LDC R0, c[0x0][0x398] ;  /* 0x0000e600ff007b82 */ /* 0x000e240000000800 */
[----:B-1----:R-:W-:Y:S01]  /*aa940*/  PRMT R5, R63, 0x7632, R5 ;  /* 0x000076323f057816 */ /* 0x002fe20000000005 */
[----:B------:R-:W-:-:S04]  /*aa950*/  IMAD.WIDE R12, R23, 0x2, R2 ;  /* 0x00000002170c7825 */ /* 0x000fc800078e0202 */
[----:B------:R-:W-:Y:S01]  /*aa960*/  @P2 STG.E.U16 desc[UR6][R10.64], R63 ;  /* 0x0000003f0a002986 */ /* 0x000fe2000c101506 */
[----:B------:R-:W1:Y:S03]  /*aa970*/  LDC R17, c[0x0][0x398] ;  /* 0x0000e600ff117b82 */ /* 0x000e660000000800 */
[----:B------:R3:W-:Y:S02]  /*aa980*/  @P1 STG.E.U16 desc[UR6][R12.64], R5 ;  /* 0x000000050c001986 */ /* 0x0007e4000c101506 */
[----:B---3--:R-:W-:Y:S02]  /*aa990*/  PRMT R13, R89, 0x7610, R13 ;  /* 0x00007610590d7816 */ /* 0x008fe4000000000d */
[----:B------:R-:W3:Y:S01]  /*aa9a0*/  LDL.LU R89, [R1+0xf4] ;  /* 0x0000f40001597983 */ /* 0x000ee20000300800 */
[----:B------:R-:W-:Y:S02]  /*aa9b0*/  VIADD R18, R86, 0x7c ;  /* 0x0000007c56127836 */ /* 0x000fe40000000000 */
[----:B------:R-:W-:Y:S01]  /*aa9c0*/  IMAD.IADD R23, R23, 0x1, R71 ;  /* 0x0000000117177824 */ /* 0x000fe200078e0247 */
[----:B------:R-:W-:Y:S01]  /*aa9d0*/  PRMT R11, R73, 0x7610, R11 ;  /* 0x00007610490b7816 */ /* 0x000fe2000000000b */
[----:B------:R-:W3:Y:S01]  /*aa9e0*/  LDL.S16 R75, [R1+0x3e4] ;  /* 0x0003e400014b7983 */ /* 0x000ee20000100600 */
[----:B------:R-:W-:Y:S01]  /*aa9f0*/  ISETP.GE.AND P2, PT, R18, R69, PT ;  /* 0x000000451200720c */ /* 0x000fe20003f46270 */
[----:B------:R-:W-:-:S02]  /*aaa00*/  IMAD.WIDE R4, R23, 0x2, R14 ;  /* 0x0000000217047825 */ /* 0x000fc400078e020e */
[----:B------:R-:W3:Y:S01]  /*aaa10*/  LDL.LU.S16 R73, [R1+0x3e6] ;  /* 0x0003e60001497983 */ /* 0x000ee20000300600 */
[----:B0-----:R-:W-:Y:S02]  /*aaa20*/  ISETP.LT.AND P1, PT, R66, R16, !P2 ;  /* 0x000000104200720c */ /* 0x001fe40005721270 */
[----:B------:R-:W0:Y:S11]  /*aaa30*/  LDC R16, c[0x0][0x398] ;  /* 0x0000e600ff107b82 */ /* 0x000e360000000800 */
[----:B------:R1:W-:Y:S01]  /*aaa40*/  @P1 STG.E.U16 desc[UR6][R4.64], R11 ;  /* 0x0000000b04001986 */ /* 0x0003e2000c101506 */
[----:B------:R-:W-:-:S02]  /*aaa50*/  ISETP.LT.AND P1, PT, R74, R0, !P2 ;  /* 0x000000004a00720c */ /* 0x000fc40005721270 */
[----:B------:R-:W0:Y:S01]  /*aaa60*/  LDC R0, c[0x0][0x398] ;  /* 0x0000e600ff007b82 */ /* 0x000e220000000800 */
[----:B-1----:R-:W-:-:S10]  /*aaa70*/  IMAD.WIDE R10, R23, 0x2, R8 ;  /* 0x00000002170a7825 */ /* 0x002fd400078e0208 */
[----:B------:R1:W-:Y:S01]  /*aaa80*/  @P1 STG.E.U16 desc[UR6][R10.64], R13 ;  /* 0x0000000d0a001986 */ /* 0x0003e2000c101506 */
[----:B0-----:R-:W-:Y:S02]  /*aaa90*/  ISETP.LT.AND P1, PT, R72, R16, !P2 ;  /* 0x000000104800720c */ /* 0x001fe40005721270 */
[----:B------:R-:W-:Y:S01]  /*aaaa0*/  ISETP.LT.AND P2, PT, R91, R17, !P2 ;  /* 0x000000115b00720c */ /* 0x000fe20005741270 */
[----:B------:R-:W0:Y:S01]  /*aaab0*/  LDC R16, c[0x0][0x398] ;  /* 0x0000e600ff107b82 */ /* 0x000e220000000800 */
[----:B------:R-:W-:Y:S01]  /*aaac0*/  F2FP.F16.F32.PACK_AB R64, R64, R93 ;  /* 0x0000005d4040723e */ /* 0x000fe200000000ff */
[C---:B------:R-:W-:Y:S01]  /*aaad0*/  IMAD.WIDE R4, R23.reuse, 0x2, R6 ;  /* 0x0000000217047825 */ /* 0x040fe200078e0206 */
[----:B------:R-:W3:Y:S03]  /*aaae0*/  LDL.LU R93, [R1+0xf8] ;  /* 0x0000f800015d7983 */ /* 0x000ee60000300800 */
[----:B------:R-:W-:Y:S01]  /*aaaf0*/  VIADD R18, R86, 0x7d ;  /* 0x0000007d56127836 */ /* 0x000fe20000000000 */
[----:B-1----:R-:W-:Y:S01]  /*aab00*/  PRMT R11, R64, 0x7632, R11 ;  /* 0x00007632400b7816 */ /* 0x002fe2000000000b */
[----:B------:R-:W-:-:S02]  /*aab10*/  IMAD.WIDE R12, R23, 0x2, R2 ;  /* 0x00000002170c7825 */ /* 0x000fc400078e0202 */
[----:B------:R-:W-:Y:S01]  /*aab20*/  @P1 STG.E.U16 desc[UR6][R4.64], R64 ;  /* 0x0000004004001986 */ /* 0x000fe2000c101506 */
[----:B------:R-:W-:Y:S01]  /*aab30*/  ISETP.GE.AND P1, PT, R18, R21, PT ;  /* 0x000000151200720c */ /* 0x000fe20003f26270 */
[----:B------:R-:W1:Y:S02]  /*aab40*/  LDC R17, c[0x0][0x398] ;  /* 0x0000e600ff117b82 */ /* 0x000e640000000800 */
[----:B------:R0:W-:Y:S01]  /*aab50*/  @P2 STG.E.U16 desc[UR6][R12.64], R11 ;  /* 0x0000000b0c002986 */ /* 0x0001e2000c101506 */
[----:B------:R-:W-:Y:S01]  /*aab60*/  ISETP.LT.AND P2, PT, R66, R0, !P1 ;  /* 0x000000004200720c */ /* 0x000fe20004f41270 */
[----:B------:R-:W-:-:S04]  /*aab70*/  IMAD.IADD R23, R23, 0x1, R71 ;  /* 0x0000000117177824 */ /* 0x000fc800078e0247 */
[----:B------:R-:W1:Y:S01]  /*aab80*/  LDC R0, c[0x0][0x398] ;  /* 0x0000e600ff007b82 */ /* 0x000e620000000800 */
[----:B0-----:R-:W-:-:S04]  /*aab90*/  IMAD.WIDE R10, R23, 0x2, R14 ;  /* 0x00000002170a7825 */ /* 0x001fc800078e020e */
[----:B------:R-:W-:Y:S01]  /*aaba0*/  VIADD R18, R86, 0x7e ;  /* 0x0000007e56127836 */ /* 0x000fe20000000000 */
[----:B----4-:R-:W-:Y:S02]  /*aabb0*/  PRMT R5, R70, 0x7610, R5 ;  /* 0x0000761046057816 */ /* 0x010fe40000000005 */
[----:B------:R-:W4:Y:S04]  /*aabc0*/  LDL.S16 R70, [R1+0x3e8] ;  /* 0x0003e80001467983 */ /* 0x000f280000100600 */
[----:B------:R0:W-:Y:S01]  /*aabd0*/  @P2 STG.E.U16 desc[UR6][R10.64], R5 ;  /* 0x000000050a002986 */ /* 0x0001e2000c101506 */
[----:B------:R-:W-:Y:S02]  /*aabe0*/  ISETP.LT.AND P2, PT, R74, R16, !P1 ;  /* 0x000000104a00720c */ /* 0x000fe40004f41270 */
[----:B------:R-:W3:Y:S01]  /*aabf0*/  LDC R16, c[0x0][0x398] ;  /* 0x0000e600ff107b82 */ /* 0x000ee20000000800 */
[----:B--2---:R-:W-:-:S02]  /*aac00*/  PRMT R13, R76, 0x7610, R13 ;  /* 0x000076104c0d7816 */ /* 0x004fc4000000000d */
[----:B------:R-:W2:Y:S01]  /*aac10*/  LDL.LU.S16 R76, [R1+0x3ea] ;  /* 0x0003ea00014c7983 */ /* 0x000ea20000300600 */
[----:B0-----:R-:W-:-:S07]  /*aac20*/  IMAD.WIDE R4, R23, 0x2, R8 ;  /* 0x0000000217047825 */ /* 0x001fce00078e0208 */
[----:B------:R0:W-:Y:S01]  /*aac30*/  @P2 STG.E.U16 desc[UR6][R4.64], R13 ;  /* 0x0000000d04002986 */ /* 0x0001e2000c101506 */
[----:B-1----:R-:W-:Y:S02]  /*aac40*/  ISETP.LT.AND P2, PT, R72, R0, !P1 ;  /* 0x000000004800720c */ /* 0x002fe40004f41270 */
[----:B------:R-:W-:Y:S01]  /*aac50*/  ISETP.LT.AND P1, PT, R91, R17, !P1 ;  /* 0x000000115b00720c */ /* 0x000fe20004f21270 */
[C---:B------:R-:W-:Y:S01]  /*aac60*/  IMAD.WIDE R10, R23.reuse, 0x2, R6 ;  /* 0x00000002170a7825 */ /* 0x040fe200078e0206 */
[----:B------:R-:W1:Y:S03]  /*aac70*/  LDC R0, c[0x0][0x398] ;  /* 0x0000e600ff007b82 */ /* 0x000e660000000800 */
[----:B0-----:R-:W-:Y:S01]  /*aac80*/  IMAD.WIDE R12, R23, 0x2, R2 ;  /* 0x00000002170c7825 */ /* 0x001fe200078e0202 */
[----:B---3--:R-:W-:Y:S02]  /*aac90*/  F2FP.F16.F32.PACK_AB R65, R65, R89 ;  /* 0x000000594141723e */ /* 0x008fe400000000ff */
[----:B------:R-:W3:Y:S02]  /*aaca0*/  LDL.S16 R89, [R1+0x128] ;  /* 0x0001280001597983 */ /* 0x000ee40000100600 */
[----:B------:R-:W-:-:S02]  /*aacb0*/  PRMT R5, R65, 0x7632, R5 ;  /* 0x0000763241057816 */ /* 0x000fc40000000005 */
[----:B------:R0:W-:Y:S01]  /*aacc0*/  @P2 STG.E.U16 desc[UR6][R10.64], R65 ;  /* 0x000000410a002986 */ /* 0x0001e2000c101506 */
[----:B------:R-:W-:Y:S01]  /*aacd0*/  ISETP.GE.AND P2, PT, R18, R19, PT ;  /* 0x000000131200720c */ /* 0x000fe20003f46270 */
[----:B------:R-:W-:Y:S01]  /*aace0*/  IMAD.IADD R23, R23, 0x1, R71 ;  /* 0x0000000117177824 */ /* 0x000fe200078e0247 */
[----:B------:R-:W1:Y:S01]  /*aacf0*/  LDC R18, c[0x0][0x398] ;  /* 0x0000e600ff127b82 */ /* 0x000e620000000800 */
[----:B------:R0:W-:Y:S01]  /*aad00*/  @P1 STG.E.U16 desc[UR6][R12.64], R5 ;  /* 0x000000050c001986 */ /* 0x0001e2000c101506 */
[----:B------:R-:W-:-:S03]  /*aad10*/  ISETP.LT.AND P1, PT, R66, R16, !P2 ;  /* 0x000000104200720c */ /* 0x000fc60005721270 */
[----:B------:R-:W3:Y:S03]  /*aad20*/  LDL.LU.S16 R86, [R1+0x12a] ;  /* 0x00012a0001567983 */ /* 0x000ee60000300600 */
[----:B------:R-:W1:Y:S01]  /*aad30*/  LDC R16, c[0x0][0x398] ;  /* 0x0000e600ff107b82 */ /* 0x000e620000000800 */
[----:B------:R-:W3:Y:S01]  /*aad40*/  LDL.LU R66, [R1+0x4344] ;  /* 0x0043440001427983 */ /* 0x000ee20000300800 */
[----:B0-----:R-:W-:Y:S01]  /*aad50*/  PRMT R11, R75, 0x7610, R11 ;  /* 0x000076104b0b7816 */ /* 0x001fe2000000000b */
[----:B------:R-:W0:Y:S01]  /*aad60*/  S2R R19, SR_TID.X ;  /* 0x0000000000137919 */ /* 0x000e220000002100 */
[----:B------:R-:W-:-:S05]  /*aad70*/  IMAD.WIDE R4, R23, 0x2, R14 ;  /* 0x0000000217047825 */ /* 0x000fca00078e020e */
[----:B------:R1:W-:Y:S02]  /*aad80*/  @P1 STG.E.U16 desc[UR6][R4.64], R11 ;  /* 0x0000000b04001986 */ /* 0x0003e4000c101506 */
[----:B-1----:R-:W-:Y:S02]  /*aad90*/  ISETP.LT.AND P1, PT, R74, R0, !P2 ;  /* 0x000000004a00720c */ /* 0x002fe40005721270 */
[----:B------:R-:W-:Y:S01]  /*aada0*/  PRMT R0, R73, 0x7610, R0 ;  /* 0x0000761049007816 */ /* 0x000fe20000000000 */
[----:B------:R-:W-:-:S10]  /*aadb0*/  IMAD.WIDE R10, R23, 0x2, R8 ;  /* 0x00000002170a7825 */ /* 0x000fd400078e0208 */
[----:B------:R4:W-:Y:S01]  /*aadc0*/  @P1 STG.E.U16 desc[UR6][R10.64], R0 ;  /* 0x000000000a001986 */ /* 0x0009e2000c101506 */
[----:B------:R-:W-:Y:S02]  /*aadd0*/  ISETP.LT.AND P1, PT, R72, R16, !P2 ;  /* 0x000000104800720c */ /* 0x000fe40005721270 */
[----:B------:R-:W-:Y:S01]  /*aade0*/  ISETP.LT.AND P2, PT, R91, R18, !P2 ;  /* 0x000000125b00720c */ /* 0x000fe20005741270 */
[C---:B------:R-:W-:Y:S02]  /*aadf0*/  IMAD.IADD R17, R23.reuse, 0x1, R71 ;  /* 0x0000000117117824 */ /* 0x040fe400078e0247 */
[----:B------:R-:W-:Y:S01]  /*aae00*/  IMAD.WIDE R12, R23, 0x2, R6 ;  /* 0x00000002170c7825 */ /* 0x000fe200078e0206 */
[----:B0-----:R-:W-:-:S03]  /*aae10*/  ISETP.GE.U32.AND P6, PT, R19, 0x20, PT ;  /* 0x000000201300780c */ /* 0x001fc60003fc6070 */
[----:B------:R-:W-:-:S04]  /*aae20*/  IMAD.WIDE R4, R23, 0x2, R2 ;  /* 0x0000000217047825 */ /* 0x000fc800078e0202 */
[----:B------:R-:W-:-:S04]  /*aae30*/  IMAD.WIDE R14, R17, 0x2, R14 ;  /* 0x00000002110e7825 */ /* 0x000fc800078e020e */
[----:B------:R-:W-:-:S04]  /*aae40*/  IMAD.WIDE R8, R17, 0x2, R8 ;  /* 0x0000000211087825 */ /* 0x000fc800078e0208 */
[----:B------:R-:W-:-:S04]  /*aae50*/  IMAD.WIDE R6, R17, 0x2, R6 ;  /* 0x0000000211067825 */ /* 0x000fc800078e0206 */
[----:B------:R-:W-:Y:S01]  /*aae60*/  IMAD.WIDE R2, R17, 0x2, R2 ;  /* 0x0000000211027825 */ /* 0x000fe200078e0202 */
[----:B----4-:R-:W-:Y:S02]  /*aae70*/  PRMT R10, R70, 0x7610, R10 ;  /* 0x00007610460a7816 */ /* 0x010fe4000000000a */
[----:B--2---:R-:W-:Y:S02]  /*aae80*/  PRMT R11, R76, 0x7610, R11 ;  /* 0x000076104c0b7816 */ /* 0x004fe4000000000b */
[----:B---3--:R-:W-:-:S04]  /*aae90*/  F2FP.F16.F32.PACK_AB R66, R66, R93 ;  /* 0x0000005d4242723e */ /* 0x008fc800000000ff */
[----:B------:R-:W-:Y:S01]  /*aaea0*/  PRMT R0, R66, 0x7632, R0 ;  /* 0x0000763242007816 */ /* 0x000fe20000000000 */
[----:B------:R0:W-:Y:S01]  /*aaeb0*/  @P1 STG.E.U16 desc[UR6][R12.64], R66 ;  /* 0x000000420c001986 */ /* 0x0001e2000c101506 */
[----:B------:R-:W-:-:S03]  /*aaec0*/  PRMT R16, R86, 0x7610, R16 ;  /* 0x0000761056107816 */ /* 0x000fc60000000010 */
[----:B------:R1:W-:Y:S04]  /*aaed0*/  @P2 STG.E.U16 desc[UR6][R4.64], R0 ;  /* 0x0000000004002986 */ /* 0x0003e8000c101506 */
[----:B------:R1:W-:Y:S01]  /*aaee0*/  @P3 STG.E.U16 desc[UR6][R14.64], R10 ;  /* 0x0000000a0e003986 */ /* 0x0003e2000c101506 */
[----:B0-----:R-:W-:-:S03]  /*aaef0*/  PRMT R13, R89, 0x7610, R13 ;  /* 0x00007610590d7816 */ /* 0x001fc6000000000d */
[----:B------:R1:W-:Y:S04]  /*aaf00*/  @P4 STG.E.U16 desc[UR6][R8.64], R11 ;  /* 0x0000000b08004986 */ /* 0x0003e8000c101506 */
[----:B------:R1:W-:Y:S04]  /*aaf10*/  @P5 STG.E.U16 desc[UR6][R6.64], R13 ;  /* 0x0000000d06005986 */ /* 0x0003e8000c101506 */
[----:B------:R1:W-:Y:S01]  /*aaf20*/  @P0 STG.E.U16 desc[UR6][R2.64], R16 ;  /* 0x0000001002000986 */ /* 0x0003e2000c101506 */
[----:B------:R-:W-:Y:S06]  /*aaf30*/  BAR.SYNC.DEFER_BLOCKING 0x0 ;  /* 0x0000000000007b1d */ /* 0x000fec0000010000 */
[----:B------:R-:W-:Y:S05]  /*aaf40*/  @P6 BRA `(.L_x_13) ;  /* 0x0000000000a06947 */ /* 0x000fea0003800000 */
[----:B-1----:R-:W0:Y:S01]  /*aaf50*/  S2R R3, SR_CgaCtaId ;  /* 0x0000000000037919 */ /* 0x002e220000008800 */
[----:B------:R-:W-:Y:S01]  /*aaf60*/  NOP ;  /* 0x0000000000007918 */ /* 0x000fe20000000000 */
[----:B------:R-:W-:Y:S01]  /*aaf70*/  MOV R0, 0x50 ;  /* 0x0000005000007802 */ /* 0x000fe20000000f00 */
[----:B------:R-:W-:-:S03]  /*aaf80*/  IMAD.MOV.U32 R7, RZ, RZ, 0x1 ;  /* 0x00000001ff077424 */ /* 0x000fc600078e00ff */
[----:B0-----:R-:W-:Y:S01]  /*aaf90*/  LEA R9, R3, R0, 0x18 ;  /* 0x0000000003097211 */ /* 0x001fe200078ec0ff */
[----:B------:R-:W-:Y:S02]  /*aafa0*/  IMAD.U32 R0, RZ, RZ, UR5 ;  /* 0x00000005ff007e24 */ /* 0x000fe4000f8e00ff */
[----:B------:R-:W-:Y:S02]  /*aafb0*/  IMAD.MOV.U32 R3, RZ, RZ, 0xffff ;  /* 0x0000ffffff037424 */ /* 0x000fe400078e00ff */
[----:B------:R-:W0:Y:S01]  /*aafc0*/  LDS R5, [R9] ;  /* 0x0000000009057984 */ /* 0x000e220000000800 */
[----:B------:R-:W-:-:S04]  /*aafd0*/  LOP3.LUT R0, R0, 0xffff, RZ, 0xc0, !PT ;  /* 0x0000ffff00007812 */ /* 0x000fc800078ec0ff */
[----:B------:R-:W-:-:S05]  /*aafe0*/  SHF.R.U32.HI R0, RZ, 0x5, R0 ;  /* 0x00000005ff007819 */ /* 0x000fca0000011600 */
[----:B------:R-:W-:Y:S01]  /*aaff0*/  VIADD R2, R0, 0x10 ;  /* 0x0000001000027836 */ /* 0x000fe20000000000 */
[----:B------:R-:W-:-:S04]  /*ab000*/  SHF.L.U32 R0, R3, R0, RZ ;  /* 0x0000000003007219 */ /* 0x000fc800000006ff */
[----:B------:R-:W-:-:S04]  /*ab010*/  SHF.L.U32 R3, R7, R2, RZ ;  /* 0x0000000207037219 */ /* 0x000fc800000006ff */
[----:B------:R-:W-:-:S04]  /*ab020*/  LOP3.LUT R0, R3, R0, RZ, 0xfc, !PT ;  /* 0x0000000003007212 */ /* 0x000fc800078efcff */
[C---:B------:R-:W-:Y:S02]  /*ab030*/  LOP3.LUT R2, R0.reuse, 0xffff, RZ, 0xc0, !PT ;  /* 0x0000ffff00027812 */ /* 0x040fe400078ec0ff */
[----:B0-----:R-:W-:-:S04]  /*ab040*/  LOP3.LUT R3, R0, 0xffff, R5, 0x80, !PT ;  /* 0x0000ffff00037812 */ /* 0x001fc800078e8005 */
[----:B------:R-:W-:-:S13]  /*ab050*/  ISETP.NE.AND P0, PT, R3, R2, PT ;  /* 0x000000020300720c */ /* 0x000fda0003f05270 */
[----:B------:R-:W-:Y:S05]  /*ab060*/  @P0 BRA `(.L_x_14) ;  /* 0x0000000000500947 */ /* 0x000fea0003800000 */
[----:B------:R-:W-:Y:S02]  /*ab070*/  SHF.R.U32.HI R5, RZ, 0x10, R5 ;  /* 0x00000010ff057819 */ /* 0x000fe40000011605 */
[----:B------:R-:W-:-:S04]  /*ab080*/  SHF.R.U32.HI R2, RZ, 0x10, R0 ;  /* 0x00000010ff027819 */ /* 0x000fc80000011600 */
[----:B------:R-:W-:-:S04]  /*ab090*/  LOP3.LUT R5, R5, R2, RZ, 0xc0, !PT ;  /* 0x0000000205057212 */ /* 0x000fc800078ec0ff */
[----:B------:R-:W-:-:S13]  /*ab0a0*/  ISETP.NE.AND P0, PT, R5, R2, PT ;  /* 0x000000020500720c */ /* 0x000fda0003f05270 */
[----:B------:R-:W-:Y:S05]  /*ab0b0*/  @P0 BRA `(.L_x_15) ;  /* 0x0000000000300947 */ /* 0x000fea0003800000 */
[----:B------:R-:W-:Y:S01]  /*ab0c0*/  R2UR UR4, R0 ;  /* 0x00000000000472ca */ /* 0x000fe200000e0000 */
[----:B------:R-:W0:Y:S01]  /*ab0d0*/  S2R R3, SR_LANEID ;  /* 0x0000000000037919 */ /* 0x000e220000000000 */
[----:B------:R-:W-:-:S06]  /*ab0e0*/  VOTE.ANY R2, PT, PT ;  /* 0x0000000000027806 */ /* 0x000fcc00038e0100 */
[----:B------:R-:W0:Y:S05]  /*ab0f0*/  FLO.U32 R2, R2 ;  /* 0x0000000200027300 */ /* 0x000e2a00000e0000 */
[----:B------:R-:W-:-:S06]  /*ab100*/  ULOP3.LUT UR4, URZ, UR4, URZ, 0x33, !UPT ;  /* 0x00000004ff047292 */ /* 0x000fcc000f8e33ff */
[----:B------:R-:W-:-:S04]  /*ab110*/  IMAD.U32 R4, RZ, RZ, UR4 ;  /* 0x00000004ff047e24 */ /* 0x000fc8000f8e00ff */
[----:B------:R-:W1:Y:S02]  /*ab120*/  REDUX UR5, R4 ;  /* 0x00000000040573c4 */ /* 0x000e640000000000 */
[----:B------:R2:W-:Y:S01]  /*ab130*/  UTCATOMSWS.AND URZ, UR4 ;  /* 0x0000000400ff79e3 */ /* 0x0005e20008000000 */
[----:B0-----:R-:W-:Y:S01]  /*ab140*/  ISETP.EQ.U32.AND P0, PT, R2, R3, PT ;  /* 0x000000030200720c */ /* 0x001fe20003f02070 */
[----:B-1----:R-:W-:-:S12]  /*ab150*/  IMAD.U32 R0, RZ, RZ, UR5 ;  /* 0x00000005ff007e24 */ /* 0x002fd8000f8e00ff */
[----:B------:R2:W-:Y:S01]  /*ab160*/  @P0 ATOMS.AND RZ, [R9], R0 ;  /* 0x0000000009ff038c */ /* 0x0005e20002800000 */
[----:B------:R-:W-:Y:S05]  /*ab170*/  BRA `(.L_x_13) ;  /* 0x0000000000147947 */ /* 0x000fea0003800000 */
.L_x_15:
[----:B------:R-:W-:-:S07]  /*ab180*/  MOV R2, 0xab1a0 ;  /* 0x000ab1a000027802 */ /* 0x000fce0000000f00 */
[----:B------:R-:W-:Y:S05]  /*ab190*/  CALL.REL.NOINC `($__internal_0_$__cuda_sm10x_tcgen05_guardrail_trap_col_being_dealloced_not_returned_by_alloc) ;  /* 0x00000000002c7944 */ /* 0x000fea0003c00000 */
[----:B------:R-:W-:Y:S05]  /*ab1a0*/  BRA `(.L_x_13) ;  /* 0x0000000000087947 */ /* 0x000fea0003800000 */
.L_x_14:
[----:B------:R-:W-:-:S07]  /*ab1b0*/  MOV R2, 0xab1d0 ;  /* 0x000ab1d000027802 */ /* 0x000fce0000000f00 */
[----:B------:R-:W-:Y:S05]  /*ab1c0*/  CALL.REL.NOINC `($__internal_2_$__cuda_sm10x_tcgen05_guardrail_trap_unallocated_columns_being_dealloced) ;  /* 0x0000000000387944 */ /* 0x000fea0003c00000 */
.L_x_13:
[----:B------:R-:W-:Y:S01]  /*ab1d0*/  NOP ;  /* 0x0000000000007918 */ /* 0x000fe20000000000 */
[----:B--2---:R-:W-:Y:S05]  /*ab1e0*/  EXIT ;  /* 0x000000000000794d */ /* 0x004fea0003800000 */
.L_x_8:
[----:B------:R-:W0:Y:S02]  /*ab1f0*/  SYNCS.PHASECHK.TRANS64.TRYWAIT P3, [UR4], R93 ;  /* 0x0000005dff0075a7 */ /* 0x000e240008061104 */
[----:B0-----:R-:W-:Y:S05]  /*ab200*/  @!P3 BRA `(.L_x_8) ;  /* 0xfffffffc00f8b947 */ /* 0x001fea000383ffff */
[----:B------:R-:W-:Y:S05]  /*ab210*/  BRA `(.L_x_16) ;  /* 0xfffff8c800807947 */ /* 0x000fea000383ffff */
.L_x_12:
[----:B------:R-:W1:Y:S02]  /*ab220*/  SYNCS.PHASECHK.TRANS64.TRYWAIT P0, [UR4], R0 ;  /* 0x00000000ff0075a7 */ /* 0x000e640008001104 */
[----:B-1----:R-:W-:Y:S05]  /*ab230*/  @!P0 BRA `(.L_x_12) ;  /* 0xfffffffc00f88947 */ /* 0x002fea000383ffff */
[----:B------:R-:W-:Y:S05]  /*ab240*/  BRA `(.L_x_11) ;  /* 0xfffffed000887947 */ /* 0x000fea000383ffff */
        .weak           $__internal_0_$__cuda_sm10x_tcgen05_guardrail_trap_col_being_dealloced_not_returned_by_alloc
        .type           $__internal_0_$__cuda_sm10x_tcgen05_guardrail_trap_col_being_dealloced_not_returned_by_alloc,@function
        .size           $__internal_0_$__cuda_sm10x_tcgen05_guardrail_trap_col_being_dealloced_not_returned_by_alloc,($__internal_1_$__cuda_sm10x_tcgen05_guardrail_trap_phase_invalid_during_alloc - $__internal_0_$__cuda_sm10x_tcgen05_guardrail_trap_col_being_dealloced_not_returned_by_alloc)
$__internal_0_$__cuda_sm10x_tcgen05_guardrail_trap_col_being_dealloced_not_returned_by_alloc:
[----:B------:R-:W-:Y:S05]  /*ab250*/  BPT.TRAP 0x1 ;  /* 0x000000040000795c */ /* 0x000fea0000300000 */
[----:B------:R-:W-:-:S04]  /*ab260*/  IMAD.MOV.U32 R3, RZ, RZ, 0x0 ;  /* 0x00000000ff037424 */ /* 0x000fc800078e00ff */
[----:B------:R-:W-:Y:S05]  /*ab270*/  RET.REL.NODEC R2 `(matmul_kernel) ;  /* 0xfffff54c02607950 */ /* 0x000fea0003c3ffff */
        .weak           $__internal_1_$__cuda_sm10x_tcgen05_guardrail_trap_phase_invalid_during_alloc
        .type           $__internal_1_$__cuda_sm10x_tcgen05_guardrail_trap_phase_invalid_during_alloc,@function
        .size           $__internal_1_$__cuda_sm10x_tcgen05_guardrail_trap_phase_invalid_during_alloc,($__internal_2_$__cuda_sm10x_tcgen05_guardrail_trap_unallocated_columns_being_dealloced - $__internal_1_$__cuda_sm10x_tcgen05_guardrail_trap_phase_invalid_during_alloc)
$__internal_1_$__cuda_sm10x_tcgen05_guardrail_trap_phase_invalid_during_alloc:
[----:B------:R-:W-:Y:S05]  /*ab280*/  BPT.TRAP 0x1 ;  /* 0x000000040000795c */ /* 0x000fea0000300000 */
[----:B------:R-:W-:-:S04]  /*ab290*/  IMAD.MOV.U32 R3, RZ, RZ, 0x0 ;  /* 0x00000000ff037424 */ /* 0x000fc800078e00ff */
[----:B------:R-:W-:Y:S05]  /*ab2a0*/  RET.REL.NODEC R2 `(matmul_kernel) ;  /* 0xfffff54c02547950 */ /* 0x000fea0003c3ffff */
        .weak           $__internal_2_$__cuda_sm10x_tcgen05_guardrail_trap_unallocated_columns_being_dealloced
        .type           $__internal_2_$__cuda_sm10x_tcgen05_guardrail_trap_unallocated_columns_being_dealloced,@function
        .size           $__internal_2_$__cuda_sm10x_tcgen05_guardrail_trap_unallocated_columns_being_dealloced,(.L_x_20 - $__internal_2_$__cuda_sm10x_tcgen05_guardrail_trap_unallocated_columns_being_dealloced)
$__internal_2_$__cuda_sm10x_tcgen05_guardrail_trap_unallocated_columns_being_dealloced:
[----:B------:R-:W-:Y:S05]  /*ab2b0*/  BPT.TRAP 0x1 ;  /* 0x000000040000795c */ /* 0x000fea0000300000 */
[----:B------:R-:W-:-:S04]  /*ab2c0*/  IMAD.MOV.U32 R3, RZ, RZ, 0x0 ;  /* 0x00000000ff037424 */ /* 0x000fc800078e00ff */
[----:B------:R-:W-:Y:S05]  /*ab2d0*/  RET.REL.NODEC R2 `(matmul_kernel) ;  /* 0xfffff54c02487950 */ /* 0x000fea0003c3ffff */
.L_x_17:
[----:B------:R-:W-:-:S00]  /*ab2e0*/  BRA `(.L_x_17) ;  /* 0xfffffffc00fc7947 */ /* 0x000fc0000383ffff */
[----:B------:R-:W-:-:S00]  /*ab2f0*/  NOP ;  /* 0x0000000000007918 */ /* 0x000fc00000000000 */
        /* <DEDUP_REMOVED lines=8> */
.L_x_20:


//--------------------- .nv.shared.matmul_kernel  --------------------------
	.section	.nv.shared.matmul_kernel,"aw",@nobits
	.sectionflags	@""
	.align	16
	.zero		1024


//--------------------- .nv.shared.reserved.0     --------------------------
	.section	.nv.shared.reserved.0,"aw",@nobits
	.align	8
	.weak		__nv_reservedSMEM_offset_0_alias
	.size		__nv_reservedSMEM_offset_0_alias, 0, 64
	.other		__nv_reservedSMEM_offset_0_alias,@"STO_CUDA_RESERVED_SHARED STV_DEFAULT"
__nv_reservedSMEM_offset_0_alias:
	.zero		0
.nv.shared.reserved.0:
	.zero		64
	.weak		__nv_reservedSMEM_allocation_phase
	.type		__nv_reservedSMEM_allocation_phase,@object
	.size		__nv_reservedSMEM_allocation_phase,(.L_0 - __nv_reservedSMEM_allocation_phase)
__nv_reservedSMEM_allocation_phase:
	.zero		1
.L_0:
	.zero		7
	.weak		__nv_reservedSMEM_devtool_atexit_pc
	.type		__nv_reservedSMEM_devtool_atexit_pc,@object
	.size		__nv_reservedSMEM_devtool_atexit_pc,(__nv_reservedSMEM_allocation_mask - __nv_reservedSMEM_devtool_atexit_pc)
__nv_reservedSMEM_devtool_atexit_pc:
	.zero		8
	.weak		__nv_reservedSMEM_allocation_mask
	.type		__nv_reservedSMEM_allocation_mask,@object
	.size		__nv_reservedSMEM_allocation_mask,(.L_2 - __nv_reservedSMEM_allocation_mask)
__nv_reservedSMEM_allocation_mask:
	.zero		4
.L_2:


//--------------------- .nv.constant0.matmul_kernel --------------------------
	.section	.nv.constant0.matmul_kernel,"a",@progbits
	.sectionflags	@""
	.align	4
.nv.constant0.matmul_kernel:
	.zero		976


//--------------------- SYMBOLS --------------------------

	.type		.nv.reservedSmem.offset0,@object
	.size		.nv.reservedSmem.offset0,0x4
	.type		.nv.reservedSmem.cap,@object
	.size		.nv.reservedSmem.cap,0x4
